def matmul_kernel(
    a_ptr,
    b_ptr,
    c_ptr,
    M,
    N,
    K,
    stride_am,
    stride_ak,
    stride_bk,
    stride_bn,
    stride_cm,
    stride_cn,
    BLOCK_M: tl.constexpr,
    BLOCK_N: tl.constexpr,
    BLOCK_K: tl.constexpr,
    GROUP_M: tl.constexpr,
):
    pid = tl.program_id(axis=0)
    num_pid_m = tl.cdiv(M, BLOCK_M)
    num_pid_n = tl.cdiv(N, BLOCK_N)
    num_pid_in_group = GROUP_M * num_pid_n
    group_id = pid // num_pid_in_group
    first_pid_m = group_id * GROUP_M
    group_size_m = min(num_pid_m - first_pid_m, GROUP_M)
    pid_m = first_pid_m + ((pid % num_pid_in_group) % group_size_m)
    pid_n = (pid % num_pid_in_group) // group_size_m

    offs_am = (pid_m * BLOCK_M + tl.arange(0, BLOCK_M)) % M
    offs_bn = (pid_n * BLOCK_N + tl.arange(0, BLOCK_N)) % N
    offs_k = tl.arange(0, BLOCK_K)
    a_ptrs = a_ptr + offs_am[:, None] * stride_am + offs_k[None, :] * stride_ak
    b_ptrs = b_ptr + offs_k[:, None] * stride_bk + offs_bn[None, :] * stride_bn

    acc = tl.zeros((BLOCK_M, BLOCK_N), dtype=tl.float32)
    for kk in range(0, tl.cdiv(K, BLOCK_K)):
        a = tl.load(a_ptrs, mask=offs_k[None, :] < K - kk * BLOCK_K, other=0.0)
        b = tl.load(b_ptrs, mask=offs_k[:, None] < K - kk * BLOCK_K, other=0.0)
        acc = tl.dot(a, b, acc)
        a_ptrs += BLOCK_K * stride_ak
        b_ptrs += BLOCK_K * stride_bk

    c = acc.to(c_ptr.dtype.element_ty)
    offs_cm = pid_m * BLOCK_M + tl.arange(0, BLOCK_M)
    offs_cn = pid_n * BLOCK_N + tl.arange(0, BLOCK_N)
    c_ptrs = c_ptr + offs_cm[:, None] * stride_cm + offs_cn[None, :] * stride_cn
    mask = (offs_cm[:, None] < M) & (offs_cn[None, :] < N)
    tl.store(c_ptrs, c, mask=mask)

# config = {"BLOCK_K": 128, "BLOCK_M": 16, "BLOCK_N": 128, "GROUP_M": 8, "arch": "sm_100", "dtype": "fp8e4m3", "num_ctas": 1, "num_stages": 2, "num_warps": 2}
# arch = sm_100


// ===== COMPILED SASS (sm_100a) =====

	.target	sm_100a

	.elftype	@"ET_EXEC"


//--------------------- .note.nv.tkinfo           --------------------------
	.section	.note.nv.tkinfo,"",@"SHT_NOTE"
	.sectionflags	@"SHF_NOTE_NV_TKINFO"
	.tkinfo
        /*0018*/ 	.word	0x00000081
        /*0030*/ 	.string	""
        /*0030*/ 	.string	"ptxas-blackwell"
        /*0030*/ 	.string	"Cuda compilation tools, release 12.9, V12.9.86"
        /*0030*/ 	.string	"Build cuda_12.9.r12.9/compiler.36037853_0"
        /*0030*/ 	.string	"-v  -suppress-debug-info  -lineinfo  -arch sm_100a "



//--------------------- .note.nv.cuver            --------------------------
	.section	.note.nv.cuver,"",@"SHT_NOTE"
	.sectionflags	@"SHF_NOTE_NV_CUVER"
        /*0018*/ 	.short	0x0001
        /*001a*/ 	.short	0x0064
        /*001c*/ 	.short	0x0001
        /*001e*/ 	.short	0x0000
        /*0020*/ 	.short	0x0001
        /*0022*/ 	.short	0x0000


//--------------------- .nv.info                  --------------------------
	.section	.nv.info,"",@"SHT_CUDA_INFO"
	.align	4


	//----- nvinfo : EIATTR_REGCOUNT
	.align		4
        /*0000*/ 	.byte	0x04, 0x2f
        /*0002*/ 	.short	(.L_1 - .L_0)
	.align		4
.L_0:
        /*0004*/ 	.word	index@(matmul_kernel)
        /*0008*/ 	.word	0x00000020


	//----- nvinfo : EIATTR_FRAME_SIZE
	.align		4
.L_1:
        /*000c*/ 	.byte	0x04, 0x11
        /*000e*/ 	.short	(.L_3 - .L_2)
	.align		4
.L_2:
        /*0010*/ 	.word	index@(matmul_kernel)
        /*0014*/ 	.word	0x000014f0


	//----- nvinfo : EIATTR_MIN_STACK_SIZE
	.align		4
.L_3:
        /*0018*/ 	.byte	0x04, 0x12
        /*001a*/ 	.short	(.L_5 - .L_4)
	.align		4
.L_4:
        /*001c*/ 	.word	index@(matmul_kernel)
        /*0020*/ 	.word	0x000014f0
.L_5:


//--------------------- .nv.info.matmul_kernel    --------------------------
	.section	.nv.info.matmul_kernel,"",@"SHT_CUDA_INFO"
	.sectionflags	@""
	.align	4


	//----- nvinfo : EIATTR_CUDA_API_VERSION
	.align		4
        /*0000*/ 	.byte	0x04, 0x37
        /*0002*/ 	.short	(.L_7 - .L_6)
.L_6:
        /*0004*/ 	.word	0x00000081


	//----- nvinfo : EIATTR_KPARAM_INFO
	.align		4
.L_7:
        /*0008*/ 	.byte	0x04, 0x17
        /*000a*/ 	.short	(.L_9 - .L_8)
.L_8:
        /*000c*/ 	.word	0x00000000
        /*0010*/ 	.short	0x000d
        /*0012*/ 	.short	0x0048
        /*0014*/ 	.byte	0x00, 0xf4, 0x21, 0x00


	//----- nvinfo : EIATTR_KPARAM_INFO
	.align		4
.L_9:
        /*0018*/ 	.byte	0x04, 0x17
        /*001a*/ 	.short	(.L_11 - .L_10)
.L_10:
        /*001c*/ 	.word	0x00000000
        /*0020*/ 	.short	0x000c
        /*0022*/ 	.short	0x0040
        /*0024*/ 	.byte	0x00, 0xf4, 0x21, 0x00


	//----- nvinfo : EIATTR_KPARAM_INFO
	.align		4
.L_11:
        /*0028*/ 	.byte	0x04, 0x17
        /*002a*/ 	.short	(.L_13 - .L_12)
.L_12:
        /*002c*/ 	.word	0x00000000
        /*0030*/ 	.short	0x000b
        /*0032*/ 	.short	0x0038
        /*0034*/ 	.byte	0x00, 0xf0, 0x11, 0x00


	//----- nvinfo : EIATTR_KPARAM_INFO
	.align		4
.L_13:
        /*0038*/ 	.byte	0x04, 0x17
        /*003a*/ 	.short	(.L_15 - .L_14)
.L_14:
        /*003c*/ 	.word	0x00000000
        /*0040*/ 	.short	0x000a
        /*0042*/ 	.short	0x0034
        /*0044*/ 	.byte	0x00, 0xf0, 0x11, 0x00


	//----- nvinfo : EIATTR_KPARAM_INFO
	.align		4
.L_15:
        /*0048*/ 	.byte	0x04, 0x17
        /*004a*/ 	.short	(.L_17 - .L_16)
.L_16:
        /*004c*/ 	.word	0x00000000
        /*0050*/ 	.short	0x0009
        /*0052*/ 	.short	0x0030
        /*0054*/ 	.byte	0x00, 0xf0, 0x11, 0x00


	//----- nvinfo : EIATTR_KPARAM_INFO
	.align		4
.L_17:
        /*0058*/ 	.byte	0x04, 0x17
        /*005a*/ 	.short	(.L_19 - .L_18)
.L_18:
        /*005c*/ 	.word	0x00000000
        /*0060*/ 	.short	0x0008
        /*0062*/ 	.short	0x002c
        /*0064*/ 	.byte	0x00, 0xf0, 0x11, 0x00


	//----- nvinfo : EIATTR_KPARAM_INFO
	.align		4
.L_19:
        /*0068*/ 	.byte	0x04, 0x17
        /*006a*/ 	.short	(.L_21 - .L_20)
.L_20:
        /*006c*/ 	.word	0x00000000
        /*0070*/ 	.short	0x0007
        /*0072*/ 	.short	0x0028
        /*0074*/ 	.byte	0x00, 0xf0, 0x11, 0x00


	//----- nvinfo : EIATTR_KPARAM_INFO
	.align		4
.L_21:
        /*0078*/ 	.byte	0x04, 0x17
        /*007a*/ 	.short	(.L_23 - .L_22)
.L_22:
        /*007c*/ 	.word	0x00000000
        /*0080*/ 	.short	0x0006
        /*0082*/ 	.short	0x0024
        /*0084*/ 	.byte	0x00, 0xf0, 0x11, 0x00


	//----- nvinfo : EIATTR_KPARAM_INFO
	.align		4
.L_23:
        /*0088*/ 	.byte	0x04, 0x17
        /*008a*/ 	.short	(.L_25 - .L_24)
.L_24:
        /*008c*/ 	.word	0x00000000
        /*0090*/ 	.short	0x0005
        /*0092*/ 	.short	0x0020
        /*0094*/ 	.byte	0x00, 0xf0, 0x11, 0x00


	//----- nvinfo : EIATTR_KPARAM_INFO
	.align		4
.L_25:
        /*0098*/ 	.byte	0x04, 0x17
        /*009a*/ 	.short	(.L_27 - .L_26)
.L_26:
        /*009c*/ 	.word	0x00000000
        /*00a0*/ 	.short	0x0004
        /*00a2*/ 	.short	0x001c
        /*00a4*/ 	.byte	0x00, 0xf0, 0x11, 0x00


	//----- nvinfo : EIATTR_KPARAM_INFO
	.align		4
.L_27:
        /*00a8*/ 	.byte	0x04, 0x17
        /*00aa*/ 	.short	(.L_29 - .L_28)
.L_28:
        /*00ac*/ 	.word	0x00000000
        /*00b0*/ 	.short	0x0003
        /*00b2*/ 	.short	0x0018
        /*00b4*/ 	.byte	0x00, 0xf0, 0x11, 0x00


	//----- nvinfo : EIATTR_KPARAM_INFO
	.align		4
.L_29:
        /*00b8*/ 	.byte	0x04, 0x17
        /*00ba*/ 	.short	(.L_31 - .L_30)
.L_30:
        /*00bc*/ 	.word	0x00000000
        /*00c0*/ 	.short	0x0002
        /*00c2*/ 	.short	0x0010
        /*00c4*/ 	.byte	0x00, 0xf4, 0x21, 0x00


	//----- nvinfo : EIATTR_KPARAM_INFO
	.align		4
.L_31:
        /*00c8*/ 	.byte	0x04, 0x17
        /*00ca*/ 	.short	(.L_33 - .L_32)
.L_32:
        /*00cc*/ 	.word	0x00000000
        /*00d0*/ 	.short	0x0001
        /*00d2*/ 	.short	0x0008
        /*00d4*/ 	.byte	0x00, 0xf4, 0x21, 0x00


	//----- nvinfo : EIATTR_KPARAM_INFO
	.align		4
.L_33:
        /*00d8*/ 	.byte	0x04, 0x17
        /*00da*/ 	.short	(.L_35 - .L_34)
.L_34:
        /*00dc*/ 	.word	0x00000000
        /*00e0*/ 	.short	0x0000
        /*00e2*/ 	.short	0x0000
        /*00e4*/ 	.byte	0x00, 0xf4, 0x21, 0x00


	//----- nvinfo : EIATTR_SPARSE_MMA_MASK
	.align		4
.L_35:
        /*00e8*/ 	.byte	0x03, 0x50
        /*00ea*/ 	.short	0x0000


	//----- nvinfo : EIATTR_MAXREG_COUNT
	.align		4
        /*00ec*/ 	.byte	0x03, 0x1b
        /*00ee*/ 	.short	0x00ff


	//----- nvinfo : EIATTR_NUM_BARRIERS
	.align		4
        /*00f0*/ 	.byte	0x02, 0x4c
        /*00f2*/ 	.byte	0x01
	.zero		1


	//----- nvinfo : EIATTR_ANNOTATIONS
	.align		4
        /*00f4*/ 	.byte	0x04, 0x55
        /*00f6*/ 	.short	(.L_37 - .L_36)


	//   ....[0]....
.L_36:
        /*00f8*/ 	.word	0x00000001
        /*00fc*/ 	.byte	0x10, 0x05, 0x00, 0x00, 0x01, 0x00, 0x00, 0x00, 0x30, 0x05, 0x00, 0x00, 0x01, 0x00, 0x00, 0x00
        /* <DEDUP_REMOVED lines=2670> */
        /*a7ec*/ 	.byte	0x30, 0xb6, 0x02, 0x00


	//----- nvinfo : EIATTR_VRC_CTA_INIT_COUNT
	.align		4
.L_37:
        /*a7f0*/ 	.byte	0x02, 0x4a
	.zero		1
	.zero		1


	//----- nvinfo : EIATTR_EXIT_INSTR_OFFSETS
	.align		4
        /*a7f4*/ 	.byte	0x04, 0x1c
        /*a7f6*/ 	.short	(.L_39 - .L_38)


	//   ....[0]....
.L_38:
        /*a7f8*/ 	.word	0x0002ba70


	//   ....[1]....
        /*a7fc*/ 	.word	0x0002ba90


	//----- nvinfo : EIATTR_REQNTID
	.align		4
.L_39:
        /*a800*/ 	.byte	0x04, 0x10
        /*a802*/ 	.short	(.L_41 - .L_40)
.L_40:
        /*a804*/ 	.word	0x00000040
        /*a808*/ 	.word	0x00000001
        /*a80c*/ 	.word	0x00000001


	//----- nvinfo : EIATTR_CBANK_PARAM_SIZE
	.align		4
.L_41:
        /*a810*/ 	.byte	0x03, 0x19
        /*a812*/ 	.short	0x0050


	//----- nvinfo : EIATTR_PARAM_CBANK
	.align		4
        /*a814*/ 	.byte	0x04, 0x0a
        /*a816*/ 	.short	(.L_43 - .L_42)
	.align		4
.L_42:
        /*a818*/ 	.word	index@(.nv.constant0.matmul_kernel)
        /*a81c*/ 	.short	0x0380
        /*a81e*/ 	.short	0x0050


	//----- nvinfo : EIATTR_SW_WAR
	.align		4
.L_43:
        /*a820*/ 	.byte	0x04, 0x36
        /*a822*/ 	.short	(.L_45 - .L_44)
.L_44:
        /*a824*/ 	.word	0x00000008
.L_45:


//--------------------- .nv.compat                --------------------------
	.section	.nv.compat,"",@"SHT_CUDA_COMPAT_INFO"
	.align	4
        /*0000*/ 	.byte	0x02, 0x02, 0x02, 0x00, 0x02, 0x05, 0x05, 0x00, 0x02, 0x03, 0x00, 0x00, 0x02, 0x06, 0x01, 0x00


//--------------------- .nv.callgraph             --------------------------
	.section	.nv.callgraph,"",@"SHT_CUDA_CALLGRAPH"
	.align	4
	.sectionentsize	8
	.align		4
        /*0000*/ 	.word	0x00000000
	.align		4
        /*0004*/ 	.word	0xffffffff
	.align		4
        /*0008*/ 	.word	0x00000000
	.align		4
        /*000c*/ 	.word	0xfffffffe
	.align		4
        /*0010*/ 	.word	0x00000000
	.align		4
        /*0014*/ 	.word	0xfffffffd
	.align		4
        /*0018*/ 	.word	0x00000000
	.align		4
        /*001c*/ 	.word	0xfffffffc


//--------------------- .text.matmul_kernel       --------------------------
	.section	.text.matmul_kernel,"ax",@progbits
	.align	128
        .global         matmul_kernel
        .type           matmul_kernel,@function
        .size           matmul_kernel,(.L_x_4 - matmul_kernel)
        .other          matmul_kernel,@"STO_CUDA_ENTRY STV_DEFAULT"
matmul_kernel:
.text.matmul_kernel:
[----:B------:R-:W0:Y:S08]  /*0000*/  LDC R1, c[0x0][0x37c] ;  /* 0x0000df00ff017b82 */ /* 0x000e300000000800 */
[----:B------:R-:W1:Y:S01]  /*0010*/  LDC.64 R2, c[0x0][0x398] ;  /* 0x0000e600ff027b82 */ /* 0x000e620000000a00 */
[----:B------:R-:W2:Y:S01]  /*0020*/  S2R R14, SR_TID.X ;  /* 0x00000000000e7919 */ /* 0x000ea20000002100 */
[----:B------:R-:W3:Y:S01]  /*0030*/  LDCU UR4, c[0x0][0x3a0] ;  /* 0x00007400ff0477ac */ /* 0x000ee20008000800 */
[----:B0-----:R-:W-:Y:S01]  /*0040*/  VIADD R1, R1, 0xffffeb10 ;  /* 0xffffeb1001017836 */ /* 0x001fe20000000000 */
[----:B------:R-:W0:Y:S01]  /*0050*/  LDCU.64 UR10, c[0x0][0x358] ;  /* 0x00006b00ff0a77ac */ /* 0x000e220008000a00 */
[----:B---3--:R-:W-:Y:S01]  /*0060*/  UIADD3 UR4, UPT, UPT, UR4, 0x7f, URZ ;  /* 0x0000007f04047890 */ /* 0x008fe2000fffe0ff */
[----:B-1----:R-:W-:-:S03]  /*0070*/  VIADD R0, R3, 0x7f ;  /* 0x0000007f03007836 */ /* 0x002fc60000000000 */
[----:B------:R-:W-:Y:S02]  /*0080*/  UISETP.GT.AND UP0, UPT, UR4, 0x7f, UPT ;  /* 0x0000007f0400788c */ /* 0x000fe4000bf04270 */
[----:B------:R-:W-:-:S04]  /*0090*/  SHF.R.S32.HI R5, RZ, 0x1f, R0 ;  /* 0x0000001fff057819 */ /* 0x000fc80000011400 */
[----:B------:R-:W-:-:S04]  /*00a0*/  LEA.HI R5, R5, R0, RZ, 0x7 ;  /* 0x0000000005057211 */ /* 0x000fc800078f38ff */
[----:B------:R-:W-:Y:S02]  /*00b0*/  SHF.R.S32.HI R0, RZ, 0x7, R5 ;  /* 0x00000007ff007819 */ /* 0x000fe40000011405 */
[----:B------:R-:W1:Y:S03]  /*00c0*/  S2R R5, SR_CTAID.X ;  /* 0x0000000000057919 */ /* 0x000e660000002500 */
[----:B------:R-:W-:-:S05]  /*00d0*/  IMAD.SHL.U32 R0, R0, 0x8, RZ ;  /* 0x0000000800007824 */ /* 0x000fca00078e00ff */
[-C--:B------:R-:W-:Y:S02]  /*00e0*/  IABS R9, R0.reuse ;  /* 0x0000000000097213 */ /* 0x080fe40000000000 */
[----:B------:R-:W-:Y:S02]  /*00f0*/  IABS R12, R0 ;  /* 0x00000000000c7213 */ /* 0x000fe40000000000 */
[----:B------:R-:W3:Y:S08]  /*0100*/  I2F.RP R4, R9 ;  /* 0x0000000900047306 */ /* 0x000ef00000209400 */
[----:B---3--:R-:W3:Y:S01]  /*0110*/  MUFU.RCP R4, R4 ;  /* 0x0000000400047308 */ /* 0x008ee20000001000 */
[----:B-1----:R-:W-:Y:S01]  /*0120*/  IABS R10, R5 ;  /* 0x00000005000a7213 */ /* 0x002fe20000000000 */
[----:B---3--:R-:W-:-:S02]  /*0130*/  VIADD R6, R4, 0xffffffe ;  /* 0x0ffffffe04067836 */ /* 0x008fc40000000000 */
[----:B------:R-:W-:-:S04]  /*0140*/  IMAD.MOV R4, RZ, RZ, -R12 ;  /* 0x000000ffff047224 */ /* 0x000fc800078e0a0c */
[----:B------:R1:W3:Y:S02]  /*0150*/  F2I.FTZ.U32.TRUNC.NTZ R7, R6 ;  /* 0x0000000600077305 */ /* 0x0002e4000021f000 */
[----:B-1----:R-:W-:Y:S02]  /*0160*/  IMAD.MOV.U32 R6, RZ, RZ, RZ ;  /* 0x000000ffff067224 */ /* 0x002fe400078e00ff */
[----:B---3--:R-:W-:-:S04]  /*0170*/  IMAD.MOV R8, RZ, RZ, -R7 ;  /* 0x000000ffff087224 */ /* 0x008fc800078e0a07 */
[----:B------:R-:W-:Y:S02]  /*0180*/  IMAD R11, R8, R9, RZ ;  /* 0x00000009080b7224 */ /* 0x000fe400078e02ff */
[----:B------:R-:W-:Y:S02]  /*0190*/  IMAD.MOV.U32 R8, RZ, RZ, R10 ;  /* 0x000000ffff087224 */ /* 0x000fe400078e000a */
[----:B------:R-:W-:-:S06]  /*01a0*/  IMAD.HI.U32 R7, R7, R11, R6 ;  /* 0x0000000b07077227 */ /* 0x000fcc00078e0006 */
[----:B------:R-:W-:-:S04]  /*01b0*/  IMAD.HI.U32 R7, R7, R8, RZ ;  /* 0x0000000807077227 */ /* 0x000fc800078e00ff */
[----:B------:R-:W-:-:S05]  /*01c0*/  IMAD R4, R7, R4, R8 ;  /* 0x0000000407047224 */ /* 0x000fca00078e0208 */
[----:B------:R-:W-:-:S13]  /*01d0*/  ISETP.GT.U32.AND P1, PT, R9, R4, PT ;  /* 0x000000040900720c */ /* 0x000fda0003f24070 */
[----:B------:R-:W-:Y:S02]  /*01e0*/  @!P1 IMAD.IADD R4, R4, 0x1, -R9 ;  /* 0x0000000104049824 */ /* 0x000fe400078e0a09 */
[----:B------:R-:W-:Y:S01]  /*01f0*/  @!P1 VIADD R7, R7, 0x1 ;  /* 0x0000000107079836 */ /* 0x000fe20000000000 */
[----:B------:R-:W-:Y:S02]  /*0200*/  ISETP.NE.AND P1, PT, R0, RZ, PT ;  /* 0x000000ff0000720c */ /* 0x000fe40003f25270 */
[----:B------:R-:W-:Y:S02]  /*0210*/  ISETP.GE.U32.AND P0, PT, R4, R9, PT ;  /* 0x000000090400720c */ /* 0x000fe40003f06070 */
[----:B------:R-:W-:-:S04]  /*0220*/  LOP3.LUT R4, R5, R0, RZ, 0x3c, !PT ;  /* 0x0000000005047212 */ /* 0x000fc800078e3cff */
[----:B------:R-:W-:Y:S01]  /*0230*/  ISETP.GE.AND P2, PT, R4, RZ, PT ;  /* 0x000000ff0400720c */ /* 0x000fe20003f46270 */
[----:B------:R-:W-:-:S06]  /*0240*/  VIADD R4, R2, 0xf ;  /* 0x0000000f02047836 */ /* 0x000fcc0000000000 */
[----:B------:R-:W-:-:S04]  /*0250*/  @P0 VIADD R7, R7, 0x1 ;  /* 0x0000000107070836 */ /* 0x000fc80000000000 */
[----:B------:R-:W-:Y:S01]  /*0260*/  IMAD.MOV.U32 R6, RZ, RZ, R7 ;  /* 0x000000ffff067224 */ /* 0x000fe200078e0007 */
[----:B------:R-:W-:-:S03]  /*0270*/  SHF.R.S32.HI R7, RZ, 0x1f, R4 ;  /* 0x0000001fff077819 */ /* 0x000fc60000011404 */
[----:B------:R-:W-:Y:S01]  /*0280*/  @!P2 IMAD.MOV R6, RZ, RZ, -R6 ;  /* 0x000000ffff06a224 */ /* 0x000fe200078e0a06 */
[----:B------:R-:W-:Y:S02]  /*0290*/  @!P1 LOP3.LUT R6, RZ, R0, RZ, 0x33, !PT ;  /* 0x00000000ff069212 */ /* 0x000fe400078e33ff */
[----:B------:R-:W-:-:S03]  /*02a0*/  LEA.HI R7, R7, R4, RZ, 0x4 ;  /* 0x0000000407077211 */ /* 0x000fc600078f20ff */
[----:B------:R-:W-:Y:S02]  /*02b0*/  IMAD.SHL.U32 R4, R6, 0x8, RZ ;  /* 0x0000000806047824 */ /* 0x000fe400078e00ff */
[----:B------:R-:W-:-:S03]  /*02c0*/  IMAD.MOV R6, RZ, RZ, -R6 ;  /* 0x000000ffff067224 */ /* 0x000fc600078e0a06 */
[----:B------:R-:W-:Y:S01]  /*02d0*/  LEA.HI.SX32 R7, R7, -R4, 0x1c ;  /* 0x8000000407077211 */ /* 0x000fe200078fe2ff */
[----:B------:R-:W-:Y:S02]  /*02e0*/  IMAD R15, R0, R6, R5 ;  /* 0x00000006000f7224 */ /* 0x000fe400078e0205 */
[----:B------:R-:W-:Y:S01]  /*02f0*/  IMAD.MOV.U32 R6, RZ, RZ, RZ ;  /* 0x000000ffff067224 */ /* 0x000fe200078e00ff */
[----:B------:R-:W-:Y:S02]  /*0300*/  VIMNMX R8, PT, PT, R7, 0x8, PT ;  /* 0x0000000807087848 */ /* 0x000fe40003fe0100 */
[----:B------:R-:W-:Y:S02]  /*0310*/  IABS R13, R15 ;  /* 0x0000000f000d7213 */ /* 0x000fe40000000000 */
[----:B------:R-:W-:-:S04]  /*0320*/  IABS R11, R8 ;  /* 0x00000008000b7213 */ /* 0x000fc80000000000 */
[----:B------:R-:W1:Y:S08]  /*0330*/  I2F.RP R9, R11 ;  /* 0x0000000b00097306 */ /* 0x000e700000209400 */
[----:B-1----:R-:W1:Y:S02]  /*0340*/  MUFU.RCP R9, R9 ;  /* 0x0000000900097308 */ /* 0x002e640000001000 */
[----:B-1----:R-:W-:-:S06]  /*0350*/  VIADD R7, R9, 0xffffffe ;  /* 0x0ffffffe09077836 */ /* 0x002fcc0000000000 */
[----:B------:R-:W1:Y:S02]  /*0360*/  F2I.FTZ.U32.TRUNC.NTZ R7, R7 ;  /* 0x0000000700077305 */ /* 0x000e64000021f000 */
[----:B-1----:R-:W-:-:S04]  /*0370*/  IMAD.MOV R10, RZ, RZ, -R7 ;  /* 0x000000ffff0a7224 */ /* 0x002fc800078e0a07 */
[----:B------:R-:W-:-:S04]  /*0380*/  IMAD.MOV.U32 R0, RZ, RZ, R10 ;  /* 0x000000ffff007224 */ /* 0x000fc800078e000a */
[----:B------:R-:W-:Y:S01]  /*0390*/  IMAD R5, R0, R11, RZ ;  /* 0x0000000b00057224 */ /* 0x000fe200078e02ff */
[----:B------:R-:W-:-:S03]  /*03a0*/  IABS R0, R8 ;  /* 0x0000000800007213 */ /* 0x000fc60000000000 */
[----:B------:R-:W-:-:S04]  /*03b0*/  IMAD.HI.U32 R6, R7, R5, R6 ;  /* 0x0000000507067227 */ /* 0x000fc800078e0006 */
[----:B------:R-:W-:Y:S02]  /*03c0*/  IMAD.MOV R0, RZ, RZ, -R0 ;  /* 0x000000ffff007224 */ /* 0x000fe400078e0a00 */
        /* <DEDUP_REMOVED lines=8> */
[----:B------:R-:W-:Y:S02]  /*0450*/  ISETP.GE.AND P2, PT, R0, RZ, PT ;  /* 0x000000ff0000720c */ /* 0x000fe40003f46270 */
[----:B--2---:R-:W-:-:S05]  /*0460*/  LOP3.LUT R0, R14, 0xf, RZ, 0xc0, !PT ;  /* 0x0000000f0e007812 */ /* 0x004fca00078ec0ff */
[----:B------:R-:W-:-:S06]  /*0470*/  @P0 VIADD R6, R6, 0x1 ;  /* 0x0000000106060836 */ /* 0x000fcc0000000000 */
[----:B------:R-:W-:Y:S01]  /*0480*/  @!P2 IMAD.MOV R6, RZ, RZ, -R6 ;  /* 0x000000ffff06a224 */ /* 0x000fe200078e0a06 */
[----:B------:R-:W-:-:S05]  /*0490*/  @!P1 LOP3.LUT R6, RZ, R8, RZ, 0x33, !PT ;  /* 0x00000008ff069212 */ /* 0x000fca00078e33ff */
[----:B------:R-:W-:Y:S02]  /*04a0*/  IMAD.MOV R5, RZ, RZ, -R6 ;  /* 0x000000ffff057224 */ /* 0x000fe400078e0a06 */
[----:B------:R-:W-:Y:S02]  /*04b0*/  IMAD.SHL.U32 R27, R6, 0x80, RZ ;  /* 0x00000080061b7824 */ /* 0x000fe400078e00ff */
[----:B------:R-:W-:-:S04]  /*04c0*/  IMAD R5, R8, R5, R15 ;  /* 0x0000000508057224 */ /* 0x000fc800078e020f */
[----:B------:R-:W-:Y:S01]  /*04d0*/  IMAD.IADD R5, R4, 0x1, R5 ;  /* 0x0000000104057824 */ /* 0x000fe200078e0205 */
[----:B------:R-:W-:-:S03]  /*04e0*/  SHF.R.U32.HI R4, RZ, 0x4, R14 ;  /* 0x00000004ff047819 */ /* 0x000fc6000001160e */
[----:B------:R-:W-:Y:S01]  /*04f0*/  IMAD R16, R5, 0x10, R0 ;  /* 0x0000001005107824 */ /* 0x000fe200078e0200 */
[----:B------:R-:W-:-:S04]  /*0500*/  SGXT.U32 R26, R4, 0x2 ;  /* 0x00000002041a781a */ /* 0x000fc80000000000 */
[----:B------:R1:W-:Y:S01]  /*0510*/  STL [R1+0xe20], R16 ;  /* 0x000e201001007387 */ /* 0x0003e20000100800 */
[----:B------:R-:W-:-:S03]  /*0520*/  LOP3.LUT R0, R26, 0x78, RZ, 0xfc, !PT ;  /* 0x000000781a007812 */ /* 0x000fc600078efcff */
[----:B------:R1:W-:Y:S01]  /*0530*/  STL [R1+0x130], R27 ;  /* 0x0001301b01007387 */ /* 0x0003e20000100800 */
[----:B0-----:R-:W-:Y:S05]  /*0540*/  BRA.U UP0, `(.L_x_0) ;  /* 0x0000000100907547 */ /* 0x001fea000b800000 */
[----:B------:R0:W-:Y:S01]  /*0550*/  STL [R1+0x1d0], RZ ;  /* 0x0001d0ff01007387 */ /* 0x0001e20000100800 */
[----:B------:R-:W-:-:S03]  /*0560*/  IMAD.SHL.U32 R0, R14, 0x40, RZ ;  /* 0x000000400e007824 */ /* 0x000fc600078e00ff */
[----:B------:R0:W-:Y:S02]  /*0570*/  STL [R1+0x1d4], RZ ;  /* 0x0001d4ff01007387 */ /* 0x0001e40000100800 */
[----:B------:R-:W-:Y:S02]  /*0580*/  LOP3.LUT R0, R0, 0x40, RZ, 0xc0, !PT ;  /* 0x0000004000007812 */ /* 0x000fe400078ec0ff */
[----:B------:R0:W-:Y:S04]  /*0590*/  STL [R1+0x1d8], RZ ;  /* 0x0001d8ff01007387 */ /* 0x0001e80000100800 */
        /* <DEDUP_REMOVED lines=29> */
[----:B------:R0:W-:Y:S01]  /*0770*/  STL [R1+0xe24], R0 ;  /* 0x000e240001007387 */ /* 0x0001e20000100800 */
[----:B------:R-:W-:Y:S05]  /*0780*/  BRA `(.L_x_1) ;  /* 0x0000029400e07947 */ /* 0x000fea0003800000 */
.L_x_0:
[----:B------:R-:W-:Y:S01]  /*0790*/  IABS R0, R2 ;  /* 0x0000000200007213 */ /* 0x000fe20000000000 */
[C---:B------:R-:W-:Y:S01]  /*07a0*/  VIADD R12, R27.reuse, 0x7f ;  /* 0x0000007f1b0c7836 */ /* 0x040fe20000000000 */
[----:B------:R-:W-:Y:S01]  /*07b0*/  IABS R18, R3 ;  /* 0x0000000300127213 */ /* 0x000fe20000000000 */
[C---:B------:R-:W-:Y:S01]  /*07c0*/  VIADD R14, R27.reuse, 0x7e ;  /* 0x0000007e1b0e7836 */ /* 0x040fe20000000000 */
[----:B------:R-:W0:Y:S01]  /*07d0*/  I2F.RP R7, R0 ;  /* 0x0000000000077306 */ /* 0x000e220000209400 */
[----:B------:R-:W-:Y:S01]  /*07e0*/  IABS R19, R27 ;  /* 0x0000001b00137213 */ /* 0x000fe20000000000 */
[----:B------:R-:W-:Y:S01]  /*07f0*/  VIADD R28, R27, 0x5 ;  /* 0x000000051b1c7836 */ /* 0x000fe20000000000 */
[----:B------:R-:W-:Y:S01]  /*0800*/  ISETP.GE.AND P2, PT, R12, RZ, PT ;  /* 0x000000ff0c00720c */ /* 0x000fe20003f46270 */
[----:B------:R-:W2:Y:S01]  /*0810*/  LDCU UR7, c[0x0][0x3a8] ;  /* 0x00007500ff0777ac */ /* 0x000ea20008000800 */
[----:B------:R-:W-:Y:S02]  /*0820*/  ISETP.GE.AND P5, PT, R16, RZ, PT ;  /* 0x000000ff1000720c */ /* 0x000fe40003fa6270 */
[----:B------:R-:W-:Y:S01]  /*0830*/  ISETP.GE.AND P4, PT, R14, RZ, PT ;  /* 0x000000ff0e00720c */ /* 0x000fe20003f86270 */
[----:B------:R-:W3:Y:S01]  /*0840*/  I2F.RP R6, R18 ;  /* 0x0000001200067306 */ /* 0x000ee20000209400 */
[----:B------:R-:W4:Y:S01]  /*0850*/  LDCU UR6, c[0x0][0x3a4] ;  /* 0x00007480ff0677ac */ /* 0x000f220008000800 */
[----:B------:R-:W5:Y:S06]  /*0860*/  LDCU.64 UR8, c[0x0][0x380] ;  /* 0x00007000ff0877ac */ /* 0x000f6c0008000a00 */
[----:B0-----:R-:W0:Y:S01]  /*0870*/  MUFU.RCP R7, R7 ;  /* 0x0000000700077308 */ /* 0x001e220000001000 */
[----:B------:R-:W1:Y:S01]  /*0880*/  LDCU.64 UR4, c[0x0][0x388] ;  /* 0x00007100ff0477ac */ /* 0x000e620008000a00 */
[----:B------:R-:W1:Y:S06]  /*0890*/  LDCU UR16, c[0x0][0x3ac] ;  /* 0x00007580ff1077ac */ /* 0x000e6c0008000800 */
[----:B---3--:R-:W3:Y:S01]  /*08a0*/  MUFU.RCP R6, R6 ;  /* 0x0000000600067308 */ /* 0x008ee20000001000 */
[----:B------:R-:W1:Y:S01]  /*08b0*/  LDCU UR17, c[0x0][0x3a8] ;  /* 0x00007500ff1177ac */ /* 0x000e620008000800 */
[----:B0-----:R-:W-:-:S06]  /*08c0*/  VIADD R4, R7, 0xffffffe ;  /* 0x0ffffffe07047836 */ /* 0x001fcc0000000000 */
[----:B------:R0:W1:Y:S01]  /*08d0*/  F2I.FTZ.U32.TRUNC.NTZ R5, R4 ;  /* 0x0000000400057305 */ /* 0x000062000021f000 */
[----:B---3--:R-:W-:Y:S01]  /*08e0*/  VIADD R10, R6, 0xffffffe ;  /* 0x0ffffffe060a7836 */ /* 0x008fe20000000000 */
[----:B------:R-:W-:-:S06]  /*08f0*/  IABS R6, R16 ;  /* 0x0000001000067213 */ /* 0x000fcc0000000000 */
[----:B------:R3:W2:Y:S01]  /*0900*/  F2I.FTZ.U32.TRUNC.NTZ R11, R10 ;  /* 0x0000000a000b7305 */ /* 0x0006a2000021f000 */
[----:B0-----:R-:W-:Y:S02]  /*0910*/  IMAD.MOV.U32 R4, RZ, RZ, RZ ;  /* 0x000000ffff047224 */ /* 0x001fe400078e00ff */
[----:B-1----:R-:W-:Y:S02]  /*0920*/  IMAD.MOV R9, RZ, RZ, -R5 ;  /* 0x000000ffff097224 */ /* 0x002fe400078e0a05 */
[----:B---3--:R-:W-:Y:S02]  /*0930*/  IMAD.MOV.U32 R10, RZ, RZ, RZ ;  /* 0x000000ffff0a7224 */ /* 0x008fe400078e00ff */
[----:B------:R-:W-:-:S04]  /*0940*/  IMAD R9, R9, R0, RZ ;  /* 0x0000000009097224 */ /* 0x000fc800078e02ff */
[----:B------:R-:W-:Y:S01]  /*0950*/  IMAD.HI.U32 R5, R5, R9, R4 ;  /* 0x0000000905057227 */ /* 0x000fe200078e0004 */
[----:B------:R-:W-:-:S03]  /*0960*/  IABS R9, R14 ;  /* 0x0000000e00097213 */ /* 0x000fc60000000000 */
[----:B--2---:R-:W-:Y:S02]  /*0970*/  IMAD.MOV R7, RZ, RZ, -R11 ;  /* 0x000000ffff077224 */ /* 0x004fe400078e0a0b */
[----:B------:R-:W-:-:S04]  /*0980*/  IMAD.HI.U32 R5, R5, R6, RZ ;  /* 0x0000000605057227 */ /* 0x000fc800078e00ff */
[----:B------:R-:W-:Y:S02]  /*0990*/  IMAD R7, R7, R18, RZ ;  /* 0x0000001207077224 */ /* 0x000fe400078e02ff */
[----:B------:R-:W-:Y:S02]  /*09a0*/  IMAD.MOV R5, RZ, RZ, -R5 ;  /* 0x000000ffff057224 */ /* 0x000fe400078e0a05 */
[----:B------:R-:W-:Y:S01]  /*09b0*/  IMAD.HI.U32 R10, R11, R7, R10 ;  /* 0x000000070b0a7227 */ /* 0x000fe200078e000a */
[----:B------:R-:W-:-:S03]  /*09c0*/  IABS R7, R12 ;  /* 0x0000000c00077213 */ /* 0x000fc60000000000 */
[----:B------:R-:W-:Y:S02]  /*09d0*/  IMAD R5, R0, R5, R6 ;  /* 0x0000000500057224 */ /* 0x000fe400078e0206 */
[----:B------:R-:W-:-:S03]  /*09e0*/  IMAD.HI.U32 R6, R10, R19, RZ ;  /* 0x000000130a067227 */ /* 0x000fc600078e00ff */
[----:B------:R-:W-:Y:S01]  /*09f0*/  ISETP.GT.U32.AND P0, PT, R0, R5, PT ;  /* 0x000000050000720c */ /* 0x000fe20003f04070 */
[----:B------:R-:W-:-:S04]  /*0a00*/  IMAD.HI.U32 R4, R10, R7, RZ ;  /* 0x000000070a047227 */ /* 0x000fc800078e00ff */
[----:B------:R-:W-:Y:S02]  /*0a10*/  IMAD.MOV R8, RZ, RZ, -R6 ;  /* 0x000000ffff087224 */ /* 0x000fe400078e0a06 */
[----:B------:R-:W-:Y:S02]  /*0a20*/  IMAD.MOV R6, RZ, RZ, -R4 ;  /* 0x000000ffff067224 */ /* 0x000fe400078e0a04 */
[----:B------:R-:W-:Y:S02]  /*0a30*/  IMAD R19, R18, R8, R19 ;  /* 0x0000000812137224 */ /* 0x000fe400078e0213 */
[----:B------:R-:W-:-:S03]  /*0a40*/  IMAD.HI.U32 R4, R10, R9, RZ ;  /* 0x000000090a047227 */ /* 0x000fc600078e00ff */
[C---:B------:R-:W-:Y:S01]  /*0a50*/  ISETP.GT.U32.AND P1, PT, R18.reuse, R19, PT ;  /* 0x000000131200720c */ /* 0x040fe20003f24070 */
[C---:B------:R-:W-:Y:S02]  /*0a60*/  IMAD R7, R18.reuse, R6, R7 ;  /* 0x0000000612077224 */ /* 0x040fe400078e0207 */
[----:B------:R-:W-:Y:S02]  /*0a70*/  IMAD.MOV R4, RZ, RZ, -R4 ;  /* 0x000000ffff047224 */ /* 0x000fe400078e0a04 */
[----:B------:R-:W-:Y:S01]  /*0a80*/  @!P0 IMAD.IADD R5, R5, 0x1, -R0 ;  /* 0x0000000105058824 */ /* 0x000fe200078e0a00 */
[C---:B------:R-:W-:Y:S01]  /*0a90*/  ISETP.GT.U32.AND P0, PT, R18.reuse, R7, PT ;  /* 0x000000071200720c */ /* 0x040fe20003f04070 */
[----:B------:R-:W-:Y:S02]  /*0aa0*/  IMAD R9, R18, R4, R9 ;  /* 0x0000000412097224 */ /* 0x000fe400078e0209 */
[C---:B------:R-:W-:Y:S01]  /*0ab0*/  VIADD R12, R27.reuse, 0x7d ;  /* 0x0000007d1b0c7836 */ /* 0x040fe20000000000 */
[----:B------:R-:W-:Y:S01]  /*0ac0*/  ISETP.GT.U32.AND P6, PT, R0, R5, PT ;  /* 0x000000050000720c */ /* 0x000fe20003fc4070 */
[----:B------:R-:W-:Y:S01]  /*0ad0*/  VIADD R8, R27, 0x7c ;  /* 0x0000007c1b087836 */ /* 0x000fe20000000000 */
[----:B------:R-:W-:Y:S01]  /*0ae0*/  ISETP.GT.U32.AND P3, PT, R18, R9, PT ;  /* 0x000000091200720c */ /* 0x000fe20003f64070 */
[----:B------:R-:W-:Y:S01]  /*0af0*/  @!P1 IMAD.IADD R19, R19, 0x1, -R18 ;  /* 0x0000000113139824 */ /* 0x000fe200078e0a12 */
[----:B------:R-:W-:-:S02]  /*0b00*/  IABS R11, R12 ;  /* 0x0000000c000b7213 */ /* 0x000fc40000000000 */
[----:B------:R-:W-:Y:S02]  /*0b10*/  IABS R13, R8 ;  /* 0x00000008000d7213 */ /* 0x000fe40000000000 */
[----:B------:R-:W-:Y:S01]  /*0b20*/  ISETP.NE.AND P1, PT, R2, RZ, PT ;  /* 0x000000ff0200720c */ /* 0x000fe20003f25270 */
[----:B------:R-:W-:-:S04]  /*0b30*/  IMAD.HI.U32 R4, R10, R11, RZ ;  /* 0x0000000b0a047227 */ /* 0x000fc800078e00ff */
[----:B------:R-:W-:-:S04]  /*0b40*/  IMAD.HI.U32 R6, R10, R13, RZ ;  /* 0x0000000d0a067227 */ /* 0x000fc800078e00ff */
[----:B------:R-:W-:Y:S01]  /*0b50*/  @!P0 IMAD.IADD R7, R7, 0x1, -R18 ;  /* 0x0000000107078824 */ /* 0x000fe200078e0a12 */
[C---:B------:R-:W-:Y:S01]  /*0b60*/  ISETP.GT.U32.AND P0, PT, R18.reuse, R19, PT ;  /* 0x000000131200720c */ /* 0x040fe20003f04070 */
[----:B------:R-:W-:Y:S02]  /*0b70*/  @!P6 IMAD.IADD R5, R5, 0x1, -R0 ;  /* 0x000000010505e824 */ /* 0x000fe400078e0a00 */
[----:B------:R-:W-:Y:S02]  /*0b80*/  IMAD.MOV R4, RZ, RZ, -R4 ;  /* 0x000000ffff047224 */ /* 0x000fe400078e0a04 */
[----:B------:R-:W-:Y:S02]  /*0b90*/  IMAD.MOV R6, RZ, RZ, -R6 ;  /* 0x000000ffff067224 */ /* 0x000fe400078e0a06 */
[----:B------:R-:W-:Y:S01]  /*0ba0*/  @!P3 IMAD.IADD R9, R9, 0x1, -R18 ;  /* 0x000000010909b824 */ /* 0x000fe200078e0a12 */
[----:B------:R-:W-:Y:S01]  /*0bb0*/  ISETP.GT.U32.AND P3, PT, R18, R7, PT ;  /* 0x000000071200720c */ /* 0x000fe20003f64070 */
[----:B------:R-:W-:-:S02]  /*0bc0*/  IMAD.MOV.U32 R0, RZ, RZ, R5 ;  /* 0x000000ffff007224 */ /* 0x000fc400078e0005 */
[C---:B------:R-:W-:Y:S01]  /*0bd0*/  IMAD R11, R18.reuse, R4, R11 ;  /* 0x00000004120b7224 */ /* 0x040fe200078e020b */
[C---:B------:R-:W-:Y:S01]  /*0be0*/  ISETP.GT.U32.AND P6, PT, R18.reuse, R9, PT ;  /* 0x000000091200720c */ /* 0x040fe20003fc4070 */
[C---:B------:R-:W-:Y:S02]  /*0bf0*/  IMAD R5, R18.reuse, R6, R13 ;  /* 0x0000000612057224 */ /* 0x040fe400078e020d */
[----:B------:R-:W-:Y:S02]  /*0c00*/  VIADD R4, R27, 0x7b ;  /* 0x0000007b1b047836 */ /* 0x000fe40000000000 */
[----:B------:R-:W-:Y:S01]  /*0c10*/  @!P5 IMAD.MOV R0, RZ, RZ, -R0 ;  /* 0x000000ffff00d224 */ /* 0x000fe200078e0a00 */
[----:B------:R-:W-:Y:S01]  /*0c20*/  @!P1 LOP3.LUT R0, RZ, R2, RZ, 0x33, !PT ;  /* 0x00000002ff009212 */ /* 0x000fe200078e33ff */
[--C-:B------:R-:W-:Y:S01]  /*0c30*/  @!P0 IMAD.IADD R19, R19, 0x1, -R18.reuse ;  /* 0x0000000113138824 */ /* 0x100fe200078e0a12 */
[C---:B------:R-:W-:Y:S01]  /*0c40*/  ISETP.GT.U32.AND P1, PT, R18.reuse, R11, PT ;  /* 0x0000000b1200720c */ /* 0x040fe20003f24070 */
[----:B------:R-:W-:Y:S01]  /*0c50*/  VIADD R6, R27, 0x7a ;  /* 0x0000007a1b067836 */ /* 0x000fe20000000000 */
[----:B------:R-:W-:Y:S01]  /*0c60*/  IABS R17, R4 ;  /* 0x0000000400117213 */ /* 0x000fe20000000000 */
[----:B------:R0:W-:Y:S01]  /*0c70*/  STL [R1+0xf2c], R0 ;  /* 0x000f2c0001007387 */ /* 0x0001e20000100800 */
[----:B------:R-:W-:Y:S01]  /*0c80*/  ISETP.GT.U32.AND P5, PT, R18, R5, PT ;  /* 0x000000051200720c */ /* 0x000fe20003fa4070 */
[----:B------:R-:W-:Y:S01]  /*0c90*/  @!P6 IMAD.IADD R9, R9, 0x1, -R18 ;  /* 0x000000010909e824 */ /* 0x000fe200078e0a12 */
[----:B------:R-:W-:Y:S01]  /*0ca0*/  ISETP.GE.AND P0, PT, R27, RZ, PT ;  /* 0x000000ff1b00720c */ /* 0x000fe20003f06270 */
[----:B------:R-:W-:Y:S01]  /*0cb0*/  IMAD.HI.U32 R2, R10, R17, RZ ;  /* 0x000000110a027227 */ /* 0x000fe200078e00ff */
[----:B------:R-:W-:-:S02]  /*0cc0*/  IABS R15, R6 ;  /* 0x00000006000f7213 */ /* 0x000fc40000000000 */
[----:B------:R-:W-:Y:S01]  /*0cd0*/  ISETP.GE.AND P6, PT, R8, RZ, PT ;  /* 0x000000ff0800720c */ /* 0x000fe20003fc6270 */
[----:B------:R-:W-:Y:S02]  /*0ce0*/  IMAD.MOV R2, RZ, RZ, -R2 ;  /* 0x000000ffff027224 */ /* 0x000fe400078e0a02 */
[--C-:B------:R-:W-:Y:S01]  /*0cf0*/  @!P1 IMAD.IADD R11, R11, 0x1, -R18.reuse ;  /* 0x000000010b0b9824 */ /* 0x100fe200078e0a12 */
[----:B------:R-:W-:Y:S01]  /*0d00*/  ISETP.GE.AND P1, PT, R4, RZ, PT ;  /* 0x000000ff0400720c */ /* 0x000fe20003f26270 */
[C---:B------:R-:W-:Y:S02]  /*0d10*/  IMAD R17, R18.reuse, R2, R17 ;  /* 0x0000000212117224 */ /* 0x040fe400078e0211 */
[----:B------:R-:W-:Y:S02]  /*0d20*/  @!P5 IMAD.IADD R5, R5, 0x1, -R18 ;  /* 0x000000010505d824 */ /* 0x000fe400078e0a12 */
[----:B0-----:R-:W-:Y:S02]  /*0d30*/  IMAD.MOV.U32 R0, RZ, RZ, R9 ;  /* 0x000000ffff007224 */ /* 0x001fe400078e0009 */
[----:B------:R-:W-:Y:S01]  /*0d40*/  @!P0 IMAD.MOV R19, RZ, RZ, -R19 ;  /* 0x000000ffff138224 */ /* 0x000fe200078e0a13 */
[C---:B------:R-:W-:Y:S01]  /*0d50*/  ISETP.GT.U32.AND P0, PT, R18.reuse, R11, PT ;  /* 0x0000000b1200720c */ /* 0x040fe20003f04070 */
[----:B------:R-:W-:Y:S01]  /*0d60*/  @!P4 IMAD.MOV R0, RZ, RZ, -R0 ;  /* 0x000000ffff00c224 */ /* 0x000fe200078e0a00 */
[----:B------:R-:W-:Y:S01]  /*0d70*/  ISETP.GT.U32.AND P5, PT, R18, R5, PT ;  /* 0x000000051200720c */ /* 0x000fe20003fa4070 */
[----:B------:R-:W-:Y:S01]  /*0d80*/  IMAD.HI.U32 R4, R10, R15, RZ ;  /* 0x0000000f0a047227 */ /* 0x000fe200078e00ff */
[----:B------:R-:W-:-:S03]  /*0d90*/  ISETP.GT.U32.AND P4, PT, R18, R17, PT ;  /* 0x000000111200720c */ /* 0x000fc60003f84070 */
[----:B------:R-:W-:Y:S01]  /*0da0*/  @!P3 IMAD.IADD R7, R7, 0x1, -R18 ;  /* 0x000000010707b824 */ /* 0x000fe200078e0a12 */
[----:B------:R-:W-:Y:S01]  /*0db0*/  ISETP.GE.AND P3, PT, R12, RZ, PT ;  /* 0x000000ff0c00720c */ /* 0x000fe20003f66270 */
[----:B------:R-:W-:Y:S02]  /*0dc0*/  IMAD.MOV R4, RZ, RZ, -R4 ;  /* 0x000000ffff047224 */ /* 0x000fe400078e0a04 */
[----:B------:R-:W-:Y:S02]  /*0dd0*/  IMAD.MOV.U32 R14, RZ, RZ, R7 ;  /* 0x000000ffff0e7224 */ /* 0x000fe400078e0007 */
[C---:B------:R-:W-:Y:S02]  /*0de0*/  VIADD R2, R27.reuse, 0x79 ;  /* 0x000000791b027836 */ /* 0x040fe40000000000 */
[----:B------:R-:W-:Y:S02]  /*0df0*/  VIADD R8, R27, 0x77 ;  /* 0x000000771b087836 */ /* 0x000fe40000000000 */
[----:B------:R-:W-:Y:S01]  /*0e00*/  IMAD R15, R18, R4, R15 ;  /* 0x00000004120f7224 */ /* 0x000fe200078e020f */
[----:B------:R-:W-:Y:S01]  /*0e10*/  IABS R13, R2 ;  /* 0x00000002000d7213 */ /* 0x000fe20000000000 */
[----:B------:R-:W-:Y:S01]  /*0e20*/  @!P2 IMAD.MOV R14, RZ, RZ, -R14 ;  /* 0x000000ffff0ea224 */ /* 0x000fe200078e0a0e */
[----:B------:R-:W-:Y:S01]  /*0e30*/  ISETP.GE.AND P2, PT, R6, RZ, PT ;  /* 0x000000ff0600720c */ /* 0x000fe20003f46270 */
[--C-:B------:R-:W-:Y:S01]  /*0e40*/  @!P0 IMAD.IADD R11, R11, 0x1, -R18.reuse ;  /* 0x000000010b0b8824 */ /* 0x100fe200078e0a12 */
[----:B------:R-:W-:Y:S01]  /*0e50*/  ISETP.GE.AND P0, PT, R2, RZ, PT ;  /* 0x000000ff0200720c */ /* 0x000fe20003f06270 */
[--C-:B------:R-:W-:Y:S01]  /*0e60*/  @!P5 IMAD.IADD R5, R5, 0x1, -R18.reuse ;  /* 0x000000010505d824 */ /* 0x100fe200078e0a12 */
[----:B------:R-:W-:Y:S01]  /*0e70*/  IABS R2, R8 ;  /* 0x0000000800027213 */ /* 0x000fe20000000000 */
[----:B------:R-:W-:Y:S01]  /*0e80*/  @!P4 IMAD.IADD R17, R17, 0x1, -R18 ;  /* 0x000000011111c824 */ /* 0x000fe200078e0a12 */
[----:B------:R-:W-:Y:S01]  /*0e90*/  ISETP.GT.U32.AND P5, PT, R18, R15, PT ;  /* 0x0000000f1200720c */ /* 0x000fe20003fa4070 */
[----:B------:R0:W-:Y:S01]  /*0ea0*/  STL [R1+0x110], R14 ;  /* 0x0001100e01007387 */ /* 0x0001e20000100800 */
[----:B------:R-:W-:-:S02]  /*0eb0*/  VIADD R4, R27, 0x78 ;  /* 0x000000781b047836 */ /* 0x000fc40000000000 */
[----:B------:R-:W-:Y:S01]  /*0ec0*/  ISETP.GT.U32.AND P4, PT, R18, R17, PT ;  /* 0x000000111200720c */ /* 0x000fe20003f84070 */
[----:B------:R1:W-:Y:S02]  /*0ed0*/  STL [R1+0x10c], R0 ;  /* 0x00010c0001007387 */ /* 0x0003e40000100800 */
[----:B------:R-:W-:Y:S01]  /*0ee0*/  IABS R7, R4 ;  /* 0x0000000400077213 */ /* 0x000fe20000000000 */
[----:B0-----:R-:W-:-:S05]  /*0ef0*/  VIADD R14, R27, 0x75 ;  /* 0x000000751b0e7836 */ /* 0x001fca0000000000 */
[----:B------:R-:W-:Y:S02]  /*0f00*/  @!P5 IMAD.IADD R15, R15, 0x1, -R18 ;  /* 0x000000010f0fd824 */ /* 0x000fe400078e0a12 */
[----:B-1----:R-:W-:Y:S01]  /*0f10*/  IMAD.MOV.U32 R0, RZ, RZ, R11 ;  /* 0x000000ffff007224 */ /* 0x002fe200078e000b */
[----:B------:R-:W-:Y:S01]  /*0f20*/  IABS R16, R14 ;  /* 0x0000000e00107213 */ /* 0x000fe20000000000 */
[----:B------:R-:W-:Y:S01]  /*0f30*/  IMAD.MOV.U32 R11, RZ, RZ, R2 ;  /* 0x000000ffff0b7224 */ /* 0x000fe200078e0002 */
[----:B------:R-:W-:Y:S01]  /*0f40*/  ISETP.GT.U32.AND P5, PT, R18, R15, PT ;  /* 0x0000000f1200720c */ /* 0x000fe20003fa4070 */
[----:B------:R-:W-:-:S04]  /*0f50*/  IMAD.HI.U32 R2, R10, R13, RZ ;  /* 0x0000000d0a027227 */ /* 0x000fc800078e00ff */
[----:B------:R-:W-:Y:S01]  /*0f60*/  @!P3 IMAD.MOV R0, RZ, RZ, -R0 ;  /* 0x000000ffff00b224 */ /* 0x000fe200078e0a00 */
[----:B------:R-:W-:Y:S01]  /*0f70*/  ISETP.GE.AND P3, PT, R4, RZ, PT ;  /* 0x000000ff0400720c */ /* 0x000fe20003f66270 */
[----:B------:R-:W-:Y:S02]  /*0f80*/  IMAD.MOV R2, RZ, RZ, -R2 ;  /* 0x000000ffff027224 */ /* 0x000fe400078e0a02 */
[----:B------:R-:W-:Y:S01]  /*0f90*/  IMAD.HI.U32 R6, R10, R11, RZ ;  /* 0x0000000b0a067227 */ /* 0x000fe200078e00ff */
[----:B------:R0:W-:Y:S03]  /*0fa0*/  STL [R1+0x108], R0 ;  /* 0x0001080001007387 */ /* 0x0001e60000100800 */
[----:B------:R-:W-:Y:S02]  /*0fb0*/  IMAD R13, R18, R2, R13 ;  /* 0x00000002120d7224 */ /* 0x000fe400078e020d */
[----:B------:R-:W-:-:S02]  /*0fc0*/  @!P4 IMAD.IADD R17, R17, 0x1, -R18 ;  /* 0x000000011111c824 */ /* 0x000fc400078e0a12 */
[----:B------:R-:W-:Y:S01]  /*0fd0*/  IMAD.HI.U32 R4, R10, R7, RZ ;  /* 0x000000070a047227 */ /* 0x000fe200078e00ff */
[----:B------:R-:W-:-:S03]  /*0fe0*/  ISETP.GT.U32.AND P4, PT, R18, R13, PT ;  /* 0x0000000d1200720c */ /* 0x000fc60003f84070 */
[----:B0-----:R-:W-:Y:S02]  /*0ff0*/  IMAD.MOV.U32 R0, RZ, RZ, R5 ;  /* 0x000000ffff007224 */ /* 0x001fe400078e0005 */
[----:B------:R-:W-:Y:S02]  /*1000*/  IMAD.MOV R6, RZ, RZ, -R6 ;  /* 0x000000ffff067224 */ /* 0x000fe400078e0a06 */
[----:B------:R-:W-:Y:S01]  /*1010*/  @!P6 IMAD.MOV R0, RZ, RZ, -R0 ;  /* 0x000000ffff00e224 */ /* 0x000fe200078e0a00 */
[----:B------:R-:W-:Y:S01]  /*1020*/  ISETP.GE.AND P6, PT, R8, RZ, PT ;  /* 0x000000ff0800720c */ /* 0x000fe20003fc6270 */
[----:B------:R-:W-:Y:S02]  /*1030*/  IMAD.MOV R4, RZ, RZ, -R4 ;  /* 0x000000ffff047224 */ /* 0x000fe400078e0a04 */
[C---:B------:R-:W-:Y:S01]  /*1040*/  IMAD R11, R18.reuse, R6, R11 ;  /* 0x00000006120b7224 */ /* 0x040fe200078e020b */
[----:B------:R0:W-:Y:S01]  /*1050*/  STL [R1+0x104], R0 ;  /* 0x0001040001007387 */ /* 0x0001e20000100800 */
[----:B------:R-:W-:-:S02]  /*1060*/  IMAD R2, R18, R4, R7 ;  /* 0x0000000412027224 */ /* 0x000fc400078e0207 */
[--C-:B------:R-:W-:Y:S02]  /*1070*/  @!P5 IMAD.IADD R15, R15, 0x1, -R18.reuse ;  /* 0x000000010f0fd824 */ /* 0x100fe400078e0a12 */
[----:B------:R-:W-:Y:S01]  /*1080*/  @!P4 IMAD.IADD R13, R13, 0x1, -R18 ;  /* 0x000000010d0dc824 */ /* 0x000fe200078e0a12 */
[C---:B------:R-:W-:Y:S01]  /*1090*/  ISETP.GT.U32.AND P5, PT, R18.reuse, R2, PT ;  /* 0x000000021200720c */ /* 0x040fe20003fa4070 */
[C---:B------:R-:W-:Y:S02]  /*10a0*/  VIADD R4, R27.reuse, 0x76 ;  /* 0x000000761b047836 */ /* 0x040fe40000000000 */
[C---:B------:R-:W-:Y:S01]  /*10b0*/  VIADD R8, R27.reuse, 0x74 ;  /* 0x000000741b087836 */ /* 0x040fe20000000000 */
[C---:B------:R-:W-:Y:S01]  /*10c0*/  ISETP.GT.U32.AND P4, PT, R18.reuse, R13, PT ;  /* 0x0000000d1200720c */ /* 0x040fe20003f84070 */
[----:B0-----:R-:W-:Y:S01]  /*10d0*/  IMAD.MOV.U32 R0, RZ, RZ, R17 ;  /* 0x000000ffff007224 */ /* 0x001fe200078e0011 */
[----:B------:R-:W-:Y:S01]  /*10e0*/  IABS R6, R4 ;  /* 0x0000000400067213 */ /* 0x000fe20000000000 */
[----:B------:R-:W-:Y:S01]  /*10f0*/  VIADD R5, R27, 0x73 ;  /* 0x000000731b057836 */ /* 0x000fe20000000000 */
[----:B------:R-:W-:Y:S01]  /*1100*/  IABS R9, R8 ;  /* 0x0000000800097213 */ /* 0x000fe20000000000 */
[----:B------:R-:W-:Y:S01]  /*1110*/  @!P1 IMAD.MOV R0, RZ, RZ, -R0 ;  /* 0x000000ffff009224 */ /* 0x000fe200078e0a00 */
[----:B------:R-:W-:Y:S01]  /*1120*/  ISETP.GT.U32.AND P1, PT, R18, R11, PT ;  /* 0x0000000b1200720c */ /* 0x000fe20003f24070 */
[----:B------:R-:W-:Y:S01]  /*1130*/  IMAD.HI.U32 R12, R10, R6, RZ ;  /* 0x000000060a0c7227 */ /* 0x000fe200078e00ff */
[----:B------:R-:W-:-:S02]  /*1140*/  IABS R7, R5 ;  /* 0x0000000500077213 */ /* 0x000fc40000000000 */
[----:B------:R0:W-:Y:S01]  /*1150*/  STL [R1+0x100], R0 ;  /* 0x0001000001007387 */ /* 0x0001e20000100800 */
[----:B------:R-:W-:Y:S02]  /*1160*/  @!P5 IMAD.IADD R2, R2, 0x1, -R18 ;  /* 0x000000010202d824 */ /* 0x000fe400078e0a12 */
[----:B------:R-:W-:Y:S02]  /*1170*/  IMAD.MOV R12, RZ, RZ, -R12 ;  /* 0x000000ffff0c7224 */ /* 0x000fe400078e0a0c */
[----:B------:R-:W-:Y:S01]  /*1180*/  @!P4 IMAD.IADD R13, R13, 0x1, -R18 ;  /* 0x000000010d0dc824 */ /* 0x000fe200078e0a12 */
[----:B------:R-:W-:-:S03]  /*1190*/  ISETP.GT.U32.AND P5, PT, R18, R2, PT ;  /* 0x000000021200720c */ /* 0x000fc60003fa4070 */
[----:B------:R-:W-:Y:S02]  /*11a0*/  @!P1 IMAD.IADD R11, R11, 0x1, -R18 ;  /* 0x000000010b0b9824 */ /* 0x000fe400078e0a12 */
[----:B0-----:R-:W-:Y:S02]  /*11b0*/  IMAD.MOV.U32 R0, RZ, RZ, R15 ;  /* 0x000000ffff007224 */ /* 0x001fe400078e000f */
[----:B------:R-:W-:Y:S01]  /*11c0*/  IMAD.HI.U32 R15, R10, R16, RZ ;  /* 0x000000100a0f7227 */ /* 0x000fe200078e00ff */
[----:B------:R-:W-:-:S03]  /*11d0*/  ISETP.GT.U32.AND P1, PT, R18, R11, PT ;  /* 0x0000000b1200720c */ /* 0x000fc60003f24070 */
[----:B------:R-:W-:Y:S01]  /*11e0*/  @!P2 IMAD.MOV R0, RZ, RZ, -R0 ;  /* 0x000000ffff00a224 */ /* 0x000fe200078e0a00 */
[----:B------:R-:W-:Y:S01]  /*11f0*/  ISETP.GE.AND P2, PT, R4, RZ, PT ;  /* 0x000000ff0400720c */ /* 0x000fe20003f46270 */
[----:B------:R-:W-:Y:S02]  /*1200*/  IMAD R4, R18, R12, R6 ;  /* 0x0000000c12047224 */ /* 0x000fe400078e0206 */
[----:B------:R-:W-:Y:S01]  /*1210*/  IMAD.HI.U32 R6, R10, R9, RZ ;  /* 0x000000090a067227 */ /* 0x000fe200078e00ff */
[----:B------:R0:W-:Y:S02]  /*1220*/  STL [R1+0xfc], R0 ;  /* 0x0000fc0001007387 */ /* 0x0001e40000100800 */
[----:B------:R-:W-:Y:S01]  /*1230*/  ISETP.GT.U32.AND P4, PT, R18, R4, PT ;  /* 0x000000041200720c */ /* 0x000fe20003f84070 */
[----:B------:R-:W-:-:S04]  /*1240*/  IMAD.HI.U32 R12, R10, R7, RZ ;  /* 0x000000070a0c7227 */ /* 0x000fc800078e00ff */
[----:B------:R-:W-:Y:S02]  /*1250*/  IMAD.MOV R6, RZ, RZ, -R6 ;  /* 0x000000ffff067224 */ /* 0x000fe400078e0a06 */
[----:B------:R-:W-:Y:S02]  /*1260*/  IMAD.MOV R15, RZ, RZ, -R15 ;  /* 0x000000ffff0f7224 */ /* 0x000fe400078e0a0f */
[----:B0-----:R-:W-:Y:S02]  /*1270*/  IMAD.MOV.U32 R0, RZ, RZ, R13 ;  /* 0x000000ffff007224 */ /* 0x001fe400078e000d */
[----:B------:R-:W-:Y:S02]  /*1280*/  IMAD.MOV R12, RZ, RZ, -R12 ;  /* 0x000000ffff0c7224 */ /* 0x000fe400078e0a0c */
[----:B------:R-:W-:Y:S02]  /*1290*/  @!P0 IMAD.MOV R0, RZ, RZ, -R0 ;  /* 0x000000ffff008224 */ /* 0x000fe400078e0a00 */
[----:B------:R-:W-:-:S02]  /*12a0*/  IMAD R9, R18, R6, R9 ;  /* 0x0000000612097224 */ /* 0x000fc400078e0209 */
[--C-:B------:R-:W-:Y:S01]  /*12b0*/  @!P1 IMAD.IADD R11, R11, 0x1, -R18.reuse ;  /* 0x000000010b0b9824 */ /* 0x100fe200078e0a12 */
[----:B------:R0:W-:Y:S01]  /*12c0*/  STL [R1+0xf8], R0 ;  /* 0x0000f80001007387 */ /* 0x0001e20000100800 */
[----:B------:R-:W-:Y:S01]  /*12d0*/  VIADD R6, R27, 0x72 ;  /* 0x000000721b067836 */ /* 0x000fe20000000000 */
[----:B------:R-:W-:Y:S01]  /*12e0*/  ISETP.GT.U32.AND P1, PT, R18, R9, PT ;  /* 0x000000091200720c */ /* 0x000fe20003f24070 */
[----:B------:R-:W-:Y:S01]  /*12f0*/  @!P5 IMAD.IADD R2, R2, 0x1, -R18 ;  /* 0x000000010202d824 */ /* 0x000fe200078e0a12 */
[----:B------:R-:W-:Y:S01]  /*1300*/  ISETP.GE.AND P5, PT, R14, RZ, PT ;  /* 0x000000ff0e00720c */ /* 0x000fe20003fa6270 */
[C---:B------:R-:W-:Y:S02]  /*1310*/  IMAD R16, R18.reuse, R15, R16 ;  /* 0x0000000f12107224 */ /* 0x040fe400078e0210 */
[C---:B------:R-:W-:Y:S01]  /*1320*/  IMAD R7, R18.reuse, R12, R7 ;  /* 0x0000000c12077224 */ /* 0x040fe200078e0207 */
[----:B------:R-:W-:Y:S01]  /*1330*/  IABS R12, R6 ;  /* 0x00000006000c7213 */ /* 0x000fe20000000000 */
[----:B------:R-:W-:Y:S01]  /*1340*/  IMAD.MOV.U32 R13, RZ, RZ, R2 ;  /* 0x000000ffff0d7224 */ /* 0x000fe200078e0002 */
[----:B------:R-:W-:Y:S01]  /*1350*/  ISETP.GT.U32.AND P0, PT, R18, R16, PT ;  /* 0x000000101200720c */ /* 0x000fe20003f04070 */
[----:B0-----:R-:W-:-:S02]  /*1360*/  IMAD.MOV.U32 R0, RZ, RZ, R11 ;  /* 0x000000ffff007224 */ /* 0x001fc400078e000b */
[----:B------:R-:W-:Y:S02]  /*1370*/  @!P4 IMAD.IADD R4, R4, 0x1, -R18 ;  /* 0x000000010404c824 */ /* 0x000fe400078e0a12 */
[----:B------:R-:W-:Y:S01]  /*1380*/  @!P6 IMAD.MOV R0, RZ, RZ, -R0 ;  /* 0x000000ffff00e224 */ /* 0x000fe200078e0a00 */
[C---:B------:R-:W-:Y:S01]  /*1390*/  ISETP.GT.U32.AND P6, PT, R18.reuse, R7, PT ;  /* 0x000000071200720c */ /* 0x040fe20003fc4070 */
[----:B------:R-:W-:Y:S01]  /*13a0*/  IMAD.MOV.U32 R2, RZ, RZ, R12 ;  /* 0x000000ffff027224 */ /* 0x000fe200078e000c */
[----:B------:R-:W-:Y:S01]  /*13b0*/  ISETP.GT.U32.AND P4, PT, R18, R4, PT ;  /* 0x000000041200720c */ /* 0x000fe20003f84070 */
[----:B------:R-:W-:Y:S01]  /*13c0*/  @!P3 IMAD.MOV R13, RZ, RZ, -R13 ;  /* 0x000000ffff0db224 */ /* 0x000fe200078e0a0d */
[----:B------:R-:W-:Y:S01]  /*13d0*/  ISETP.GE.AND P3, PT, R8, RZ, PT ;  /* 0x000000ff0800720c */ /* 0x000fe20003f66270 */
[----:B------:R-:W-:Y:S02]  /*13e0*/  VIADD R8, R27, 0x71 ;  /* 0x000000711b087836 */ /* 0x000fe40000000000 */
[----:B------:R-:W-:Y:S01]  /*13f0*/  IMAD.HI.U32 R11, R10, R2, RZ ;  /* 0x000000020a0b7227 */ /* 0x000fe200078e00ff */
[----:B------:R-:W-:Y:S02]  /*1400*/  STL [R1+0x12c], R13 ;  /* 0x00012c0d01007387 */ /* 0x000fe40000100800 */
[----:B------:R-:W-:Y:S01]  /*1410*/  IABS R14, R8 ;  /* 0x00000008000e7213 */ /* 0x000fe20000000000 */
[----:B------:R-:W-:Y:S01]  /*1420*/  @!P1 IMAD.IADD R9, R9, 0x1, -R18 ;  /* 0x0000000109099824 */ /* 0x000fe200078e0a12 */
[----:B------:R0:W-:Y:S01]  /*1430*/  STL [R1+0x134], R0 ;  /* 0x0001340001007387 */ /* 0x0001e20000100800 */
[----:B------:R-:W-:-:S02]  /*1440*/  IMAD.MOV R11, RZ, RZ, -R11 ;  /* 0x000000ffff0b7224 */ /* 0x000fc400078e0a0b */
[--C-:B------:R-:W-:Y:S01]  /*1450*/  @!P0 IMAD.IADD R16, R16, 0x1, -R18.reuse ;  /* 0x0000000110108824 */ /* 0x100fe200078e0a12 */
[----:B------:R-:W-:Y:S01]  /*1460*/  ISETP.GE.AND P0, PT, R6, RZ, PT ;  /* 0x000000ff0600720c */ /* 0x000fe20003f06270 */
[----:B------:R-:W-:Y:S01]  /*1470*/  @!P6 IMAD.IADD R7, R7, 0x1, -R18 ;  /* 0x000000010707e824 */ /* 0x000fe200078e0a12 */
[C---:B------:R-:W-:Y:S01]  /*1480*/  ISETP.GT.U32.AND P6, PT, R18.reuse, R9, PT ;  /* 0x000000091200720c */ /* 0x040fe20003fc4070 */
[C---:B------:R-:W-:Y:S01]  /*1490*/  IMAD R2, R18.reuse, R11, R2 ;  /* 0x0000000b12027224 */ /* 0x040fe200078e0202 */
[----:B------:R-:W-:Y:S01]  /*14a0*/  ISETP.GT.U32.AND P1, PT, R18, R16, PT ;  /* 0x000000101200720c */ /* 0x000fe20003f24070 */
[----:B------:R-:W-:-:S04]  /*14b0*/  IMAD.HI.U32 R11, R10, R14, RZ ;  /* 0x0000000e0a0b7227 */ /* 0x000fc800078e00ff */
[----:B------:R-:W-:Y:S01]  /*14c0*/  @!P4 IMAD.IADD R4, R4, 0x1, -R18 ;  /* 0x000000010404c824 */ /* 0x000fe200078e0a12 */
[----:B------:R-:W-:Y:S01]  /*14d0*/  ISETP.GE.AND P4, PT, R5, RZ, PT ;  /* 0x000000ff0500720c */ /* 0x000fe20003f86270 */
[----:B------:R-:W-:Y:S02]  /*14e0*/  IMAD.MOV R11, RZ, RZ, -R11 ;  /* 0x000000ffff0b7224 */ /* 0x000fe400078e0a0b */
[----:B0-----:R-:W-:Y:S02]  /*14f0*/  IMAD.MOV.U32 R0, RZ, RZ, R4 ;  /* 0x000000ffff007224 */ /* 0x001fe400078e0004 */
[C---:B------:R-:W-:Y:S02]  /*1500*/  IMAD R14, R18.reuse, R11, R14 ;  /* 0x0000000b120e7224 */ /* 0x040fe400078e020e */
[----:B------:R-:W-:Y:S01]  /*1510*/  @!P2 IMAD.MOV R0, RZ, RZ, -R0 ;  /* 0x000000ffff00a224 */ /* 0x000fe200078e0a00 */
[C---:B------:R-:W-:Y:S01]  /*1520*/  ISETP.GT.U32.AND P2, PT, R18.reuse, R7, PT ;  /* 0x000000071200720c */ /* 0x040fe20003f44070 */
[--C-:B------:R-:W-:Y:S01]  /*1530*/  @!P6 IMAD.IADD R9, R9, 0x1, -R18.reuse ;  /* 0x000000010909e824 */ /* 0x100fe200078e0a12 */
[----:B------:R-:W-:Y:S01]  /*1540*/  ISETP.GT.U32.AND P6, PT, R18, R14, PT ;  /* 0x0000000e1200720c */ /* 0x000fe20003fc4070 */
[C---:B------:R-:W-:Y:S01]  /*1550*/  VIADD R6, R27.reuse, 0x70 ;  /* 0x000000701b067836 */ /* 0x040fe20000000000 */
[----:B------:R0:W-:Y:S01]  /*1560*/  STL [R1+0x13c], R0 ;  /* 0x00013c0001007387 */ /* 0x0001e20000100800 */
[----:B------:R-:W-:Y:S01]  /*1570*/  @!P1 IMAD.IADD R16, R16, 0x1, -R18 ;  /* 0x0000000110109824 */ /* 0x000fe200078e0a12 */
[----:B------:R-:W-:Y:S01]  /*1580*/  ISETP.GT.U32.AND P1, PT, R18, R2, PT ;  /* 0x000000021200720c */ /* 0x000fe20003f24070 */
[C---:B------:R-:W-:Y:S01]  /*1590*/  VIADD R5, R27.reuse, 0x6f ;  /* 0x0000006f1b057836 */ /* 0x040fe20000000000 */
[----:B------:R-:W-:Y:S01]  /*15a0*/  IABS R13, R6 ;  /* 0x00000006000d7213 */ /* 0x000fe20000000000 */
[----:B------:R-:W-:-:S02]  /*15b0*/  VIADD R4, R27, 0x6e ;  /* 0x0000006e1b047836 */ /* 0x000fc40000000000 */
[----:B------:R-:W-:Y:S01]  /*15c0*/  @!P3 IMAD.MOV R9, RZ, RZ, -R9 ;  /* 0x000000ffff09b224 */ /* 0x000fe200078e0a09 */
[----:B------:R-:W-:Y:S01]  /*15d0*/  IABS R12, R5 ;  /* 0x00000005000c7213 */ /* 0x000fe20000000000 */
[----:B------:R-:W-:Y:S01]  /*15e0*/  IMAD.HI.U32 R15, R10, R13, RZ ;  /* 0x0000000d0a0f7227 */ /* 0x000fe200078e00ff */
[----:B------:R-:W-:-:S03]  /*15f0*/  IABS R11, R4 ;  /* 0x00000004000b7213 */ /* 0x000fc60000000000 */
[----:B------:R-:W-:Y:S01]  /*1600*/  @!P2 IMAD.IADD R7, R7, 0x1, -R18 ;  /* 0x000000010707a824 */ /* 0x000fe200078e0a12 */
[----:B------:R-:W-:Y:S01]  /*1610*/  ISETP.GE.AND P2, PT, R8, RZ, PT ;  /* 0x000000ff0800720c */ /* 0x000fe20003f46270 */
[----:B0-----:R-:W-:Y:S02]  /*1620*/  IMAD.MOV.U32 R0, RZ, RZ, R16 ;  /* 0x000000ffff007224 */ /* 0x001fe400078e0010 */
[----:B------:R-:W-:Y:S02]  /*1630*/  @!P6 IMAD.IADD R14, R14, 0x1, -R18 ;  /* 0x000000010e0ee824 */ /* 0x000fe400078e0a12 */
[----:B------:R-:W-:-:S03]  /*1640*/  IMAD.HI.U32 R8, R10, R12, RZ ;  /* 0x0000000c0a087227 */ /* 0x000fc600078e00ff */
[----:B------:R-:W-:Y:S01]  /*1650*/  ISETP.GT.U32.AND P6, PT, R18, R14, PT ;  /* 0x0000000e1200720c */ /* 0x000fe20003fc4070 */
[----:B------:R-:W-:Y:S02]  /*1660*/  IMAD.MOV R15, RZ, RZ, -R15 ;  /* 0x000000ffff0f7224 */ /* 0x000fe400078e0a0f */
[----:B------:R-:W-:Y:S01]  /*1670*/  @!P1 IMAD.IADD R2, R2, 0x1, -R18 ;  /* 0x0000000102029824 */ /* 0x000fe200078e0a12 */
[----:B------:R-:W-:Y:S01]  /*1680*/  ISETP.GE.AND P1, PT, R6, RZ, PT ;  /* 0x000000ff0600720c */ /* 0x000fe20003f26270 */
[----:B------:R-:W-:Y:S02]  /*1690*/  @!P5 IMAD.MOV R0, RZ, RZ, -R0 ;  /* 0x000000ffff00d224 */ /* 0x000fe400078e0a00 */
[----:B------:R-:W-:Y:S01]  /*16a0*/  IMAD.HI.U32 R6, R10, R11, RZ ;  /* 0x0000000b0a067227 */ /* 0x000fe200078e00ff */
[----:B------:R-:W-:Y:S02]  /*16b0*/  ISETP.GT.U32.AND P5, PT, R18, R2, PT ;  /* 0x000000021200720c */ /* 0x000fe40003fa4070 */
[----:B------:R0:W-:Y:S01]  /*16c0*/  STL [R1+0x144], R0 ;  /* 0x0001440001007387 */ /* 0x0001e20000100800 */
[----:B------:R-:W-:-:S02]  /*16d0*/  IMAD.MOV R8, RZ, RZ, -R8 ;  /* 0x000000ffff087224 */ /* 0x000fc400078e0a08 */
[C---:B------:R-:W-:Y:S01]  /*16e0*/  IMAD R13, R18.reuse, R15, R13 ;  /* 0x0000000f120d7224 */ /* 0x040fe200078e020d */
[----:B------:R1:W-:Y:S01]  /*16f0*/  STL [R1+0x148], R9 ;  /* 0x0001480901007387 */ /* 0x0003e20000100800 */
[----:B------:R-:W-:Y:S02]  /*1700*/  IMAD.MOV R6, RZ, RZ, -R6 ;  /* 0x000000ffff067224 */ /* 0x000fe400078e0a06 */
[C---:B------:R-:W-:Y:S01]  /*1710*/  IMAD R12, R18.reuse, R8, R12 ;  /* 0x00000008120c7224 */ /* 0x040fe200078e020c */
[C---:B------:R-:W-:Y:S01]  /*1720*/  ISETP.GT.U32.AND P3, PT, R18.reuse, R13, PT ;  /* 0x0000000d1200720c */ /* 0x040fe20003f64070 */
[----:B------:R-:W-:Y:S02]  /*1730*/  IMAD R11, R18, R6, R11 ;  /* 0x00000006120b7224 */ /* 0x000fe400078e020b */
[----:B0-----:R-:W-:Y:S02]  /*1740*/  IMAD.MOV.U32 R0, RZ, RZ, R7 ;  /* 0x000000ffff007224 */ /* 0x001fe400078e0007 */
[----:B------:R-:W-:Y:S01]  /*1750*/  @!P6 IMAD.IADD R14, R14, 0x1, -R18 ;  /* 0x000000010e0ee824 */ /* 0x000fe200078e0a12 */
[C---:B------:R-:W-:Y:S01]  /*1760*/  ISETP.GT.U32.AND P6, PT, R18.reuse, R11, PT ;  /* 0x0000000b1200720c */ /* 0x040fe20003fc4070 */
[----:B------:R-:W-:Y:S01]  /*1770*/  @!P4 IMAD.MOV R0, RZ, RZ, -R0 ;  /* 0x000000ffff00c224 */ /* 0x000fe200078e0a00 */
[----:B------:R-:W-:Y:S01]  /*1780*/  ISETP.GT.U32.AND P4, PT, R18, R12, PT ;  /* 0x0000000c1200720c */ /* 0x000fe20003f84070 */
[----:B------:R-:W-:-:S02]  /*1790*/  VIADD R15, R27, 0x6d ;  /* 0x0000006d1b0f7836 */ /* 0x000fc40000000000 */
[--C-:B------:R-:W-:Y:S01]  /*17a0*/  @!P5 IMAD.IADD R2, R2, 0x1, -R18.reuse ;  /* 0x000000010202d824 */ /* 0x100fe200078e0a12 */
[----:B------:R-:W-:Y:S01]  /*17b0*/  ISETP.GE.AND P5, PT, R5, RZ, PT ;  /* 0x000000ff0500720c */ /* 0x000fe20003fa6270 */
[----:B------:R-:W-:Y:S01]  /*17c0*/  VIADD R6, R27, 0x6c ;  /* 0x0000006c1b067836 */ /* 0x000fe20000000000 */
[----:B------:R-:W-:Y:S01]  /*17d0*/  IABS R5, R15 ;  /* 0x0000000f00057213 */ /* 0x000fe20000000000 */
[----:B------:R-:W-:Y:S01]  /*17e0*/  @!P3 IMAD.IADD R13, R13, 0x1, -R18 ;  /* 0x000000010d0db824 */ /* 0x000fe200078e0a12 */
[----:B------:R-:W-:Y:S01]  /*17f0*/  ISETP.GE.AND P3, PT, R4, RZ, PT ;  /* 0x000000ff0400720c */ /* 0x000fe20003f66270 */
[----:B------:R0:W-:Y:S01]  /*1800*/  STL [R1+0x150], R0 ;  /* 0x0001500001007387 */ /* 0x0001e20000100800 */
[----:B-1----:R-:W-:Y:S01]  /*1810*/  IABS R9, R6 ;  /* 0x0000000600097213 */ /* 0x002fe20000000000 */
[----:B------:R-:W-:-:S04]  /*1820*/  IMAD.HI.U32 R4, R10, R5, RZ ;  /* 0x000000050a047227 */ /* 0x000fc800078e00ff */
[--C-:B------:R-:W-:Y:S01]  /*1830*/  @!P4 IMAD.IADD R12, R12, 0x1, -R18.reuse ;  /* 0x000000010c0cc824 */ /* 0x100fe200078e0a12 */
[C---:B------:R-:W-:Y:S01]  /*1840*/  ISETP.GT.U32.AND P4, PT, R18.reuse, R13, PT ;  /* 0x0000000d1200720c */ /* 0x040fe20003f84070 */
[----:B------:R-:W-:Y:S02]  /*1850*/  @!P6 IMAD.IADD R11, R11, 0x1, -R18 ;  /* 0x000000010b0be824 */ /* 0x000fe400078e0a12 */
[----:B0-----:R-:W-:Y:S01]  /*1860*/  IMAD.MOV.U32 R0, RZ, RZ, R2 ;  /* 0x000000ffff007224 */ /* 0x001fe200078e0002 */
[----:B------:R-:W-:Y:S01]  /*1870*/  ISETP.GT.U32.AND P6, PT, R18, R12, PT ;  /* 0x0000000c1200720c */ /* 0x000fe20003fc4070 */
[----:B------:R-:W-:Y:S02]  /*1880*/  IMAD.MOV R4, RZ, RZ, -R4 ;  /* 0x000000ffff047224 */ /* 0x000fe400078e0a04 */
[----:B------:R-:W-:-:S04]  /*1890*/  IMAD.HI.U32 R2, R10, R9, RZ ;  /* 0x000000090a027227 */ /* 0x000fc800078e00ff */
[C---:B------:R-:W-:Y:S02]  /*18a0*/  IMAD R5, R18.reuse, R4, R5 ;  /* 0x0000000412057224 */ /* 0x040fe400078e0205 */
[----:B------:R-:W-:Y:S02]  /*18b0*/  IMAD.MOV R2, RZ, RZ, -R2 ;  /* 0x000000ffff027224 */ /* 0x000fe400078e0a02 */
[----:B------:R-:W-:Y:S01]  /*18c0*/  @!P4 IMAD.IADD R13, R13, 0x1, -R18 ;  /* 0x000000010d0dc824 */ /* 0x000fe200078e0a12 */
[C---:B------:R-:W-:Y:S01]  /*18d0*/  ISETP.GT.U32.AND P4, PT, R18.reuse, R5, PT ;  /* 0x000000051200720c */ /* 0x040fe20003f84070 */
[C---:B------:R-:W-:Y:S02]  /*18e0*/  IMAD R9, R18.reuse, R2, R9 ;  /* 0x0000000212097224 */ /* 0x040fe400078e0209 */
[----:B------:R-:W-:Y:S01]  /*18f0*/  @!P0 IMAD.MOV R0, RZ, RZ, -R0 ;  /* 0x000000ffff008224 */ /* 0x000fe200078e0a00 */
[----:B------:R-:W-:Y:S01]  /*1900*/  ISETP.GT.U32.AND P0, PT, R18, R11, PT ;  /* 0x0000000b1200720c */ /* 0x000fe20003f04070 */
[----:B------:R-:W-:Y:S01]  /*1910*/  @!P6 IMAD.IADD R12, R12, 0x1, -R18 ;  /* 0x000000010c0ce824 */ /* 0x000fe200078e0a12 */
[----:B------:R-:W-:Y:S01]  /*1920*/  ISETP.GT.U32.AND P6, PT, R18, R9, PT ;  /* 0x000000091200720c */ /* 0x000fe20003fc4070 */
[C---:B------:R-:W-:Y:S01]  /*1930*/  VIADD R8, R27.reuse, 0x6b ;  /* 0x0000006b1b087836 */ /* 0x040fe20000000000 */
[----:B------:R0:W-:Y:S01]  /*1940*/  STL [R1+0x154], R0 ;  /* 0x0001540001007387 */ /* 0x0001e20000100800 */
[----:B------:R-:W-:-:S02]  /*1950*/  VIADD R4, R27, 0x6a ;  /* 0x0000006a1b047836 */ /* 0x000fc40000000000 */
[----:B------:R-:W-:Y:S01]  /*1960*/  @!P2 IMAD.MOV R14, RZ, RZ, -R14 ;  /* 0x000000ffff0ea224 */ /* 0x000fe200078e0a0e */
[----:B------:R-:W-:Y:S01]  /*1970*/  IABS R16, R8 ;  /* 0x0000000800107213 */ /* 0x000fe20000000000 */
[----:B------:R-:W-:Y:S01]  /*1980*/  @!P4 IMAD.IADD R5, R5, 0x1, -R18 ;  /* 0x000000010505c824 */ /* 0x000fe200078e0a12 */
[----:B------:R-:W-:Y:S01]  /*1990*/  IABS R2, R4 ;  /* 0x0000000400027213 */ /* 0x000fe20000000000 */
[----:B------:R-:W-:Y:S01]  /*19a0*/  VIADD R7, R27, 0x69 ;  /* 0x000000691b077836 */ /* 0x000fe20000000000 */
[----:B------:R-:W-:Y:S01]  /*19b0*/  ISETP.GE.AND P4, PT, R6, RZ, PT ;  /* 0x000000ff0600720c */ /* 0x000fe20003f86270 */
[----:B------:R-:W-:Y:S01]  /*19c0*/  IMAD.HI.U32 R20, R10, R16, RZ ;  /* 0x000000100a147227 */ /* 0x000fe200078e00ff */
[----:B------:R-:W-:Y:S02]  /*19d0*/  STL [R1+0x158], R14 ;  /* 0x0001580e01007387 */ /* 0x000fe40000100800 */
[----:B------:R-:W-:Y:S01]  /*19e0*/  IABS R17, R7 ;  /* 0x0000000700117213 */ /* 0x000fe20000000000 */
[----:B0-----:R-:W-:-:S02]  /*19f0*/  IMAD.MOV.U32 R0, RZ, RZ, R13 ;  /* 0x000000ffff007224 */ /* 0x001fc400078e000d */
[--C-:B------:R-:W-:Y:S01]  /*1a00*/  @!P0 IMAD.IADD R11, R11, 0x1, -R18.reuse ;  /* 0x000000010b0b8824 */ /* 0x100fe200078e0a12 */
[----:B------:R-:W-:Y:S01]  /*1a10*/  ISETP.GE.AND P0, PT, R15, RZ, PT ;  /* 0x000000ff0f00720c */ /* 0x000fe20003f06270 */
[----:B------:R-:W-:Y:S01]  /*1a20*/  @!P6 IMAD.IADD R9, R9, 0x1, -R18 ;  /* 0x000000010909e824 */ /* 0x000fe200078e0a12 */
[----:B------:R-:W-:Y:S01]  /*1a30*/  ISETP.GT.U32.AND P6, PT, R18, R5, PT ;  /* 0x000000051200720c */ /* 0x000fe20003fc4070 */
[----:B------:R-:W-:Y:S02]  /*1a40*/  IMAD.MOV R20, RZ, RZ, -R20 ;  /* 0x000000ffff147224 */ /* 0x000fe400078e0a14 */
[----:B------:R-:W-:Y:S01]  /*1a50*/  IMAD.HI.U32 R15, R10, R2, RZ ;  /* 0x000000020a0f7227 */ /* 0x000fe200078e00ff */
[----:B------:R-:W-:-:S03]  /*1a60*/  ISETP.GT.U32.AND P2, PT, R18, R9, PT ;  /* 0x000000091200720c */ /* 0x000fc60003f44070 */
[----:B------:R-:W-:Y:S02]  /*1a70*/  @!P1 IMAD.MOV R0, RZ, RZ, -R0 ;  /* 0x000000ffff009224 */ /* 0x000fe400078e0a00 */
[C---:B------:R-:W-:Y:S02]  /*1a80*/  IMAD R6, R18.reuse, R20, R16 ;  /* 0x0000001412067224 */ /* 0x040fe400078e0210 */
[----:B------:R-:W-:Y:S01]  /*1a90*/  IMAD.MOV R15, RZ, RZ, -R15 ;  /* 0x000000ffff0f7224 */ /* 0x000fe200078e0a0f */
[----:B------:R0:W-:Y:S01]  /*1aa0*/  STL [R1+0x164], R0 ;  /* 0x0001640001007387 */ /* 0x0001e20000100800 */
[----:B------:R-:W-:Y:S01]  /*1ab0*/  @!P5 IMAD.MOV R12, RZ, RZ, -R12 ;  /* 0x000000ffff0cd224 */ /* 0x000fe200078e0a0c */
[C---:B------:R-:W-:Y:S01]  /*1ac0*/  ISETP.GT.U32.AND P1, PT, R18.reuse, R6, PT ;  /* 0x000000061200720c */ /* 0x040fe20003f24070 */
[----:B------:R-:W-:Y:S01]  /*1ad0*/  IMAD R2, R18, R15, R2 ;  /* 0x0000000f12027224 */ /* 0x000fe200078e0202 */
[----:B------:R-:W-:Y:S01]  /*1ae0*/  ISETP.GE.AND P5, PT, R8, RZ, PT ;  /* 0x000000ff0800720c */ /* 0x000fe20003fa6270 */
[----:B------:R-:W-:Y:S01]  /*1af0*/  @!P6 IMAD.IADD R5, R5, 0x1, -R18 ;  /* 0x000000010505e824 */ /* 0x000fe200078e0a12 */
[----:B------:R1:W-:Y:S01]  /*1b00*/  STL [R1+0x170], R12 ;  /* 0x0001700c01007387 */ /* 0x0003e20000100800 */
[----:B------:R-:W-:Y:S01]  /*1b10*/  IMAD.HI.U32 R8, R10, R17, RZ ;  /* 0x000000110a087227 */ /* 0x000fe200078e00ff */
[----:B------:R-:W-:-:S03]  /*1b20*/  ISETP.GT.U32.AND P6, PT, R18, R2, PT ;  /* 0x000000021200720c */ /* 0x000fc60003fc4070 */
[----:B0-----:R-:W-:Y:S02]  /*1b30*/  IMAD.MOV.U32 R0, RZ, RZ, R11 ;  /* 0x000000ffff007224 */ /* 0x001fe400078e000b */
[----:B------:R-:W-:Y:S02]  /*1b40*/  IMAD.MOV R8, RZ, RZ, -R8 ;  /* 0x000000ffff087224 */ /* 0x000fe400078e0a08 */
[----:B------:R-:W-:Y:S01]  /*1b50*/  @!P3 IMAD.MOV R0, RZ, RZ, -R0 ;  /* 0x000000ffff00b224 */ /* 0x000fe200078e0a00 */
[----:B------:R-:W-:Y:S01]  /*1b60*/  ISETP.GE.AND P3, PT, R4, RZ, PT ;  /* 0x000000ff0400720c */ /* 0x000fe20003f66270 */
[----:B------:R-:W-:Y:S02]  /*1b70*/  VIADD R4, R27, 0x68 ;  /* 0x000000681b047836 */ /* 0x000fe40000000000 */
[--C-:B------:R-:W-:Y:S01]  /*1b80*/  @!P2 IMAD.IADD R9, R9, 0x1, -R18.reuse ;  /* 0x000000010909a824 */ /* 0x100fe200078e0a12 */
[----:B------:R0:W-:Y:S01]  /*1b90*/  STL [R1+0x174], R0 ;  /* 0x0001740001007387 */ /* 0x0001e20000100800 */
[--C-:B------:R-:W-:Y:S01]  /*1ba0*/  @!P1 IMAD.IADD R6, R6, 0x1, -R18.reuse ;  /* 0x0000000106069824 */ /* 0x100fe200078e0a12 */
[----:B-1----:R-:W-:Y:S01]  /*1bb0*/  IABS R12, R4 ;  /* 0x00000004000c7213 */ /* 0x002fe20000000000 */
[----:B------:R-:W-:Y:S01]  /*1bc0*/  IMAD R17, R18, R8, R17 ;  /* 0x0000000812117224 */ /* 0x000fe200078e0211 */
[----:B------:R-:W-:Y:S01]  /*1bd0*/  ISETP.GE.AND P1, PT, R4, RZ, PT ;  /* 0x000000ff0400720c */ /* 0x000fe20003f26270 */
[----:B------:R-:W-:Y:S01]  /*1be0*/  @!P6 IMAD.IADD R2, R2, 0x1, -R18 ;  /* 0x000000010202e824 */ /* 0x000fe200078e0a12 */
[----:B------:R-:W-:Y:S01]  /*1bf0*/  ISETP.GT.U32.AND P6, PT, R18, R6, PT ;  /* 0x000000061200720c */ /* 0x000fe20003fc4070 */
[----:B------:R-:W-:Y:S01]  /*1c00*/  VIADD R4, R27, 0x67 ;  /* 0x000000671b047836 */ /* 0x000fe20000000000 */
[----:B------:R-:W-:Y:S01]  /*1c10*/  ISETP.GE.AND P2, PT, R7, RZ, PT ;  /* 0x000000ff0700720c */ /* 0x000fe20003f46270 */
[----:B------:R-:W-:-:S02]  /*1c20*/  VIADD R7, R27, 0x66 ;  /* 0x000000661b077836 */ /* 0x000fc40000000000 */
[----:B0-----:R-:W-:Y:S01]  /*1c30*/  IMAD.MOV.U32 R0, RZ, RZ, R5 ;  /* 0x000000ffff007224 */ /* 0x001fe200078e0005 */
[----:B------:R-:W-:Y:S01]  /*1c40*/  IABS R13, R4 ;  /* 0x00000004000d7213 */ /* 0x000fe20000000000 */
[----:B------:R-:W-:Y:S01]  /*1c50*/  IMAD.HI.U32 R5, R10, R12, RZ ;  /* 0x0000000c0a057227 */ /* 0x000fe200078e00ff */
[----:B------:R-:W-:-:S03]  /*1c60*/  IABS R15, R7 ;  /* 0x00000007000f7213 */ /* 0x000fc60000000000 */
[----:B------:R-:W-:Y:S01]  /*1c70*/  @!P0 IMAD.MOV R0, RZ, RZ, -R0 ;  /* 0x000000ffff008224 */ /* 0x000fe200078e0a00 */
[----:B------:R-:W-:Y:S01]  /*1c80*/  ISETP.GT.U32.AND P0, PT, R18, R2, PT ;  /* 0x000000021200720c */ /* 0x000fe20003f04070 */
[----:B------:R-:W-:Y:S02]  /*1c90*/  IMAD.MOV R5, RZ, RZ, -R5 ;  /* 0x000000ffff057224 */ /* 0x000fe400078e0a05 */
[----:B------:R-:W-:Y:S01]  /*1ca0*/  @!P6 IMAD.IADD R6, R6, 0x1, -R18 ;  /* 0x000000010606e824 */ /* 0x000fe200078e0a12 */
[----:B------:R0:W-:Y:S01]  /*1cb0*/  STL [R1+0x180], R0 ;  /* 0x0001800001007387 */ /* 0x0001e20000100800 */
[----:B------:R-:W-:Y:S02]  /*1cc0*/  IMAD R12, R18, R5, R12 ;  /* 0x00000005120c7224 */ /* 0x000fe400078e020c */
[----:B------:R-:W-:Y:S02]  /*1cd0*/  VIADD R8, R27, 0x65 ;  /* 0x000000651b087836 */ /* 0x000fe40000000000 */
[----:B------:R-:W-:Y:S01]  /*1ce0*/  IMAD.HI.U32 R5, R10, R15, RZ ;  /* 0x0000000f0a057227 */ /* 0x000fe200078e00ff */
[----:B------:R-:W-:-:S02]  /*1cf0*/  ISETP.GT.U32.AND P6, PT, R18, R12, PT ;  /* 0x0000000c1200720c */ /* 0x000fc40003fc4070 */
[----:B------:R-:W-:Y:S01]  /*1d00*/  IABS R14, R8 ;  /* 0x00000008000e7213 */ /* 0x000fe20000000000 */
[----:B------:R-:W-:Y:S01]  /*1d10*/  @!P0 IMAD.IADD R2, R2, 0x1, -R18 ;  /* 0x0000000102028824 */ /* 0x000fe200078e0a12 */
[----:B------:R-:W-:Y:S01]  /*1d20*/  ISETP.GE.AND P0, PT, R4, RZ, PT ;  /* 0x000000ff0400720c */ /* 0x000fe20003f06270 */
[----:B0-----:R-:W-:Y:S02]  /*1d30*/  IMAD.MOV.U32 R0, RZ, RZ, R9 ;  /* 0x000000ffff007224 */ /* 0x001fe400078e0009 */
[----:B------:R-:W-:-:S04]  /*1d40*/  IMAD.HI.U32 R9, R10, R13, RZ ;  /* 0x0000000d0a097227 */ /* 0x000fc800078e00ff */
[----:B------:R-:W-:Y:S01]  /*1d50*/  @!P4 IMAD.MOV R0, RZ, RZ, -R0 ;  /* 0x000000ffff00c224 */ /* 0x000fe200078e0a00 */
[C---:B------:R-:W-:Y:S01]  /*1d60*/  ISETP.GT.U32.AND P4, PT, R18.reuse, R17, PT ;  /* 0x000000111200720c */ /* 0x040fe20003f84070 */
[----:B------:R-:W-:Y:S02]  /*1d70*/  IMAD.MOV R9, RZ, RZ, -R9 ;  /* 0x000000ffff097224 */ /* 0x000fe400078e0a09 */
[----:B------:R-:W-:Y:S01]  /*1d80*/  IMAD.MOV R5, RZ, RZ, -R5 ;  /* 0x000000ffff057224 */ /* 0x000fe200078e0a05 */
[----:B------:R0:W-:Y:S01]  /*1d90*/  STL [R1+0x198], R0 ;  /* 0x0001980001007387 */ /* 0x0001e20000100800 */
[----:B------:R-:W-:Y:S02]  /*1da0*/  IMAD R13, R18, R9, R13 ;  /* 0x00000009120d7224 */ /* 0x000fe400078e020d */
[----:B------:R-:W-:Y:S02]  /*1db0*/  @!P6 IMAD.IADD R12, R12, 0x1, -R18 ;  /* 0x000000010c0ce824 */ /* 0x000fe400078e0a12 */
[----:B------:R-:W-:-:S02]  /*1dc0*/  IMAD R15, R18, R5, R15 ;  /* 0x00000005120f7224 */ /* 0x000fc400078e020f */
[----:B------:R-:W-:Y:S01]  /*1dd0*/  IMAD.HI.U32 R4, R10, R14, RZ ;  /* 0x0000000e0a047227 */ /* 0x000fe200078e00ff */
[----:B------:R-:W-:-:S03]  /*1de0*/  ISETP.GT.U32.AND P6, PT, R18, R12, PT ;  /* 0x0000000c1200720c */ /* 0x000fc60003fc4070 */
[----:B------:R-:W-:Y:S01]  /*1df0*/  @!P4 IMAD.IADD R17, R17, 0x1, -R18 ;  /* 0x000000011111c824 */ /* 0x000fe200078e0a12 */
[----:B------:R-:W-:Y:S01]  /*1e00*/  ISETP.GE.AND P4, PT, R7, RZ, PT ;  /* 0x000000ff0700720c */ /* 0x000fe20003f86270 */
[----:B0-----:R-:W-:Y:S02]  /*1e10*/  IMAD.MOV.U32 R0, RZ, RZ, R6 ;  /* 0x000000ffff007224 */ /* 0x001fe400078e0006 */
[----:B------:R-:W-:Y:S02]  /*1e20*/  IMAD.MOV R4, RZ, RZ, -R4 ;  /* 0x000000ffff047224 */ /* 0x000fe400078e0a04 */
[----:B------:R-:W-:Y:S01]  /*1e30*/  @!P5 IMAD.MOV R0, RZ, RZ, -R0 ;  /* 0x000000ffff00d224 */ /* 0x000fe200078e0a00 */
[C---:B------:R-:W-:Y:S01]  /*1e40*/  ISETP.GT.U32.AND P5, PT, R18.reuse, R17, PT ;  /* 0x000000111200720c */ /* 0x040fe20003fa4070 */
[----:B------:R-:W-:Y:S02]  /*1e50*/  IMAD R14, R18, R4, R14 ;  /* 0x00000004120e7224 */ /* 0x000fe400078e020e */
[C---:B------:R-:W-:Y:S01]  /*1e60*/  VIADD R4, R27.reuse, 0x64 ;  /* 0x000000641b047836 */ /* 0x040fe20000000000 */
[----:B------:R0:W-:Y:S01]  /*1e70*/  STL [R1+0x1a0], R0 ;  /* 0x0001a00001007387 */ /* 0x0001e20000100800 */
[----:B------:R-:W-:-:S02]  /*1e80*/  VIADD R6, R27, 0x63 ;  /* 0x000000631b067836 */ /* 0x000fc40000000000 */
[--C-:B------:R-:W-:Y:S01]  /*1e90*/  @!P6 IMAD.IADD R12, R12, 0x1, -R18.reuse ;  /* 0x000000010c0ce824 */ /* 0x100fe200078e0a12 */
[----:B------:R-:W-:Y:S01]  /*1ea0*/  IABS R16, R4 ;  /* 0x0000000400107213 */ /* 0x000fe20000000000 */
[----:B------:R-:W-:Y:S01]  /*1eb0*/  VIADD R11, R27, 0x61 ;  /* 0x000000611b0b7836 */ /* 0x000fe20000000000 */
[C---:B------:R-:W-:Y:S02]  /*1ec0*/  ISETP.GT.U32.AND P6, PT, R18.reuse, R14, PT ;  /* 0x0000000e1200720c */ /* 0x040fe40003fc4070 */
[----:B------:R-:W-:Y:S01]  /*1ed0*/  IABS R7, R6 ;  /* 0x0000000600077213 */ /* 0x000fe20000000000 */
[----:B------:R-:W-:Y:S01]  /*1ee0*/  @!P5 IMAD.IADD R17, R17, 0x1, -R18 ;  /* 0x000000011111d824 */ /* 0x000fe200078e0a12 */
[----:B------:R-:W-:Y:S01]  /*1ef0*/  ISETP.GT.U32.AND P5, PT, R18, R15, PT ;  /* 0x0000000f1200720c */ /* 0x000fe20003fa4070 */
[----:B0-----:R-:W-:Y:S01]  /*1f00*/  IMAD.MOV.U32 R0, RZ, RZ, R2 ;  /* 0x000000ffff007224 */ /* 0x001fe200078e0002 */
[----:B------:R-:W-:Y:S01]  /*1f10*/  IABS R5, R11 ;  /* 0x0000000b00057213 */ /* 0x000fe20000000000 */
[----:B------:R-:W-:-:S02]  /*1f20*/  VIADD R2, R27, 0x62 ;  /* 0x000000621b027836 */ /* 0x000fc40000000000 */
[----:B------:R-:W-:Y:S01]  /*1f30*/  @!P3 IMAD.MOV R0, RZ, RZ, -R0 ;  /* 0x000000ffff00b224 */ /* 0x000fe200078e0a00 */
[----:B------:R-:W-:Y:S01]  /*1f40*/  ISETP.GT.U32.AND P3, PT, R18, R13, PT ;  /* 0x0000000d1200720c */ /* 0x000fe20003f64070 */
[----:B------:R-:W-:Y:S01]  /*1f50*/  IMAD.HI.U32 R20, R10, R16, RZ ;  /* 0x000000100a147227 */ /* 0x000fe200078e00ff */
[----:B------:R-:W-:Y:S02]  /*1f60*/  IABS R9, R2 ;  /* 0x0000000200097213 */ /* 0x000fe40000000000 */
[----:B------:R0:W-:Y:S01]  /*1f70*/  STL [R1+0x1a8], R0 ;  /* 0x0001a80001007387 */ /* 0x0001e20000100800 */
[----:B------:R-:W-:Y:S02]  /*1f80*/  IMAD.MOV R20, RZ, RZ, -R20 ;  /* 0x000000ffff147224 */ /* 0x000fe400078e0a14 */
[----:B------:R-:W-:Y:S02]  /*1f90*/  @!P5 IMAD.IADD R15, R15, 0x1, -R18 ;  /* 0x000000010f0fd824 */ /* 0x000fe400078e0a12 */
[----:B------:R-:W-:-:S02]  /*1fa0*/  IMAD.MOV.U32 R21, RZ, RZ, R17 ;  /* 0x000000ffff157224 */ /* 0x000fc400078e0011 */
[--C-:B------:R-:W-:Y:S01]  /*1fb0*/  @!P6 IMAD.IADD R14, R14, 0x1, -R18.reuse ;  /* 0x000000010e0ee824 */ /* 0x100fe200078e0a12 */
[----:B------:R-:W-:Y:S01]  /*1fc0*/  ISETP.GT.U32.AND P6, PT, R18, R15, PT ;  /* 0x0000000f1200720c */ /* 0x000fe20003fc4070 */
[----:B------:R-:W-:Y:S01]  /*1fd0*/  @!P3 IMAD.IADD R13, R13, 0x1, -R18 ;  /* 0x000000010d0db824 */ /* 0x000fe200078e0a12 */
[----:B------:R-:W-:Y:S01]  /*1fe0*/  ISETP.GE.AND P3, PT, R8, RZ, PT ;  /* 0x000000ff0800720c */ /* 0x000fe20003f66270 */
[----:B------:R-:W-:Y:S02]  /*1ff0*/  IMAD.MOV.U32 R8, RZ, RZ, R9 ;  /* 0x000000ffff087224 */ /* 0x000fe400078e0009 */
[----:B------:R-:W-:Y:S01]  /*2000*/  IMAD.HI.U32 R9, R10, R7, RZ ;  /* 0x000000070a097227 */ /* 0x000fe200078e00ff */
[----:B------:R-:W-:-:S03]  /*2010*/  ISETP.GT.U32.AND P5, PT, R18, R13, PT ;  /* 0x0000000d1200720c */ /* 0x000fc60003fa4070 */
[----:B------:R-:W-:Y:S02]  /*2020*/  IMAD.MOV R17, RZ, RZ, -R9 ;  /* 0x000000ffff117224 */ /* 0x000fe400078e0a09 */
[C---:B------:R-:W-:Y:S02]  /*2030*/  IMAD R9, R18.reuse, R20, R16 ;  /* 0x0000001412097224 */ /* 0x040fe400078e0210 */
[----:B------:R-:W-:Y:S01]  /*2040*/  @!P2 IMAD.MOV R21, RZ, RZ, -R21 ;  /* 0x000000ffff15a224 */ /* 0x000fe200078e0a15 */
[C---:B------:R-:W-:Y:S01]  /*2050*/  ISETP.GT.U32.AND P2, PT, R18.reuse, R14, PT ;  /* 0x0000000e1200720c */ /* 0x040fe20003f44070 */
[----:B0-----:R-:W-:Y:S02]  /*2060*/  IMAD.MOV.U32 R0, RZ, RZ, R12 ;  /* 0x000000ffff007224 */ /* 0x001fe400078e000c */
[C---:B------:R-:W-:Y:S01]  /*2070*/  IMAD R7, R18.reuse, R17, R7 ;  /* 0x0000001112077224 */ /* 0x040fe200078e0207 */
[----:B------:R-:W-:Y:S01]  /*2080*/  STL [R1+0x1b0], R21 ;  /* 0x0001b01501007387 */ /* 0x000fe20000100800 */
[----:B------:R-:W-:Y:S01]  /*2090*/  @!P5 IMAD.IADD R13, R13, 0x1, -R18 ;  /* 0x000000010d0dd824 */ /* 0x000fe200078e0a12 */
[----:B------:R-:W-:Y:S01]  /*20a0*/  ISETP.GT.U32.AND P5, PT, R18, R9, PT ;  /* 0x000000091200720c */ /* 0x000fe20003fa4070 */
[----:B------:R-:W-:Y:S01]  /*20b0*/  @!P1 IMAD.MOV R0, RZ, RZ, -R0 ;  /* 0x000000ffff009224 */ /* 0x000fe200078e0a00 */
[----:B------:R-:W-:Y:S01]  /*20c0*/  ISETP.GE.AND P1, PT, R4, RZ, PT ;  /* 0x000000ff0400720c */ /* 0x000fe20003f26270 */
[----:B------:R-:W-:-:S03]  /*20d0*/  IMAD.HI.U32 R17, R10, R8, RZ ;  /* 0x000000080a117227 */ /* 0x000fc600078e00ff */
[----:B------:R0:W-:Y:S01]  /*20e0*/  STL [R1+0x1d0], R0 ;  /* 0x0001d00001007387 */ /* 0x0001e20000100800 */
[----:B------:R-:W-:-:S04]  /*20f0*/  IMAD.HI.U32 R16, R10, R5, RZ ;  /* 0x000000050a107227 */ /* 0x000fc800078e00ff */
[----:B------:R-:W-:Y:S01]  /*2100*/  @!P6 IMAD.IADD R15, R15, 0x1, -R18 ;  /* 0x000000010f0fe824 */ /* 0x000fe200078e0a12 */
[----:B------:R-:W-:Y:S01]  /*2110*/  ISETP.GT.U32.AND P6, PT, R18, R7, PT ;  /* 0x000000071200720c */ /* 0x000fe20003fc4070 */
[----:B------:R-:W-:Y:S02]  /*2120*/  IMAD.MOV R17, RZ, RZ, -R17 ;  /* 0x000000ffff117224 */ /* 0x000fe400078e0a11 */
[----:B------:R-:W-:Y:S02]  /*2130*/  IMAD.MOV R16, RZ, RZ, -R16 ;  /* 0x000000ffff107224 */ /* 0x000fe400078e0a10 */
[--C-:B------:R-:W-:Y:S02]  /*2140*/  @!P5 IMAD.IADD R9, R9, 0x1, -R18.reuse ;  /* 0x000000010909d824 */ /* 0x100fe400078e0a12 */
[----:B0-----:R-:W-:Y:S02]  /*2150*/  IMAD.MOV.U32 R0, RZ, RZ, R13 ;  /* 0x000000ffff007224 */ /* 0x001fe400078e000d */
[----:B------:R-:W-:Y:S01]  /*2160*/  @!P2 IMAD.IADD R14, R14, 0x1, -R18 ;  /* 0x000000010e0ea824 */ /* 0x000fe200078e0a12 */
[----:B------:R-:W-:Y:S01]  /*2170*/  ISETP.GE.AND P2, PT, R6, RZ, PT ;  /* 0x000000ff0600720c */ /* 0x000fe20003f46270 */
[----:B------:R-:W-:-:S02]  /*2180*/  IMAD R6, R18, R17, R8 ;  /* 0x0000001112067224 */ /* 0x000fc400078e0208 */
[C---:B------:R-:W-:Y:S02]  /*2190*/  IMAD R5, R18.reuse, R16, R5 ;  /* 0x0000001012057224 */ /* 0x040fe400078e0205 */
[----:B------:R-:W-:Y:S01]  /*21a0*/  @!P0 IMAD.MOV R0, RZ, RZ, -R0 ;  /* 0x000000ffff008224 */ /* 0x000fe200078e0a00 */
[C---:B------:R-:W-:Y:S01]  /*21b0*/  ISETP.GT.U32.AND P0, PT, R18.reuse, R9, PT ;  /* 0x000000091200720c */ /* 0x040fe20003f04070 */
[----:B------:R-:W-:Y:S01]  /*21c0*/  IMAD.MOV.U32 R17, RZ, RZ, R15 ;  /* 0x000000ffff117224 */ /* 0x000fe200078e000f */
[C---:B------:R-:W-:Y:S01]  /*21d0*/  ISETP.GT.U32.AND P5, PT, R18.reuse, R6, PT ;  /* 0x000000061200720c */ /* 0x040fe20003fa4070 */
[----:B------:R-:W-:Y:S01]  /*21e0*/  VIADD R4, R27, 0x60 ;  /* 0x000000601b047836 */ /* 0x000fe20000000000 */
[----:B------:R0:W-:Y:S01]  /*21f0*/  STL [R1+0x1c4], R0 ;  /* 0x0001c40001007387 */ /* 0x0001e20000100800 */
[----:B------:R-:W-:Y:S01]  /*2200*/  @!P4 IMAD.MOV R17, RZ, RZ, -R17 ;  /* 0x000000ffff11c224 */ /* 0x000fe200078e0a11 */
[C---:B------:R-:W-:Y:S01]  /*2210*/  ISETP.GT.U32.AND P4, PT, R18.reuse, R5, PT ;  /* 0x000000051200720c */ /* 0x040fe20003f84070 */
[----:B------:R-:W-:Y:S01]  /*2220*/  @!P6 IMAD.IADD R7, R7, 0x1, -R18 ;  /* 0x000000010707e824 */ /* 0x000fe200078e0a12 */
[----:B------:R-:W-:Y:S01]  /*2230*/  IABS R12, R4 ;  /* 0x00000004000c7213 */ /* 0x000fe20000000000 */
[C---:B------:R-:W-:Y:S01]  /*2240*/  VIADD R8, R27.reuse, 0x5f ;  /* 0x0000005f1b087836 */ /* 0x040fe20000000000 */
[----:B------:R-:W-:Y:S01]  /*2250*/  STL [R1+0x1bc], R17 ;  /* 0x0001bc1101007387 */ /* 0x000fe20000100800 */
[----:B------:R-:W-:Y:S01]  /*2260*/  VIADD R20, R27, 0x5a ;  /* 0x0000005a1b147836 */ /* 0x000fe20000000000 */
[----:B------:R-:W-:Y:S01]  /*2270*/  ISETP.GT.U32.AND P6, PT, R18, R7, PT ;  /* 0x000000071200720c */ /* 0x000fe20003fc4070 */
[----:B------:R-:W-:Y:S01]  /*2280*/  IMAD.HI.U32 R16, R10, R12, RZ ;  /* 0x0000000c0a107227 */ /* 0x000fe200078e00ff */
[----:B------:R-:W-:-:S03]  /*2290*/  IABS R13, R8 ;  /* 0x00000008000d7213 */ /* 0x000fc60000000000 */
[----:B0-----:R-:W-:Y:S02]  /*22a0*/  IMAD.MOV.U32 R0, RZ, RZ, R14 ;  /* 0x000000ffff007224 */ /* 0x001fe400078e000e */
[----:B------:R-:W-:Y:S01]  /*22b0*/  @!P0 IMAD.IADD R9, R9, 0x1, -R18 ;  /* 0x0000000109098824 */ /* 0x000fe200078e0a12 */
[----:B------:R-:W-:Y:S01]  /*22c0*/  ISETP.GE.AND P0, PT, R11, RZ, PT ;  /* 0x000000ff0b00720c */ /* 0x000fe20003f06270 */
[----:B------:R-:W-:Y:S01]  /*22d0*/  @!P3 IMAD.MOV R0, RZ, RZ, -R0 ;  /* 0x000000ffff00b224 */ /* 0x000fe200078e0a00 */
[----:B------:R-:W-:Y:S01]  /*22e0*/  ISETP.GE.AND P3, PT, R2, RZ, PT ;  /* 0x000000ff0200720c */ /* 0x000fe20003f66270 */
[----:B------:R-:W-:Y:S02]  /*22f0*/  IMAD.MOV R15, RZ, RZ, -R16 ;  /* 0x000000ffff0f7224 */ /* 0x000fe400078e0a10 */
[----:B------:R-:W-:Y:S01]  /*2300*/  @!P4 IMAD.IADD R5, R5, 0x1, -R18 ;  /* 0x000000010505c824 */ /* 0x000fe200078e0a12 */
[----:B------:R0:W-:Y:S01]  /*2310*/  STL [R1+0x1c8], R0 ;  /* 0x0001c80001007387 */ /* 0x0001e20000100800 */
[----:B------:R-:W-:Y:S01]  /*2320*/  IMAD R2, R18, R15, R12 ;  /* 0x0000000f12027224 */ /* 0x000fe200078e020c */
[----:B------:R-:W-:Y:S01]  /*2330*/  ISETP.GE.AND P4, PT, R4, RZ, PT ;  /* 0x000000ff0400720c */ /* 0x000fe20003f86270 */
[----:B------:R-:W-:-:S04]  /*2340*/  IMAD.HI.U32 R11, R10, R13, RZ ;  /* 0x0000000d0a0b7227 */ /* 0x000fc800078e00ff */
[--C-:B------:R-:W-:Y:S01]  /*2350*/  @!P6 IMAD.IADD R7, R7, 0x1, -R18.reuse ;  /* 0x000000010707e824 */ /* 0x100fe200078e0a12 */
[----:B------:R-:W-:Y:S01]  /*2360*/  ISETP.GT.U32.AND P6, PT, R18, R2, PT ;  /* 0x000000021200720c */ /* 0x000fe20003fc4070 */
[----:B------:R-:W-:Y:S02]  /*2370*/  IMAD.MOV R11, RZ, RZ, -R11 ;  /* 0x000000ffff0b7224 */ /* 0x000fe400078e0a0b */
[----:B0-----:R-:W-:Y:S02]  /*2380*/  IMAD.MOV.U32 R0, RZ, RZ, R9 ;  /* 0x000000ffff007224 */ /* 0x001fe400078e0009 */
[----:B------:R-:W-:Y:S02]  /*2390*/  @!P5 IMAD.IADD R6, R6, 0x1, -R18 ;  /* 0x000000010606d824 */ /* 0x000fe400078e0a12 */
[----:B------:R-:W-:Y:S01]  /*23a0*/  @!P1 IMAD.MOV R0, RZ, RZ, -R0 ;  /* 0x000000ffff009224 */ /* 0x000fe200078e0a00 */
[C---:B------:R-:W-:Y:S01]  /*23b0*/  ISETP.GT.U32.AND P1, PT, R18.reuse, R5, PT ;  /* 0x000000051200720c */ /* 0x040fe20003f24070 */
[C---:B------:R-:W-:Y:S01]  /*23c0*/  IMAD R4, R18.reuse, R11, R13 ;  /* 0x0000000b12047224 */ /* 0x040fe200078e020d */
[----:B------:R-:W-:Y:S01]  /*23d0*/  ISETP.GT.U32.AND P5, PT, R18, R6, PT ;  /* 0x000000061200720c */ /* 0x000fe20003fa4070 */
[----:B------:R-:W-:Y:S01]  /*23e0*/  VIADD R11, R27, 0x5e ;  /* 0x0000005e1b0b7836 */ /* 0x000fe20000000000 */
[----:B------:R0:W-:Y:S01]  /*23f0*/  STL [R1+0x1cc], R0 ;  /* 0x0001cc0001007387 */ /* 0x0001e20000100800 */
[----:B------:R-:W-:-:S02]  /*2400*/  @!P6 IMAD.IADD R2, R2, 0x1, -R18 ;  /* 0x000000010202e824 */ /* 0x000fc400078e0a12 */
[C---:B------:R-:W-:Y:S01]  /*2410*/  VIADD R9, R27.reuse, 0x5d ;  /* 0x0000005d1b097836 */ /* 0x040fe20000000000 */
[----:B------:R-:W-:Y:S01]  /*2420*/  IABS R17, R11 ;  /* 0x0000000b00117213 */ /* 0x000fe20000000000 */
[----:B------:R-:W-:Y:S01]  /*2430*/  VIADD R14, R27, 0x59 ;  /* 0x000000591b0e7836 */ /* 0x000fe20000000000 */
[----:B------:R-:W-:-:S03]  /*2440*/  ISETP.GT.U32.AND P6, PT, R18, R2, PT ;  /* 0x000000021200720c */ /* 0x000fc60003fc4070 */
[--C-:B------:R-:W-:Y:S01]  /*2450*/  @!P1 IMAD.IADD R5, R5, 0x1, -R18.reuse ;  /* 0x0000000105059824 */ /* 0x100fe200078e0a12 */
[----:B------:R-:W-:Y:S01]  /*2460*/  ISETP.GT.U32.AND P1, PT, R18, R4, PT ;  /* 0x000000041200720c */ /* 0x000fe20003f24070 */
[----:B0-----:R-:W-:Y:S01]  /*2470*/  IMAD.MOV.U32 R0, RZ, RZ, R7 ;  /* 0x000000ffff007224 */ /* 0x001fe200078e0007 */
[----:B------:R-:W-:Y:S01]  /*2480*/  IABS R16, R14 ;  /* 0x0000000e00107213 */ /* 0x000fe20000000000 */
[----:B------:R-:W-:Y:S01]  /*2490*/  @!P5 IMAD.IADD R6, R6, 0x1, -R18 ;  /* 0x000000010606d824 */ /* 0x000fe200078e0a12 */
[----:B------:R-:W-:Y:S01]  /*24a0*/  ISETP.GE.AND P5, PT, R8, RZ, PT ;  /* 0x000000ff0800720c */ /* 0x000fe20003fa6270 */
[----:B------:R-:W-:Y:S01]  /*24b0*/  @!P2 IMAD.MOV R0, RZ, RZ, -R0 ;  /* 0x000000ffff00a224 */ /* 0x000fe200078e0a00 */
[----:B------:R-:W-:Y:S01]  /*24c0*/  ISETP.GE.AND P2, PT, R11, RZ, PT ;  /* 0x000000ff0b00720c */ /* 0x000fe20003f46270 */
[----:B------:R-:W-:Y:S01]  /*24d0*/  VIADD R8, R27, 0x5c ;  /* 0x0000005c1b087836 */ /* 0x000fe20000000000 */
[----:B------:R-:W-:Y:S01]  /*24e0*/  IABS R11, R9 ;  /* 0x00000009000b7213 */ /* 0x000fe20000000000 */
[----:B------:R-:W-:Y:S01]  /*24f0*/  @!P3 IMAD.MOV R6, RZ, RZ, -R6 ;  /* 0x000000ffff06b224 */ /* 0x000fe200078e0a06 */
[----:B------:R0:W-:Y:S01]  /*2500*/  STL [R1+0x1d4], R0 ;  /* 0x0001d40001007387 */ /* 0x0001e20000100800 */
[----:B------:R-:W-:Y:S01]  /*2510*/  ISETP.GE.AND P3, PT, R9, RZ, PT ;  /* 0x000000ff0900720c */ /* 0x000fe20003f66270 */
[----:B------:R-:W-:-:S02]  /*2520*/  IMAD.HI.U32 R9, R10, R17, RZ ;  /* 0x000000110a097227 */ /* 0x000fc400078e00ff */
[----:B------:R1:W-:Y:S02]  /*2530*/  STL [R1+0x1dc], R6 ;  /* 0x0001dc0601007387 */ /* 0x0003e40000100800 */
[--C-:B------:R-:W-:Y:S02]  /*2540*/  @!P1 IMAD.IADD R4, R4, 0x1, -R18.reuse ;  /* 0x0000000104049824 */ /* 0x100fe400078e0a12 */
[----:B------:R-:W-:Y:S02]  /*2550*/  @!P6 IMAD.IADD R2, R2, 0x1, -R18 ;  /* 0x000000010202e824 */ /* 0x000fe400078e0a12 */
[----:B0-----:R-:W-:Y:S01]  /*2560*/  IMAD.MOV.U32 R0, RZ, RZ, R5 ;  /* 0x000000ffff007224 */ /* 0x001fe200078e0005 */
[----:B------:R-:W-:Y:S01]  /*2570*/  ISETP.GT.U32.AND P1, PT, R18, R4, PT ;  /* 0x000000041200720c */ /* 0x000fe20003f24070 */
[----:B------:R-:W-:Y:S02]  /*2580*/  IMAD.MOV R9, RZ, RZ, -R9 ;  /* 0x000000ffff097224 */ /* 0x000fe400078e0a09 */
[----:B------:R-:W-:Y:S01]  /*2590*/  @!P0 IMAD.MOV R0, RZ, RZ, -R0 ;  /* 0x000000ffff008224 */ /* 0x000fe200078e0a00 */
[----:B------:R-:W-:Y:S01]  /*25a0*/  ISETP.GE.AND P0, PT, R8, RZ, PT ;  /* 0x000000ff0800720c */ /* 0x000fe20003f06270 */
[----:B-1----:R-:W-:Y:S01]  /*25b0*/  IMAD.HI.U32 R6, R10, R11, RZ ;  /* 0x0000000b0a067227 */ /* 0x002fe200078e00ff */
[----:B------:R-:W-:-:S02]  /*25c0*/  IABS R8, R8 ;  /* 0x0000000800087213 */ /* 0x000fc40000000000 */
[----:B------:R0:W-:Y:S01]  /*25d0*/  STL [R1+0x1f0], R0 ;  /* 0x0001f00001007387 */ /* 0x0001e20000100800 */
[----:B------:R-:W-:Y:S02]  /*25e0*/  IMAD R17, R18, R9, R17 ;  /* 0x0000000912117224 */ /* 0x000fe400078e0211 */
[----:B------:R-:W-:-:S04]  /*25f0*/  IMAD.HI.U32 R5, R10, R8, RZ ;  /* 0x000000080a057227 */ /* 0x000fc800078e00ff */
[----:B------:R-:W-:Y:S02]  /*2600*/  IMAD.MOV R6, RZ, RZ, -R6 ;  /* 0x000000ffff067224 */ /* 0x000fe400078e0a06 */
[----:B------:R-:W-:Y:S02]  /*2610*/  IMAD.MOV R5, RZ, RZ, -R5 ;  /* 0x000000ffff057224 */ /* 0x000fe400078e0a05 */
[----:B0-----:R-:W-:Y:S02]  /*2620*/  IMAD.MOV.U32 R0, RZ, RZ, R2 ;  /* 0x000000ffff007224 */ /* 0x001fe400078e0002 */
[----:B------:R-:W-:Y:S02]  /*2630*/  @!P1 IMAD.IADD R4, R4, 0x1, -R18 ;  /* 0x0000000104049824 */ /* 0x000fe400078e0a12 */
[----:B------:R-:W-:Y:S01]  /*2640*/  @!P4 IMAD.MOV R0, RZ, RZ, -R0 ;  /* 0x000000ffff00c224 */ /* 0x000fe200078e0a00 */
[----:B------:R-:W-:Y:S01]  /*2650*/  ISETP.GT.U32.AND P4, PT, R18, R17, PT ;  /* 0x000000111200720c */ /* 0x000fe20003f84070 */
[----:B------:R-:W-:-:S02]  /*2660*/  VIADD R7, R27, 0x5b ;  /* 0x0000005b1b077836 */ /* 0x000fc40000000000 */
[C---:B------:R-:W-:Y:S01]  /*2670*/  IMAD R11, R18.reuse, R6, R11 ;  /* 0x00000006120b7224 */ /* 0x040fe200078e020b */
[----:B------:R0:W-:Y:S01]  /*2680*/  STL [R1+0x1ec], R0 ;  /* 0x0001ec0001007387 */ /* 0x0001e20000100800 */
[C---:B------:R-:W-:Y:S01]  /*2690*/  IMAD R8, R18.reuse, R5, R8 ;  /* 0x0000000512087224 */ /* 0x040fe200078e0208 */
[----:B------:R-:W-:Y:S01]  /*26a0*/  ISETP.GE.AND P6, PT, R7, RZ, PT ;  /* 0x000000ff0700720c */ /* 0x000fe20003fc6270 */
[C---:B------:R-:W-:Y:S01]  /*26b0*/  VIADD R6, R27.reuse, 0x57 ;  /* 0x000000571b067836 */ /* 0x040fe20000000000 */
[----:B------:R-:W-:Y:S01]  /*26c0*/  IABS R7, R7 ;  /* 0x0000000700077213 */ /* 0x000fe20000000000 */
[----:B------:R-:W-:Y:S01]  /*26d0*/  VIADD R5, R27, 0x58 ;  /* 0x000000581b057836 */ /* 0x000fe20000000000 */
[----:B------:R-:W-:Y:S02]  /*26e0*/  ISETP.GT.U32.AND P1, PT, R18, R11, PT ;  /* 0x0000000b1200720c */ /* 0x000fe40003f24070 */
[----:B------:R-:W-:Y:S01]  /*26f0*/  IABS R15, R6 ;  /* 0x00000006000f7213 */ /* 0x000fe20000000000 */
[----:B------:R-:W-:Y:S01]  /*2700*/  IMAD.HI.U32 R2, R10, R7, RZ ;  /* 0x000000070a027227 */ /* 0x000fe200078e00ff */
[----:B------:R-:W-:-:S03]  /*2710*/  IABS R13, R5 ;  /* 0x00000005000d7213 */ /* 0x000fc60000000000 */
[----:B0-----:R-:W-:Y:S02]  /*2720*/  IMAD.MOV.U32 R0, RZ, RZ, R4 ;  /* 0x000000ffff007224 */ /* 0x001fe400078e0004 */
[----:B------:R-:W-:Y:S02]  /*2730*/  @!P4 IMAD.IADD R17, R17, 0x1, -R18 ;  /* 0x000000011111c824 */ /* 0x000fe400078e0a12 */
[----:B------:R-:W-:Y:S01]  /*2740*/  @!P5 IMAD.MOV R0, RZ, RZ, -R0 ;  /* 0x000000ffff00d224 */ /* 0x000fe200078e0a00 */
[C---:B------:R-:W-:Y:S01]  /*2750*/  ISETP.GT.U32.AND P5, PT, R18.reuse, R8, PT ;  /* 0x000000081200720c */ /* 0x040fe20003fa4070 */
[----:B------:R-:W-:Y:S01]  /*2760*/  IMAD.MOV R2, RZ, RZ, -R2 ;  /* 0x000000ffff027224 */ /* 0x000fe200078e0a02 */
[C---:B------:R-:W-:Y:S01]  /*2770*/  ISETP.GT.U32.AND P4, PT, R18.reuse, R17, PT ;  /* 0x000000111200720c */ /* 0x040fe20003f84070 */
[----:B------:R-:W-:Y:S01]  /*2780*/  @!P1 IMAD.IADD R11, R11, 0x1, -R18 ;  /* 0x000000010b0b9824 */ /* 0x000fe200078e0a12 */
[----:B------:R0:W-:Y:S01]  /*2790*/  STL [R1+0x1e8], R0 ;  /* 0x0001e80001007387 */ /* 0x0001e20000100800 */
[----:B------:R-:W-:Y:S01]  /*27a0*/  IMAD R7, R18, R2, R7 ;  /* 0x0000000212077224 */ /* 0x000fe200078e0207 */
[----:B------:R-:W-:Y:S01]  /*27b0*/  IABS R2, R20 ;  /* 0x0000001400027213 */ /* 0x000fe20000000000 */
[----:B------:R-:W-:Y:S01]  /*27c0*/  IMAD.HI.U32 R4, R10, R16, RZ ;  /* 0x000000100a047227 */ /* 0x000fe200078e00ff */
[----:B------:R-:W-:-:S03]  /*27d0*/  ISETP.GT.U32.AND P1, PT, R18, R11, PT ;  /* 0x0000000b1200720c */ /* 0x000fc60003f24070 */
[----:B------:R-:W-:-:S04]  /*27e0*/  IMAD.HI.U32 R9, R10, R2, RZ ;  /* 0x000000020a097227 */ /* 0x000fc800078e00ff */
[----:B------:R-:W-:Y:S02]  /*27f0*/  @!P5 IMAD.IADD R8, R8, 0x1, -R18 ;  /* 0x000000010808d824 */ /* 0x000fe400078e0a12 */
[----:B------:R-:W-:Y:S02]  /*2800*/  IMAD.MOV R9, RZ, RZ, -R9 ;  /* 0x000000ffff097224 */ /* 0x000fe400078e0a09 */
[----:B------:R-:W-:Y:S01]  /*2810*/  IMAD.MOV R4, RZ, RZ, -R4 ;  /* 0x000000ffff047224 */ /* 0x000fe200078e0a04 */
[C---:B------:R-:W-:Y:S01]  /*2820*/  ISETP.GT.U32.AND P5, PT, R18.reuse, R8, PT ;  /* 0x000000081200720c */ /* 0x040fe20003fa4070 */
[----:B------:R-:W-:Y:S01]  /*2830*/  @!P4 IMAD.IADD R17, R17, 0x1, -R18 ;  /* 0x000000011111c824 */ /* 0x000fe200078e0a12 */
[C---:B------:R-:W-:Y:S01]  /*2840*/  ISETP.GT.U32.AND P4, PT, R18.reuse, R7, PT ;  /* 0x000000071200720c */ /* 0x040fe20003f84070 */
[C---:B------:R-:W-:Y:S02]  /*2850*/  IMAD R2, R18.reuse, R9, R2 ;  /* 0x0000000912027224 */ /* 0x040fe400078e0202 */
[----:B------:R-:W-:-:S02]  /*2860*/  IMAD R16, R18, R4, R16 ;  /* 0x0000000412107224 */ /* 0x000fc400078e0210 */
[--C-:B------:R-:W-:Y:S01]  /*2870*/  @!P1 IMAD.IADD R11, R11, 0x1, -R18.reuse ;  /* 0x000000010b0b9824 */ /* 0x100fe200078e0a12 */
[----:B------:R-:W-:Y:S01]  /*2880*/  ISETP.GT.U32.AND P1, PT, R18, R2, PT ;  /* 0x000000021200720c */ /* 0x000fe20003f24070 */
[----:B------:R-:W-:Y:S02]  /*2890*/  VIADD R4, R27, 0x56 ;  /* 0x000000561b047836 */ /* 0x000fe40000000000 */
[----:B0-----:R-:W-:Y:S02]  /*28a0*/  IMAD.MOV.U32 R0, RZ, RZ, R17 ;  /* 0x000000ffff007224 */ /* 0x001fe400078e0011 */
[--C-:B------:R-:W-:Y:S01]  /*28b0*/  @!P5 IMAD.IADD R8, R8, 0x1, -R18.reuse ;  /* 0x000000010808d824 */ /* 0x100fe200078e0a12 */
[----:B------:R-:W-:Y:S01]  /*28c0*/  ISETP.GT.U32.AND P5, PT, R18, R16, PT ;  /* 0x000000101200720c */ /* 0x000fe20003fa4070 */
[----:B------:R-:W-:Y:S01]  /*28d0*/  @!P4 IMAD.IADD R7, R7, 0x1, -R18 ;  /* 0x000000010707c824 */ /* 0x000fe200078e0a12 */
[----:B------:R-:W-:Y:S01]  /*28e0*/  IABS R17, R4 ;  /* 0x0000000400117213 */ /* 0x000fe20000000000 */
[----:B------:R-:W-:Y:S01]  /*28f0*/  @!P2 IMAD.MOV R0, RZ, RZ, -R0 ;  /* 0x000000ffff00a224 */ /* 0x000fe200078e0a00 */
[----:B------:R-:W-:Y:S01]  /*2900*/  ISETP.GE.AND P4, PT, R20, RZ, PT ;  /* 0x000000ff1400720c */ /* 0x000fe20003f86270 */
[----:B------:R-:W-:Y:S01]  /*2910*/  IMAD.HI.U32 R9, R10, R15, RZ ;  /* 0x0000000f0a097227 */ /* 0x000fe200078e00ff */
[----:B------:R-:W-:-:S02]  /*2920*/  ISETP.GT.U32.AND P2, PT, R18, R7, PT ;  /* 0x000000071200720c */ /* 0x000fc40003f44070 */
[----:B------:R0:W-:Y:S01]  /*2930*/  STL [R1+0x1c0], R0 ;  /* 0x0001c00001007387 */ /* 0x0001e20000100800 */
[--C-:B------:R-:W-:Y:S01]  /*2940*/  @!P1 IMAD.IADD R2, R2, 0x1, -R18.reuse ;  /* 0x0000000102029824 */ /* 0x100fe200078e0a12 */
[----:B------:R-:W-:Y:S01]  /*2950*/  ISETP.GE.AND P1, PT, R14, RZ, PT ;  /* 0x000000ff0e00720c */ /* 0x000fe20003f26270 */
[----:B------:R-:W-:Y:S02]  /*2960*/  IMAD.MOV R9, RZ, RZ, -R9 ;  /* 0x000000ffff097224 */ /* 0x000fe400078e0a09 */
[----:B------:R-:W-:Y:S02]  /*2970*/  @!P5 IMAD.IADD R16, R16, 0x1, -R18 ;  /* 0x000000011010d824 */ /* 0x000fe400078e0a12 */
[----:B------:R-:W-:-:S03]  /*2980*/  IMAD.HI.U32 R12, R10, R13, RZ ;  /* 0x0000000d0a0c7227 */ /* 0x000fc600078e00ff */
[C---:B------:R-:W-:Y:S01]  /*2990*/  ISETP.GT.U32.AND P5, PT, R18.reuse, R16, PT ;  /* 0x000000101200720c */ /* 0x040fe20003fa4070 */
[----:B------:R-:W-:Y:S02]  /*29a0*/  IMAD.MOV.U32 R14, RZ, RZ, R17 ;  /* 0x000000ffff0e7224 */ /* 0x000fe400078e0011 */
[----:B0-----:R-:W-:Y:S02]  /*29b0*/  IMAD.MOV.U32 R0, RZ, RZ, R11 ;  /* 0x000000ffff007224 */ /* 0x001fe400078e000b */
[----:B------:R-:W-:Y:S02]  /*29c0*/  IMAD R15, R18, R9, R15 ;  /* 0x00000009120f7224 */ /* 0x000fe400078e020f */
[----:B------:R-:W-:Y:S02]  /*29d0*/  IMAD.MOV R12, RZ, RZ, -R12 ;  /* 0x000000ffff0c7224 */ /* 0x000fe400078e0a0c */
[----:B------:R-:W-:-:S04]  /*29e0*/  IMAD.HI.U32 R9, R10, R14, RZ ;  /* 0x0000000e0a097227 */ /* 0x000fc800078e00ff */
[----:B------:R-:W-:Y:S01]  /*29f0*/  @!P3 IMAD.MOV R0, RZ, RZ, -R0 ;  /* 0x000000ffff00b224 */ /* 0x000fe200078e0a00 */
[C---:B------:R-:W-:Y:S01]  /*2a00*/  ISETP.GT.U32.AND P3, PT, R18.reuse, R2, PT ;  /* 0x000000021200720c */ /* 0x040fe20003f64070 */
[C---:B------:R-:W-:Y:S02]  /*2a10*/  IMAD R13, R18.reuse, R12, R13 ;  /* 0x0000000c120d7224 */ /* 0x040fe400078e020d */
[--C-:B------:R-:W-:Y:S01]  /*2a20*/  @!P2 IMAD.IADD R7, R7, 0x1, -R18.reuse ;  /* 0x000000010707a824 */ /* 0x100fe200078e0a12 */
[----:B------:R0:W-:Y:S01]  /*2a30*/  STL [R1+0x1b8], R0 ;  /* 0x0001b80001007387 */ /* 0x0001e20000100800 */
[----:B------:R-:W-:Y:S01]  /*2a40*/  IMAD.MOV R9, RZ, RZ, -R9 ;  /* 0x000000ffff097224 */ /* 0x000fe200078e0a09 */
[----:B------:R-:W-:Y:S01]  /*2a50*/  ISETP.GT.U32.AND P2, PT, R18, R13, PT ;  /* 0x0000000d1200720c */ /* 0x000fe20003f44070 */
[----:B------:R-:W-:Y:S02]  /*2a60*/  @!P5 IMAD.IADD R16, R16, 0x1, -R18 ;  /* 0x000000011010d824 */ /* 0x000fe400078e0a12 */
[----:B------:R-:W-:-:S02]  /*2a70*/  IMAD R14, R18, R9, R14 ;  /* 0x00000009120e7224 */ /* 0x000fc400078e020e */
[----:B------:R-:W-:Y:S01]  /*2a80*/  @!P0 IMAD.MOV R8, RZ, RZ, -R8 ;  /* 0x000000ffff088224 */ /* 0x000fe200078e0a08 */
[----:B------:R-:W-:Y:S01]  /*2a90*/  ISETP.GE.AND P0, PT, R5, RZ, PT ;  /* 0x000000ff0500720c */ /* 0x000fe20003f06270 */
[C---:B------:R-:W-:Y:S01]  /*2aa0*/  VIADD R5, R27.reuse, 0x55 ;  /* 0x000000551b057836 */ /* 0x040fe20000000000 */
[----:B------:R-:W-:Y:S01]  /*2ab0*/  ISETP.GT.U32.AND P5, PT, R18, R14, PT ;  /* 0x0000000e1200720c */ /* 0x000fe20003fa4070 */
[----:B0-----:R-:W-:Y:S01]  /*2ac0*/  IMAD.MOV.U32 R0, RZ, RZ, R7 ;  /* 0x000000ffff007224 */ /* 0x001fe200078e0007 */
[----:B------:R0:W-:Y:S01]  /*2ad0*/  STL [R1+0x1b4], R8 ;  /* 0x0001b40801007387 */ /* 0x0001e20000100800 */
[----:B------:R-:W-:Y:S01]  /*2ae0*/  @!P3 IMAD.IADD R2, R2, 0x1, -R18 ;  /* 0x000000010202b824 */ /* 0x000fe200078e0a12 */
[----:B------:R-:W-:Y:S01]  /*2af0*/  ISETP.GE.AND P3, PT, R6, RZ, PT ;  /* 0x000000ff0600720c */ /* 0x000fe20003f66270 */
[----:B------:R-:W-:Y:S01]  /*2b00*/  @!P6 IMAD.MOV R0, RZ, RZ, -R0 ;  /* 0x000000ffff00e224 */ /* 0x000fe200078e0a00 */
[----:B------:R-:W-:Y:S01]  /*2b10*/  ISETP.GT.U32.AND P6, PT, R18, R15, PT ;  /* 0x0000000f1200720c */ /* 0x000fe20003fc4070 */
[----:B------:R-:W-:-:S02]  /*2b20*/  VIADD R6, R27, 0x54 ;  /* 0x000000541b067836 */ /* 0x000fc40000000000 */
[--C-:B------:R-:W-:Y:S01]  /*2b30*/  @!P2 IMAD.IADD R13, R13, 0x1, -R18.reuse ;  /* 0x000000010d0da824 */ /* 0x100fe200078e0a12 */
[----:B------:R1:W-:Y:S01]  /*2b40*/  STL [R1+0x1ac], R0 ;  /* 0x0001ac0001007387 */ /* 0x0003e20000100800 */
[----:B------:R-:W-:Y:S01]  /*2b50*/  ISETP.GE.AND P2, PT, R4, RZ, PT ;  /* 0x000000ff0400720c */ /* 0x000fe20003f46270 */
[----:B------:R-:W-:Y:S01]  /*2b60*/  VIADD R9, R27, 0x53 ;  /* 0x000000531b097836 */ /* 0x000fe20000000000 */
[----:B0-----:R-:W-:Y:S01]  /*2b70*/  IABS R8, R5 ;  /* 0x0000000500087213 */ /* 0x001fe20000000000 */
[----:B------:R-:W-:Y:S01]  /*2b80*/  @!P5 IMAD.IADD R14, R14, 0x1, -R18 ;  /* 0x000000010e0ed824 */ /* 0x000fe200078e0a12 */
[----:B------:R-:W-:Y:S01]  /*2b90*/  IABS R4, R6 ;  /* 0x0000000600047213 */ /* 0x000fe20000000000 */
[----:B------:R-:W-:Y:S02]  /*2ba0*/  @!P1 IMAD.MOV R16, RZ, RZ, -R16 ;  /* 0x000000ffff109224 */ /* 0x000fe400078e0a10 */
[----:B------:R-:W-:-:S04]  /*2bb0*/  IMAD.HI.U32 R7, R10, R8, RZ ;  /* 0x000000080a077227 */ /* 0x000fc800078e00ff */
[----:B------:R-:W-:Y:S01]  /*2bc0*/  @!P6 IMAD.IADD R15, R15, 0x1, -R18 ;  /* 0x000000010f0fe824 */ /* 0x000fe200078e0a12 */
[C---:B------:R-:W-:Y:S01]  /*2bd0*/  ISETP.GT.U32.AND P6, PT, R18.reuse, R13, PT ;  /* 0x0000000d1200720c */ /* 0x040fe20003fc4070 */
[----:B-1----:R-:W-:Y:S02]  /*2be0*/  IMAD.MOV.U32 R0, RZ, RZ, R2 ;  /* 0x000000ffff007224 */ /* 0x002fe400078e0002 */
[----:B------:R-:W-:Y:S01]  /*2bf0*/  IMAD.MOV R7, RZ, RZ, -R7 ;  /* 0x000000ffff077224 */ /* 0x000fe200078e0a07 */
[C---:B------:R-:W-:Y:S01]  /*2c00*/  ISETP.GT.U32.AND P5, PT, R18.reuse, R15, PT ;  /* 0x0000000f1200720c */ /* 0x040fe20003fa4070 */
[----:B------:R-:W-:Y:S01]  /*2c10*/  @!P4 IMAD.MOV R0, RZ, RZ, -R0 ;  /* 0x000000ffff00c224 */ /* 0x000fe200078e0a00 */
[----:B------:R-:W-:Y:S01]  /*2c20*/  ISETP.GT.U32.AND P4, PT, R18, R14, PT ;  /* 0x0000000e1200720c */ /* 0x000fe20003f84070 */
[----:B------:R-:W-:-:S03]  /*2c30*/  IMAD.HI.U32 R11, R10, R4, RZ ;  /* 0x000000040a0b7227 */ /* 0x000fc600078e00ff */
[----:B------:R0:W-:Y:S01]  /*2c40*/  STL [R1+0x1a4], R0 ;  /* 0x0001a40001007387 */ /* 0x0001e20000100800 */
[C---:B------:R-:W-:Y:S01]  /*2c50*/  IMAD R8, R18.reuse, R7, R8 ;  /* 0x0000000712087224 */ /* 0x040fe200078e0208 */
[----:B------:R-:W-:Y:S01]  /*2c60*/  IABS R7, R9 ;  /* 0x0000000900077213 */ /* 0x000fe20000000000 */
[----:B------:R-:W-:Y:S01]  /*2c70*/  IMAD.MOV R11, RZ, RZ, -R11 ;  /* 0x000000ffff0b7224 */ /* 0x000fe200078e0a0b */
[----:B------:R-:W-:Y:S01]  /*2c80*/  STL [R1+0x19c], R16 ;  /* 0x00019c1001007387 */ /* 0x000fe20000100800 */
[----:B------:R-:W-:Y:S01]  /*2c90*/  @!P6 IMAD.IADD R13, R13, 0x1, -R18 ;  /* 0x000000010d0de824 */ /* 0x000fe200078e0a12 */
[C---:B------:R-:W-:Y:S01]  /*2ca0*/  ISETP.GT.U32.AND P6, PT, R18.reuse, R8, PT ;  /* 0x000000081200720c */ /* 0x040fe20003fc4070 */
[----:B------:R-:W-:Y:S02]  /*2cb0*/  IMAD R4, R18, R11, R4 ;  /* 0x0000000b12047224 */ /* 0x000fe400078e0204 */
[----:B------:R-:W-:Y:S02]  /*2cc0*/  @!P4 IMAD.IADD R14, R14, 0x1, -R18 ;  /* 0x000000010e0ec824 */ /* 0x000fe400078e0a12 */
[----:B------:R-:W-:Y:S01]  /*2cd0*/  VIADD R2, R27, 0x52 ;  /* 0x000000521b027836 */ /* 0x000fe20000000000 */
[----:B------:R-:W-:Y:S01]  /*2ce0*/  ISETP.GT.U32.AND P4, PT, R18, R4, PT ;  /* 0x000000041200720c */ /* 0x000fe20003f84070 */
[----:B------:R-:W-:-:S03]  /*2cf0*/  IMAD.HI.U32 R12, R10, R7, RZ ;  /* 0x000000070a0c7227 */ /* 0x000fc600078e00ff */
[----:B------:R-:W-:Y:S01]  /*2d00*/  IABS R20, R2 ;  /* 0x0000000200147213 */ /* 0x000fe20000000000 */
[--C-:B------:R-:W-:Y:S01]  /*2d10*/  @!P5 IMAD.IADD R15, R15, 0x1, -R18.reuse ;  /* 0x000000010f0fd824 */ /* 0x100fe200078e0a12 */
[----:B------:R-:W-:Y:S01]  /*2d20*/  ISETP.GE.AND P5, PT, R5, RZ, PT ;  /* 0x000000ff0500720c */ /* 0x000fe20003fa6270 */
[----:B------:R-:W-:Y:S01]  /*2d30*/  @!P6 IMAD.IADD R8, R8, 0x1, -R18 ;  /* 0x000000010808e824 */ /* 0x000fe200078e0a12 */
[----:B------:R-:W-:Y:S01]  /*2d40*/  ISETP.GE.AND P6, PT, R6, RZ, PT ;  /* 0x000000ff0600720c */ /* 0x000fe20003fc6270 */
[----:B------:R-:W-:-:S04]  /*2d50*/  IMAD.HI.U32 R11, R10, R20, RZ ;  /* 0x000000140a0b7227 */ /* 0x000fc800078e00ff */
[C---:B------:R-:W-:Y:S02]  /*2d60*/  VIADD R5, R27.reuse, 0x51 ;  /* 0x000000511b057836 */ /* 0x040fe40000000000 */
[----:B------:R-:W-:Y:S02]  /*2d70*/  IMAD.MOV R12, RZ, RZ, -R12 ;  /* 0x000000ffff0c7224 */ /* 0x000fe400078e0a0c */
[----:B------:R-:W-:Y:S01]  /*2d80*/  @!P4 IMAD.IADD R4, R4, 0x1, -R18 ;  /* 0x000000010404c824 */ /* 0x000fe200078e0a12 */
[----:B------:R-:W-:Y:S01]  /*2d90*/  ISETP.GT.U32.AND P4, PT, R18, R8, PT ;  /* 0x000000081200720c */ /* 0x000fe20003f84070 */
[----:B0-----:R-:W-:Y:S02]  /*2da0*/  IMAD.MOV.U32 R0, RZ, RZ, R13 ;  /* 0x000000ffff007224 */ /* 0x001fe400078e000d */
[----:B------:R-:W-:Y:S02]  /*2db0*/  IMAD.MOV R11, RZ, RZ, -R11 ;  /* 0x000000ffff0b7224 */ /* 0x000fe400078e0a0b */
[----:B------:R-:W-:-:S02]  /*2dc0*/  VIADD R6, R27, 0x50 ;  /* 0x000000501b067836 */ /* 0x000fc40000000000 */
[C---:B------:R-:W-:Y:S01]  /*2dd0*/  IMAD R7, R18.reuse, R12, R7 ;  /* 0x0000000c12077224 */ /* 0x040fe200078e0207 */
[----:B------:R-:W-:Y:S01]  /*2de0*/  IABS R12, R5 ;  /* 0x00000005000c7213 */ /* 0x000fe20000000000 */
[----:B------:R-:W-:Y:S01]  /*2df0*/  @!P0 IMAD.MOV R0, RZ, RZ, -R0 ;  /* 0x000000ffff008224 */ /* 0x000fe200078e0a00 */
[C---:B------:R-:W-:Y:S01]  /*2e00*/  ISETP.GT.U32.AND P0, PT, R18.reuse, R4, PT ;  /* 0x000000041200720c */ /* 0x040fe20003f04070 */
[----:B------:R-:W-:Y:S01]  /*2e10*/  IMAD R20, R18, R11, R20 ;  /* 0x0000000b12147224 */ /* 0x000fe200078e0214 */
[----:B------:R-:W-:Y:S01]  /*2e20*/  IABS R11, R6 ;  /* 0x00000006000b7213 */ /* 0x000fe20000000000 */
[----:B------:R-:W-:Y:S01]  /*2e30*/  IMAD.HI.U32 R13, R10, R12, RZ ;  /* 0x0000000c0a0d7227 */ /* 0x000fe200078e00ff */
[C---:B------:R-:W-:Y:S01]  /*2e40*/  ISETP.GT.U32.AND P1, PT, R18.reuse, R7, PT ;  /* 0x000000071200720c */ /* 0x040fe20003f24070 */
[----:B------:R0:W-:Y:S02]  /*2e50*/  STL [R1+0x194], R0 ;  /* 0x0001940001007387 */ /* 0x0001e40000100800 */
[----:B------:R-:W-:Y:S01]  /*2e60*/  @!P3 IMAD.MOV R15, RZ, RZ, -R15 ;  /* 0x000000ffff0fb224 */ /* 0x000fe200078e0a0f */
[----:B------:R-:W-:Y:S01]  /*2e70*/  ISETP.GT.U32.AND P3, PT, R18, R20, PT ;  /* 0x000000141200720c */ /* 0x000fe20003f64070 */
[--C-:B------:R-:W-:Y:S01]  /*2e80*/  @!P4 IMAD.IADD R8, R8, 0x1, -R18.reuse ;  /* 0x000000010808c824 */ /* 0x100fe200078e0a12 */
[----:B------:R-:W-:Y:S01]  /*2e90*/  ISETP.GE.AND P4, PT, R2, RZ, PT ;  /* 0x000000ff0200720c */ /* 0x000fe20003f86270 */
[----:B------:R-:W-:Y:S01]  /*2ea0*/  IMAD.MOV R13, RZ, RZ, -R13 ;  /* 0x000000ffff0d7224 */ /* 0x000fe200078e0a0d */
[----:B------:R1:W-:Y:S01]  /*2eb0*/  STL [R1+0x190], R15 ;  /* 0x0001900f01007387 */ /* 0x0003e20000100800 */
[----:B------:R-:W-:Y:S01]  /*2ec0*/  @!P0 IMAD.IADD R4, R4, 0x1, -R18 ;  /* 0x0000000104048824 */ /* 0x000fe200078e0a12 */
[----:B------:R-:W-:Y:S01]  /*2ed0*/  ISETP.GE.AND P0, PT, R5, RZ, PT ;  /* 0x000000ff0500720c */ /* 0x000fe20003f06270 */
[----:B0-----:R-:W-:-:S02]  /*2ee0*/  IMAD.MOV.U32 R0, RZ, RZ, R14 ;  /* 0x000000ffff007224 */ /* 0x001fc400078e000e */
[----:B------:R-:W-:-:S04]  /*2ef0*/  IMAD.HI.U32 R14, R10, R11, RZ ;  /* 0x0000000b0a0e7227 */ /* 0x000fc800078e00ff */
[----:B------:R-:W-:Y:S01]  /*2f00*/  @!P2 IMAD.MOV R0, RZ, RZ, -R0 ;  /* 0x000000ffff00a224 */ /* 0x000fe200078e0a00 */
[----:B------:R-:W-:Y:S01]  /*2f10*/  ISETP.GE.AND P2, PT, R9, RZ, PT ;  /* 0x000000ff0900720c */ /* 0x000fe20003f46270 */
[----:B------:R-:W-:Y:S02]  /*2f20*/  IMAD.MOV R14, RZ, RZ, -R14 ;  /* 0x000000ffff0e7224 */ /* 0x000fe400078e0a0e */
[C---:B------:R-:W-:Y:S01]  /*2f30*/  IMAD R9, R18.reuse, R13, R12 ;  /* 0x0000000d12097224 */ /* 0x040fe200078e020c */
[----:B------:R0:W-:Y:S01]  /*2f40*/  STL [R1+0x18c], R0 ;  /* 0x00018c0001007387 */ /* 0x0001e20000100800 */
[----:B-1----:R-:W-:Y:S02]  /*2f50*/  IMAD.MOV.U32 R15, RZ, RZ, R8 ;  /* 0x000000ffff0f7224 */ /* 0x002fe400078e0008 */
[----:B------:R-:W-:Y:S02]  /*2f60*/  @!P1 IMAD.IADD R7, R7, 0x1, -R18 ;  /* 0x0000000107079824 */ /* 0x000fe400078e0a12 */
[----:B------:R-:W-:-:S02]  /*2f70*/  IMAD R11, R18, R14, R11 ;  /* 0x0000000e120b7224 */ /* 0x000fc400078e020b */
[----:B------:R-:W-:Y:S01]  /*2f80*/  @!P5 IMAD.MOV R15, RZ, RZ, -R15 ;  /* 0x000000ffff0fd224 */ /* 0x000fe200078e0a0f */
[----:B------:R-:W-:Y:S01]  /*2f90*/  ISETP.GT.U32.AND P5, PT, R18, R9, PT ;  /* 0x000000091200720c */ /* 0x000fe20003fa4070 */
[----:B------:R-:W-:Y:S01]  /*2fa0*/  @!P3 IMAD.IADD R20, R20, 0x1, -R18 ;  /* 0x000000011414b824 */ /* 0x000fe200078e0a12 */
[C---:B------:R-:W-:Y:S01]  /*2fb0*/  ISETP.GT.U32.AND P1, PT, R18.reuse, R7, PT ;  /* 0x000000071200720c */ /* 0x040fe20003f24070 */
[----:B0-----:R-:W-:Y:S01]  /*2fc0*/  IMAD.MOV.U32 R0, RZ, RZ, R4 ;  /* 0x000000ffff007224 */ /* 0x001fe200078e0004 */
[----:B------:R0:W-:Y:S01]  /*2fd0*/  STL [R1+0x188], R15 ;  /* 0x0001880f01007387 */ /* 0x0001e20000100800 */
[C---:B------:R-:W-:Y:S01]  /*2fe0*/  VIADD R2, R27.reuse, 0x4f ;  /* 0x0000004f1b027836 */ /* 0x040fe20000000000 */
[C---:B------:R-:W-:Y:S01]  /*2ff0*/  ISETP.GT.U32.AND P3, PT, R18.reuse, R20, PT ;  /* 0x000000141200720c */ /* 0x040fe20003f64070 */
[----:B------:R-:W-:Y:S01]  /*3000*/  @!P6 IMAD.MOV R0, RZ, RZ, -R0 ;  /* 0x000000ffff00e224 */ /* 0x000fe200078e0a00 */
[----:B------:R-:W-:Y:S01]  /*3010*/  ISETP.GT.U32.AND P6, PT, R18, R11, PT ;  /* 0x0000000b1200720c */ /* 0x000fe20003fc4070 */
[----:B------:R-:W-:Y:S01]  /*3020*/  VIADD R5, R27, 0x4e ;  /* 0x0000004e1b057836 */ /* 0x000fe20000000000 */
[----:B------:R-:W-:-:S02]  /*3030*/  IABS R8, R2 ;  /* 0x0000000200087213 */ /* 0x000fc40000000000 */
[----:B------:R1:W-:Y:S01]  /*3040*/  STL [R1+0x184], R0 ;  /* 0x0001840001007387 */ /* 0x0003e20000100800 */
[--C-:B------:R-:W-:Y:S01]  /*3050*/  @!P5 IMAD.IADD R9, R9, 0x1, -R18.reuse ;  /* 0x000000010909d824 */ /* 0x100fe200078e0a12 */
[----:B------:R-:W-:Y:S01]  /*3060*/  IABS R4, R5 ;  /* 0x0000000500047213 */ /* 0x000fe20000000000 */
[----:B------:R-:W-:Y:S01]  /*3070*/  @!P1 IMAD.IADD R7, R7, 0x1, -R18 ;  /* 0x0000000107079824 */ /* 0x000fe200078e0a12 */
[----:B------:R-:W-:Y:S01]  /*3080*/  ISETP.GE.AND P1, PT, R6, RZ, PT ;  /* 0x000000ff0600720c */ /* 0x000fe20003f26270 */
[----:B------:R-:W-:Y:S01]  /*3090*/  IMAD.HI.U32 R6, R10, R8, RZ ;  /* 0x000000080a067227 */ /* 0x000fe200078e00ff */
[----:B------:R-:W-:-:S03]  /*30a0*/  ISETP.GT.U32.AND P5, PT, R18, R9, PT ;  /* 0x000000091200720c */ /* 0x000fc60003fa4070 */
[--C-:B------:R-:W-:Y:S02]  /*30b0*/  @!P6 IMAD.IADD R11, R11, 0x1, -R18.reuse ;  /* 0x000000010b0be824 */ /* 0x100fe400078e0a12 */
[----:B------:R-:W-:Y:S01]  /*30c0*/  @!P3 IMAD.IADD R20, R20, 0x1, -R18 ;  /* 0x000000011414b824 */ /* 0x000fe200078e0a12 */
[----:B------:R-:W-:Y:S01]  /*30d0*/  ISETP.GE.AND P3, PT, R2, RZ, PT ;  /* 0x000000ff0200720c */ /* 0x000fe20003f66270 */
[----:B------:R-:W-:Y:S01]  /*30e0*/  IMAD.HI.U32 R2, R10, R4, RZ ;  /* 0x000000040a027227 */ /* 0x000fe200078e00ff */
[----:B------:R-:W-:-:S03]  /*30f0*/  ISETP.GT.U32.AND P6, PT, R18, R11, PT ;  /* 0x0000000b1200720c */ /* 0x000fc60003fc4070 */
[----:B------:R-:W-:Y:S02]  /*3100*/  IMAD.MOV R6, RZ, RZ, -R6 ;  /* 0x000000ffff067224 */ /* 0x000fe400078e0a06 */
[----:B------:R-:W-:Y:S02]  /*3110*/  IMAD.MOV R2, RZ, RZ, -R2 ;  /* 0x000000ffff027224 */ /* 0x000fe400078e0a02 */
[C---:B------:R-:W-:Y:S02]  /*3120*/  IMAD R8, R18.reuse, R6, R8 ;  /* 0x0000000612087224 */ /* 0x040fe400078e0208 */
[----:B0-----:R-:W-:Y:S02]  /*3130*/  VIADD R15, R27, 0x4d ;  /* 0x0000004d1b0f7836 */ /* 0x001fe40000000000 */
[C---:B------:R-:W-:Y:S02]  /*3140*/  IMAD R4, R18.reuse, R2, R4 ;  /* 0x0000000212047224 */ /* 0x040fe400078e0204 */
[--C-:B------:R-:W-:Y:S01]  /*3150*/  @!P5 IMAD.IADD R9, R9, 0x1, -R18.reuse ;  /* 0x000000010909d824 */ /* 0x100fe200078e0a12 */
[C---:B------:R-:W-:Y:S01]  /*3160*/  ISETP.GT.U32.AND P5, PT, R18.reuse, R8, PT ;  /* 0x000000081200720c */ /* 0x040fe20003fa4070 */
[----:B------:R-:W-:Y:S01]  /*3170*/  @!P6 IMAD.IADD R11, R11, 0x1, -R18 ;  /* 0x000000010b0be824 */ /* 0x000fe200078e0a12 */
[----:B------:R-:W-:Y:S01]  /*3180*/  IABS R13, R15 ;  /* 0x0000000f000d7213 */ /* 0x000fe20000000000 */
[----:B-1----:R-:W-:Y:S01]  /*3190*/  IMAD.MOV.U32 R0, RZ, RZ, R7 ;  /* 0x000000ffff007224 */ /* 0x002fe200078e0007 */
[----:B------:R-:W-:Y:S01]  /*31a0*/  ISETP.GT.U32.AND P6, PT, R18, R4, PT ;  /* 0x000000041200720c */ /* 0x000fe20003fc4070 */
[----:B------:R-:W-:-:S02]  /*31b0*/  VIADD R6, R27, 0x4c ;  /* 0x0000004c1b067836 */ /* 0x000fc40000000000 */
[----:B------:R-:W-:-:S03]  /*31c0*/  IMAD.HI.U32 R2, R10, R13, RZ ;  /* 0x0000000d0a027227 */ /* 0x000fc600078e00ff */
[----:B------:R-:W-:Y:S01]  /*31d0*/  IABS R16, R6 ;  /* 0x0000000600107213 */ /* 0x000fe20000000000 */
[----:B------:R-:W-:Y:S01]  /*31e0*/  @!P2 IMAD.MOV R0, RZ, RZ, -R0 ;  /* 0x000000ffff00a224 */ /* 0x000fe200078e0a00 */
[----:B------:R-:W-:Y:S01]  /*31f0*/  ISETP.GE.AND P2, PT, R5, RZ, PT ;  /* 0x000000ff0500720c */ /* 0x000fe20003f46270 */
[----:B------:R-:W-:Y:S02]  /*3200*/  IMAD.MOV R2, RZ, RZ, -R2 ;  /* 0x000000ffff027224 */ /* 0x000fe400078e0a02 */
[--C-:B------:R-:W-:Y:S01]  /*3210*/  @!P5 IMAD.IADD R8, R8, 0x1, -R18.reuse ;  /* 0x000000010808d824 */ /* 0x100fe200078e0a12 */
[----:B------:R0:W-:Y:S01]  /*3220*/  STL [R1+0x17c], R0 ;  /* 0x00017c0001007387 */ /* 0x0001e20000100800 */
[----:B------:R-:W-:Y:S02]  /*3230*/  IMAD R13, R18, R2, R13 ;  /* 0x00000002120d7224 */ /* 0x000fe400078e020d */
[----:B------:R-:W-:Y:S02]  /*3240*/  VIADD R7, R27, 0x4b ;  /* 0x0000004b1b077836 */ /* 0x000fe40000000000 */
[----:B------:R-:W-:Y:S01]  /*3250*/  @!P6 IMAD.IADD R4, R4, 0x1, -R18 ;  /* 0x000000010404e824 */ /* 0x000fe200078e0a12 */
[----:B------:R-:W-:Y:S01]  /*3260*/  ISETP.GT.U32.AND P6, PT, R18, R8, PT ;  /* 0x000000081200720c */ /* 0x000fe20003fc4070 */
[----:B------:R-:W-:Y:S01]  /*3270*/  IMAD.HI.U32 R21, R10, R16, RZ ;  /* 0x000000100a157227 */ /* 0x000fe200078e00ff */
[----:B------:R-:W-:-:S02]  /*3280*/  ISETP.GT.U32.AND P5, PT, R18, R13, PT ;  /* 0x0000000d1200720c */ /* 0x000fc40003fa4070 */
[----:B------:R-:W-:Y:S01]  /*3290*/  IABS R17, R7 ;  /* 0x0000000700117213 */ /* 0x000fe20000000000 */
[----:B0-----:R-:W-:Y:S02]  /*32a0*/  IMAD.MOV.U32 R0, RZ, RZ, R20 ;  /* 0x000000ffff007224 */ /* 0x001fe400078e0014 */
[----:B------:R-:W-:Y:S02]  /*32b0*/  VIADD R5, R27, 0x4a ;  /* 0x0000004a1b057836 */ /* 0x000fe40000000000 */
[----:B------:R-:W-:Y:S01]  /*32c0*/  @!P4 IMAD.MOV R0, RZ, RZ, -R0 ;  /* 0x000000ffff00c224 */ /* 0x000fe200078e0a00 */
[----:B------:R-:W-:Y:S01]  /*32d0*/  ISETP.GE.AND P4, PT, R15, RZ, PT ;  /* 0x000000ff0f00720c */ /* 0x000fe20003f86270 */
[----:B------:R-:W-:Y:S01]  /*32e0*/  IMAD.MOV R21, RZ, RZ, -R21 ;  /* 0x000000ffff157224 */ /* 0x000fe200078e0a15 */
[----:B------:R-:W-:Y:S01]  /*32f0*/  IABS R14, R5 ;  /* 0x00000005000e7213 */ /* 0x000fe20000000000 */
[----:B------:R-:W-:Y:S01]  /*3300*/  IMAD.HI.U32 R12, R10, R17, RZ ;  /* 0x000000110a0c7227 */ /* 0x000fe200078e00ff */
[----:B------:R0:W-:Y:S03]  /*3310*/  STL [R1+0x178], R0 ;  /* 0x0001780001007387 */ /* 0x0001e60000100800 */
[----:B------:R-:W-:-:S02]  /*3320*/  IMAD R16, R18, R21, R16 ;  /* 0x0000001512107224 */ /* 0x000fc400078e0210 */
[----:B------:R-:W-:Y:S02]  /*3330*/  IMAD.MOV R12, RZ, RZ, -R12 ;  /* 0x000000ffff0c7224 */ /* 0x000fe400078e0a0c */
[--C-:B------:R-:W-:Y:S01]  /*3340*/  @!P6 IMAD.IADD R8, R8, 0x1, -R18.reuse ;  /* 0x000000010808e824 */ /* 0x100fe200078e0a12 */
[C---:B------:R-:W-:Y:S01]  /*3350*/  ISETP.GT.U32.AND P6, PT, R18.reuse, R16, PT ;  /* 0x000000101200720c */ /* 0x040fe20003fc4070 */
[----:B------:R-:W-:Y:S01]  /*3360*/  @!P5 IMAD.IADD R13, R13, 0x1, -R18 ;  /* 0x000000010d0dd824 */ /* 0x000fe200078e0a12 */
[----:B------:R-:W-:Y:S01]  /*3370*/  ISETP.GT.U32.AND P5, PT, R18, R4, PT ;  /* 0x000000041200720c */ /* 0x000fe20003fa4070 */
[----:B0-----:R-:W-:Y:S02]  /*3380*/  IMAD.MOV.U32 R0, RZ, RZ, R9 ;  /* 0x000000ffff007224 */ /* 0x001fe400078e0009 */
[----:B------:R-:W-:-:S04]  /*3390*/  IMAD.HI.U32 R9, R10, R14, RZ ;  /* 0x0000000e0a097227 */ /* 0x000fc800078e00ff */
[----:B------:R-:W-:Y:S01]  /*33a0*/  @!P0 IMAD.MOV R0, RZ, RZ, -R0 ;  /* 0x000000ffff008224 */ /* 0x000fe200078e0a00 */
[C---:B------:R-:W-:Y:S01]  /*33b0*/  ISETP.GT.U32.AND P0, PT, R18.reuse, R13, PT ;  /* 0x0000000d1200720c */ /* 0x040fe20003f04070 */
[C---:B------:R-:W-:Y:S02]  /*33c0*/  IMAD R17, R18.reuse, R12, R17 ;  /* 0x0000000c12117224 */ /* 0x040fe400078e0211 */
[----:B------:R-:W-:Y:S01]  /*33d0*/  VIADD R2, R27, 0x49 ;  /* 0x000000491b027836 */ /* 0x000fe20000000000 */
[----:B------:R0:W-:Y:S01]  /*33e0*/  STL [R1+0x16c], R0 ;  /* 0x00016c0001007387 */ /* 0x0001e20000100800 */
[----:B------:R-:W-:Y:S02]  /*33f0*/  IMAD.MOV R9, RZ, RZ, -R9 ;  /* 0x000000ffff097224 */ /* 0x000fe400078e0a09 */
[----:B------:R-:W-:Y:S01]  /*3400*/  IMAD.MOV.U32 R12, RZ, RZ, R11 ;  /* 0x000000ffff0c7224 */ /* 0x000fe200078e000b */
[----:B------:R-:W-:Y:S01]  /*3410*/  IABS R15, R2 ;  /* 0x00000002000f7213 */ /* 0x000fe20000000000 */
[----:B------:R-:W-:-:S02]  /*3420*/  IMAD R14, R18, R9, R14 ;  /* 0x00000009120e7224 */ /* 0x000fc400078e020e */
[----:B------:R-:W-:Y:S02]  /*3430*/  @!P6 IMAD.IADD R16, R16, 0x1, -R18 ;  /* 0x000000011010e824 */ /* 0x000fe400078e0a12 */
[----:B------:R-:W-:Y:S01]  /*3440*/  IMAD.HI.U32 R11, R10, R15, RZ ;  /* 0x0000000f0a0b7227 */ /* 0x000fe200078e00ff */
[----:B------:R-:W-:-:S03]  /*3450*/  ISETP.GT.U32.AND P6, PT, R18, R14, PT ;  /* 0x0000000e1200720c */ /* 0x000fc60003fc4070 */
[----:B0-----:R-:W-:Y:S02]  /*3460*/  IMAD.MOV.U32 R0, RZ, RZ, R8 ;  /* 0x000000ffff007224 */ /* 0x001fe400078e0008 */
[----:B------:R-:W-:Y:S01]  /*3470*/  @!P1 IMAD.MOV R12, RZ, RZ, -R12 ;  /* 0x000000ffff0c9224 */ /* 0x000fe200078e0a0c */
[----:B------:R-:W-:Y:S01]  /*3480*/  ISETP.GE.AND P1, PT, R6, RZ, PT ;  /* 0x000000ff0600720c */ /* 0x000fe20003f26270 */
[----:B------:R-:W-:Y:S01]  /*3490*/  @!P3 IMAD.MOV R0, RZ, RZ, -R0 ;  /* 0x000000ffff00b224 */ /* 0x000fe200078e0a00 */
[----:B------:R-:W-:Y:S01]  /*34a0*/  ISETP.GT.U32.AND P3, PT, R18, R17, PT ;  /* 0x000000111200720c */ /* 0x000fe20003f64070 */
[----:B------:R-:W-:Y:S01]  /*34b0*/  IMAD.MOV R11, RZ, RZ, -R11 ;  /* 0x000000ffff0b7224 */ /* 0x000fe200078e0a0b */
[----:B------:R-:W-:Y:S01]  /*34c0*/  STL [R1+0x168], R12 ;  /* 0x0001680c01007387 */ /* 0x000fe20000100800 */
[--C-:B------:R-:W-:Y:S01]  /*34d0*/  @!P0 IMAD.IADD R13, R13, 0x1, -R18.reuse ;  /* 0x000000010d0d8824 */ /* 0x100fe200078e0a12 */
[----:B------:R-:W-:Y:S01]  /*34e0*/  ISETP.GE.AND P0, PT, R5, RZ, PT ;  /* 0x000000ff0500720c */ /* 0x000fe20003f06270 */
[----:B------:R-:W-:Y:S01]  /*34f0*/  @!P5 IMAD.IADD R4, R4, 0x1, -R18 ;  /* 0x000000010404d824 */ /* 0x000fe200078e0a12 */
[----:B------:R0:W-:Y:S01]  /*3500*/  STL [R1+0x160], R0 ;  /* 0x0001600001007387 */ /* 0x0001e20000100800 */
[----:B------:R-:W-:Y:S01]  /*3510*/  IMAD R5, R18, R11, R15 ;  /* 0x0000000b12057224 */ /* 0x000fe200078e020f */
[----:B------:R-:W-:Y:S01]  /*3520*/  ISETP.GE.AND P5, PT, R7, RZ, PT ;  /* 0x000000ff0700720c */ /* 0x000fe20003fa6270 */
[----:B------:R-:W-:-:S02]  /*3530*/  VIADD R15, R27, 0x48 ;  /* 0x000000481b0f7836 */ /* 0x000fc40000000000 */
[--C-:B------:R-:W-:Y:S02]  /*3540*/  @!P6 IMAD.IADD R14, R14, 0x1, -R18.reuse ;  /* 0x000000010e0ee824 */ /* 0x100fe400078e0a12 */
[----:B------:R-:W-:Y:S01]  /*3550*/  @!P3 IMAD.IADD R17, R17, 0x1, -R18 ;  /* 0x000000011111b824 */ /* 0x000fe200078e0a12 */
[C---:B------:R-:W-:Y:S01]  /*3560*/  ISETP.GT.U32.AND P3, PT, R18.reuse, R16, PT ;  /* 0x000000101200720c */ /* 0x040fe20003f64070 */
        /* <DEDUP_REMOVED lines=11> */
[----:B------:R-:W-:Y:S01]  /*3620*/  @!P3 IMAD.IADD R16, R16, 0x1, -R18 ;  /* 0x000000011010b824 */ /* 0x000fe200078e0a12 */
[C---:B------:R-:W-:Y:S01]  /*3630*/  ISETP.GT.U32.AND P3, PT, R18.reuse, R5, PT ;  /* 0x000000051200720c */ /* 0x040fe20003f64070 */
[----:B------:R-:W-:Y:S02]  /*3640*/  IMAD.MOV R7, RZ, RZ, -R7 ;  /* 0x000000ffff077224 */ /* 0x000fe400078e0a07 */
[----:B------:R-:W-:Y:S02]  /*3650*/  VIADD R11, R27, 0x45 ;  /* 0x000000451b0b7836 */ /* 0x000fe40000000000 */
[----:B------:R-:W-:Y:S02]  /*3660*/  IMAD R4, R18, R7, R4 ;  /* 0x0000000712047224 */ /* 0x000fe400078e0204 */
[----:B------:R-:W-:Y:S01]  /*3670*/  @!P2 IMAD.IADD R17, R17, 0x1, -R18 ;  /* 0x000000011111a824 */ /* 0x000fe200078e0a12 */
[----:B------:R-:W-:Y:S01]  /*3680*/  ISETP.GE.AND P2, PT, R2, RZ, PT ;  /* 0x000000ff0200720c */ /* 0x000fe20003f46270 */
[----:B------:R-:W-:Y:S01]  /*3690*/  IMAD.HI.U32 R2, R10, R12, RZ ;  /* 0x0000000c0a027227 */ /* 0x000fe200078e00ff */
[----:B------:R-:W-:-:S03]  /*36a0*/  IABS R8, R11 ;  /* 0x0000000b00087213 */ /* 0x000fc60000000000 */
[----:B------:R-:W-:Y:S01]  /*36b0*/  @!P6 IMAD.IADD R14, R14, 0x1, -R18 ;  /* 0x000000010e0ee824 */ /* 0x000fe200078e0a12 */
[----:B------:R-:W-:Y:S01]  /*36c0*/  ISETP.GT.U32.AND P6, PT, R18, R4, PT ;  /* 0x000000041200720c */ /* 0x000fe20003fc4070 */
[----:B------:R-:W-:-:S04]  /*36d0*/  IMAD.HI.U32 R21, R10, R20, RZ ;  /* 0x000000140a157227 */ /* 0x000fc800078e00ff */
[----:B------:R-:W-:Y:S02]  /*36e0*/  IMAD.MOV R2, RZ, RZ, -R2 ;  /* 0x000000ffff027224 */ /* 0x000fe400078e0a02 */
[----:B------:R-:W-:Y:S01]  /*36f0*/  @!P3 IMAD.IADD R5, R5, 0x1, -R18 ;  /* 0x000000010505b824 */ /* 0x000fe200078e0a12 */
[----:B------:R-:W-:Y:S01]  /*3700*/  ISETP.GE.AND P3, PT, R15, RZ, PT ;  /* 0x000000ff0f00720c */ /* 0x000fe20003f66270 */
[----:B------:R-:W-:Y:S02]  /*3710*/  IMAD.MOV.U32 R22, RZ, RZ, R13 ;  /* 0x000000ffff167224 */ /* 0x000fe400078e000d */
[----:B0-----:R-:W-:Y:S02]  /*3720*/  IMAD.MOV.U32 R0, RZ, RZ, R16 ;  /* 0x000000ffff007224 */ /* 0x001fe400078e0010 */
[----:B------:R-:W-:Y:S02]  /*3730*/  IMAD.MOV R21, RZ, RZ, -R21 ;  /* 0x000000ffff157224 */ /* 0x000fe400078e0a15 */
[----:B------:R-:W-:-:S02]  /*3740*/  IMAD R12, R18, R2, R12 ;  /* 0x00000002120c7224 */ /* 0x000fc400078e020c */
[----:B------:R-:W-:Y:S01]  /*3750*/  @!P4 IMAD.MOV R22, RZ, RZ, -R22 ;  /* 0x000000ffff16c224 */ /* 0x000fe200078e0a16 */
[----:B------:R-:W-:Y:S01]  /*3760*/  ISETP.GT.U32.AND P4, PT, R18, R5, PT ;  /* 0x000000051200720c */ /* 0x000fe20003f84070 */
[----:B------:R-:W-:-:S03]  /*3770*/  IMAD.HI.U32 R7, R10, R8, RZ ;  /* 0x000000080a077227 */ /* 0x000fc600078e00ff */
[----:B------:R-:W-:Y:S01]  /*3780*/  STL [R1+0x14c], R22 ;  /* 0x00014c1601007387 */ /* 0x000fe20000100800 */
[----:B------:R-:W-:Y:S02]  /*3790*/  @!P1 IMAD.MOV R0, RZ, RZ, -R0 ;  /* 0x000000ffff009224 */ /* 0x000fe400078e0a00 */
[C---:B------:R-:W-:Y:S02]  /*37a0*/  IMAD R15, R18.reuse, R21, R20 ;  /* 0x00000015120f7224 */ /* 0x040fe400078e0214 */
[----:B------:R-:W-:Y:S01]  /*37b0*/  @!P5 IMAD.MOV R17, RZ, RZ, -R17 ;  /* 0x000000ffff11d224 */ /* 0x000fe200078e0a11 */
[----:B------:R-:W-:Y:S01]  /*37c0*/  ISETP.GT.U32.AND P5, PT, R18, R12, PT ;  /* 0x0000000c1200720c */ /* 0x000fe20003fa4070 */
[----:B------:R-:W-:Y:S01]  /*37d0*/  IMAD.MOV R7, RZ, RZ, -R7 ;  /* 0x000000ffff077224 */ /* 0x000fe200078e0a07 */
[----:B------:R0:W-:Y:S01]  /*37e0*/  STL [R1+0x138], R0 ;  /* 0x0001380001007387 */ /* 0x0001e20000100800 */
[----:B------:R-:W-:Y:S01]  /*37f0*/  @!P6 IMAD.IADD R4, R4, 0x1, -R18 ;  /* 0x000000010404e824 */ /* 0x000fe200078e0a12 */
[C---:B------:R-:W-:Y:S01]  /*3800*/  ISETP.GT.U32.AND P6, PT, R18.reuse, R15, PT ;  /* 0x0000000f1200720c */ /* 0x040fe20003fc4070 */
[C---:B------:R-:W-:Y:S01]  /*3810*/  IMAD R8, R18.reuse, R7, R8 ;  /* 0x0000000712087224 */ /* 0x040fe200078e0208 */
[----:B------:R-:W-:Y:S01]  /*3820*/  STL [R1+0x124], R17 ;  /* 0x0001241101007387 */ /* 0x000fe20000100800 */
[C---:B------:R-:W-:Y:S01]  /*3830*/  VIADD R2, R27.reuse, 0x44 ;  /* 0x000000441b027836 */ /* 0x040fe20000000000 */
[----:B------:R-:W-:Y:S01]  /*3840*/  ISETP.GT.U32.AND P1, PT, R18, R4, PT ;  /* 0x000000041200720c */ /* 0x000fe20003f24070 */
[----:B------:R-:W-:-:S02]  /*3850*/  VIADD R7, R27, 0x43 ;  /* 0x000000431b077836 */ /* 0x000fc40000000000 */
[----:B------:R-:W-:Y:S01]  /*3860*/  @!P4 IMAD.IADD R5, R5, 0x1, -R18 ;  /* 0x000000010505c824 */ /* 0x000fe200078e0a12 */
[----:B------:R-:W-:Y:S01]  /*3870*/  IABS R13, R2 ;  /* 0x00000002000d7213 */ /* 0x000fe20000000000 */
[----:B0-----:R-:W-:Y:S01]  /*3880*/  IMAD.MOV.U32 R0, RZ, RZ, R14 ;  /* 0x000000ffff007224 */ /* 0x001fe200078e000e */
[----:B------:R-:W-:Y:S01]  /*3890*/  IABS R16, R7 ;  /* 0x0000000700107213 */ /* 0x000fe20000000000 */
[----:B------:R-:W-:Y:S01]  /*38a0*/  @!P5 IMAD.IADD R12, R12, 0x1, -R18 ;  /* 0x000000010c0cd824 */ /* 0x000fe200078e0a12 */
[----:B------:R-:W-:Y:S01]  /*38b0*/  ISETP.GT.U32.AND P4, PT, R18, R8, PT ;  /* 0x000000081200720c */ /* 0x000fe20003f84070 */
[----:B------:R-:W-:Y:S01]  /*38c0*/  @!P0 IMAD.MOV R0, RZ, RZ, -R0 ;  /* 0x000000ffff008224 */ /* 0x000fe200078e0a00 */
[----:B------:R-:W-:Y:S01]  /*38d0*/  ISETP.GE.AND P0, PT, R6, RZ, PT ;  /* 0x000000ff0600720c */ /* 0x000fe20003f06270 */
[----:B------:R-:W-:-:S03]  /*38e0*/  IMAD.HI.U32 R14, R10, R13, RZ ;  /* 0x0000000d0a0e7227 */ /* 0x000fc600078e00ff */
[----:B------:R0:W-:Y:S01]  /*38f0*/  STL [R1+0x120], R0 ;  /* 0x0001200001007387 */ /* 0x0001e20000100800 */
[----:B------:R-:W-:Y:S02]  /*3900*/  IMAD.MOV.U32 R6, RZ, RZ, R16 ;  /* 0x000000ffff067224 */ /* 0x000fe400078e0010 */
[----:B------:R-:W-:Y:S01]  /*3910*/  @!P6 IMAD.IADD R15, R15, 0x1, -R18 ;  /* 0x000000010f0fe824 */ /* 0x000fe200078e0a12 */
[----:B------:R-:W-:Y:S01]  /*3920*/  ISETP.GE.AND P6, PT, R11, RZ, PT ;  /* 0x000000ff0b00720c */ /* 0x000fe20003fc6270 */
[----:B------:R-:W-:Y:S02]  /*3930*/  IMAD.MOV R14, RZ, RZ, -R14 ;  /* 0x000000ffff0e7224 */ /* 0x000fe400078e0a0e */
[----:B------:R-:W-:Y:S01]  /*3940*/  @!P1 IMAD.IADD R4, R4, 0x1, -R18 ;  /* 0x0000000104049824 */ /* 0x000fe200078e0a12 */
[----:B------:R-:W-:Y:S01]  /*3950*/  ISETP.GE.AND P1, PT, R9, RZ, PT ;  /* 0x000000ff0900720c */ /* 0x000fe20003f26270 */
[----:B------:R-:W-:Y:S01]  /*3960*/  IMAD.HI.U32 R11, R10, R6, RZ ;  /* 0x000000060a0b7227 */ /* 0x000fe200078e00ff */
[----:B------:R-:W-:-:S03]  /*3970*/  ISETP.GT.U32.AND P5, PT, R18, R15, PT ;  /* 0x0000000f1200720c */ /* 0x000fc60003fa4070 */
[----:B0-----:R-:W-:Y:S02]  /*3980*/  IMAD.MOV.U32 R0, RZ, RZ, R5 ;  /* 0x000000ffff007224 */ /* 0x001fe400078e0005 */
[C---:B------:R-:W-:Y:S02]  /*3990*/  IMAD R9, R18.reuse, R14, R13 ;  /* 0x0000000e12097224 */ /* 0x040fe400078e020d */
[----:B------:R-:W-:Y:S01]  /*39a0*/  @!P2 IMAD.MOV R0, RZ, RZ, -R0 ;  /* 0x000000ffff00a224 */ /* 0x000fe200078e0a00 */
[----:B------:R-:W-:Y:S01]  /*39b0*/  ISETP.GT.U32.AND P2, PT, R18, R12, PT ;  /* 0x0000000c1200720c */ /* 0x000fe20003f44070 */
[----:B------:R-:W-:Y:S02]  /*39c0*/  IMAD.MOV R11, RZ, RZ, -R11 ;  /* 0x000000ffff0b7224 */ /* 0x000fe400078e0a0b */
[----:B------:R-:W-:Y:S01]  /*39d0*/  @!P4 IMAD.IADD R8, R8, 0x1, -R18 ;  /* 0x000000010808c824 */ /* 0x000fe200078e0a12 */
[----:B------:R0:W-:Y:S01]  /*39e0*/  STL [R1+0x11c], R0 ;  /* 0x00011c0001007387 */ /* 0x0001e20000100800 */
[----:B------:R-:W-:-:S02]  /*39f0*/  IMAD R6, R18, R11, R6 ;  /* 0x0000000b12067224 */ /* 0x000fc400078e0206 */
[----:B------:R-:W-:Y:S01]  /*3a00*/  VIADD R5, R27, 0x41 ;  /* 0x000000411b057836 */ /* 0x000fe20000000000 */
[----:B------:R-:W-:Y:S01]  /*3a10*/  ISETP.GT.U32.AND P4, PT, R18, R8, PT ;  /* 0x000000081200720c */ /* 0x000fe20003f84070 */
[--C-:B------:R-:W-:Y:S01]  /*3a20*/  @!P5 IMAD.IADD R15, R15, 0x1, -R18.reuse ;  /* 0x000000010f0fd824 */ /* 0x100fe200078e0a12 */
[----:B------:R-:W-:Y:S01]  /*3a30*/  ISETP.GE.AND P5, PT, R2, RZ, PT ;  /* 0x000000ff0200720c */ /* 0x000fe20003fa6270 */
[----:B------:R-:W-:Y:S01]  /*3a40*/  VIADD R13, R27, 0x42 ;  /* 0x000000421b0d7836 */ /* 0x000fe20000000000 */
[----:B------:R-:W-:Y:S01]  /*3a50*/  IABS R2, R5 ;  /* 0x0000000500027213 */ /* 0x000fe20000000000 */
[----:B------:R-:W-:Y:S01]  /*3a60*/  @!P2 IMAD.IADD R12, R12, 0x1, -R18 ;  /* 0x000000010c0ca824 */ /* 0x000fe200078e0a12 */
[----:B------:R-:W-:Y:S01]  /*3a70*/  ISETP.GT.U32.AND P2, PT, R18, R6, PT ;  /* 0x000000061200720c */ /* 0x000fe20003f44070 */
[----:B0-----:R-:W-:Y:S01]  /*3a80*/  IMAD.MOV.U32 R0, RZ, RZ, R4 ;  /* 0x000000ffff007224 */ /* 0x001fe200078e0004 */
[----:B------:R-:W-:Y:S01]  /*3a90*/  IABS R4, R13 ;  /* 0x0000000d00047213 */ /* 0x000fe20000000000 */
[----:B------:R-:W-:-:S04]  /*3aa0*/  IMAD.HI.U32 R11, R10, R2, RZ ;  /* 0x000000020a0b7227 */ /* 0x000fc800078e00ff */
[----:B------:R-:W-:Y:S01]  /*3ab0*/  @!P3 IMAD.MOV R0, RZ, RZ, -R0 ;  /* 0x000000ffff00b224 */ /* 0x000fe200078e0a00 */
[----:B------:R-:W-:Y:S01]  /*3ac0*/  ISETP.GT.U32.AND P3, PT, R18, R9, PT ;  /* 0x000000091200720c */ /* 0x000fe20003f64070 */
[--C-:B------:R-:W-:Y:S01]  /*3ad0*/  @!P4 IMAD.IADD R8, R8, 0x1, -R18.reuse ;  /* 0x000000010808c824 */ /* 0x100fe200078e0a12 */
[----:B------:R-:W-:Y:S01]  /*3ae0*/  ISETP.GE.AND P4, PT, R7, RZ, PT ;  /* 0x000000ff0700720c */ /* 0x000fe20003f86270 */
[----:B------:R-:W-:Y:S01]  /*3af0*/  VIADD R7, R27, 0x40 ;  /* 0x000000401b077836 */ /* 0x000fe20000000000 */
[----:B------:R0:W-:Y:S01]  /*3b00*/  STL [R1+0x118], R0 ;  /* 0x0001180001007387 */ /* 0x0001e20000100800 */
[----:B------:R-:W-:Y:S02]  /*3b10*/  @!P2 IMAD.IADD R6, R6, 0x1, -R18 ;  /* 0x000000010606a824 */ /* 0x000fe400078e0a12 */
[----:B------:R-:W-:Y:S02]  /*3b20*/  IMAD.MOV R11, RZ, RZ, -R11 ;  /* 0x000000ffff0b7224 */ /* 0x000fe400078e0a0b */
[----:B------:R-:W-:-:S04]  /*3b30*/  IMAD.HI.U32 R14, R10, R4, RZ ;  /* 0x000000040a0e7227 */ /* 0x000fc800078e00ff */
[----:B------:R-:W-:Y:S01]  /*3b40*/  @!P3 IMAD.IADD R9, R9, 0x1, -R18 ;  /* 0x000000010909b824 */ /* 0x000fe200078e0a12 */
[----:B------:R-:W-:Y:S01]  /*3b50*/  ISETP.GE.AND P3, PT, R13, RZ, PT ;  /* 0x000000ff0d00720c */ /* 0x000fe20003f66270 */
[----:B0-----:R-:W-:Y:S01]  /*3b60*/  IMAD.MOV.U32 R0, RZ, RZ, R15 ;  /* 0x000000ffff007224 */ /* 0x001fe200078e000f */
[----:B------:R-:W-:Y:S01]  /*3b70*/  IABS R13, R7 ;  /* 0x00000007000d7213 */ /* 0x000fe20000000000 */
[C---:B------:R-:W-:Y:S01]  /*3b80*/  IMAD R2, R18.reuse, R11, R2 ;  /* 0x0000000b12027224 */ /* 0x040fe200078e0202 */
[C---:B------:R-:W-:Y:S01]  /*3b90*/  ISETP.GT.U32.AND P2, PT, R18.reuse, R9, PT ;  /* 0x000000091200720c */ /* 0x040fe20003f44070 */
[----:B------:R-:W-:Y:S01]  /*3ba0*/  @!P0 IMAD.MOV R0, RZ, RZ, -R0 ;  /* 0x000000ffff008224 */ /* 0x000fe200078e0a00 */
[----:B------:R-:W-:Y:S01]  /*3bb0*/  ISETP.GT.U32.AND P0, PT, R18, R6, PT ;  /* 0x000000061200720c */ /* 0x000fe20003f04070 */
[----:B------:R-:W-:-:S03]  /*3bc0*/  IMAD.HI.U32 R11, R10, R13, RZ ;  /* 0x0000000d0a0b7227 */ /* 0x000fc600078e00ff */
[----:B------:R0:W-:Y:S01]  /*3bd0*/  STL [R1+0xf4], R0 ;  /* 0x0000f40001007387 */ /* 0x0001e20000100800 */
[----:B------:R-:W-:Y:S02]  /*3be0*/  @!P1 IMAD.MOV R12, RZ, RZ, -R12 ;  /* 0x000000ffff0c9224 */ /* 0x000fe400078e0a0c */
[----:B------:R-:W-:Y:S02]  /*3bf0*/  IMAD.MOV R14, RZ, RZ, -R14 ;  /* 0x000000ffff0e7224 */ /* 0x000fe400078e0a0e */
[----:B------:R-:W-:Y:S01]  /*3c00*/  IMAD.MOV R11, RZ, RZ, -R11 ;  /* 0x000000ffff0b7224 */ /* 0x000fe200078e0a0b */
[----:B------:R1:W-:Y:S01]  /*3c10*/  STL [R1+0xf0], R12 ;  /* 0x0000f00c01007387 */ /* 0x0003e20000100800 */
[----:B------:R-:W-:Y:S01]  /*3c20*/  @!P2 IMAD.IADD R9, R9, 0x1, -R18 ;  /* 0x000000010909a824 */ /* 0x000fe200078e0a12 */
[C---:B------:R-:W-:Y:S01]  /*3c30*/  ISETP.GT.U32.AND P2, PT, R18.reuse, R2, PT ;  /* 0x000000021200720c */ /* 0x040fe20003f44070 */
[C---:B------:R-:W-:Y:S02]  /*3c40*/  IMAD R4, R18.reuse, R14, R4 ;  /* 0x0000000e12047224 */ /* 0x040fe400078e0204 */
[----:B------:R-:W-:-:S02]  /*3c50*/  IMAD R13, R18, R11, R13 ;  /* 0x0000000b120d7224 */ /* 0x000fc400078e020d */
[----:B0-----:R-:W-:Y:S01]  /*3c60*/  IMAD.MOV.U32 R0, RZ, RZ, R8 ;  /* 0x000000ffff007224 */ /* 0x001fe200078e0008 */
[C---:B------:R-:W-:Y:S01]  /*3c70*/  ISETP.GT.U32.AND P1, PT, R18.reuse, R4, PT ;  /* 0x000000041200720c */ /* 0x040fe20003f24070 */
[----:B------:R-:W-:Y:S02]  /*3c80*/  VIADD R8, R27, 0x3e ;  /* 0x0000003e1b087836 */ /* 0x000fe40000000000 */
[----:B-1----:R-:W-:Y:S02]  /*3c90*/  IMAD.MOV.U32 R12, RZ, RZ, R9 ;  /* 0x000000ffff0c7224 */ /* 0x002fe400078e0009 */
[----:B------:R-:W-:Y:S01]  /*3ca0*/  @!P6 IMAD.MOV R0, RZ, RZ, -R0 ;  /* 0x000000ffff00e224 */ /* 0x000fe200078e0a00 */
[----:B------:R-:W-:Y:S01]  /*3cb0*/  IABS R22, R8 ;  /* 0x0000000800167213 */ /* 0x000fe20000000000 */
[----:B------:R-:W-:Y:S01]  /*3cc0*/  @!P5 IMAD.MOV R12, RZ, RZ, -R12 ;  /* 0x000000ffff0cd224 */ /* 0x000fe200078e0a0c */
[----:B------:R-:W-:Y:S01]  /*3cd0*/  ISETP.GT.U32.AND P5, PT, R18, R13, PT ;  /* 0x0000000d1200720c */ /* 0x000fe20003fa4070 */
[--C-:B------:R-:W-:Y:S01]  /*3ce0*/  @!P0 IMAD.IADD R6, R6, 0x1, -R18.reuse ;  /* 0x0000000106068824 */ /* 0x100fe200078e0a12 */
[----:B------:R0:W-:Y:S01]  /*3cf0*/  STL [R1+0xec], R0 ;  /* 0x0000ec0001007387 */ /* 0x0001e20000100800 */
[--C-:B------:R-:W-:Y:S01]  /*3d00*/  @!P2 IMAD.IADD R2, R2, 0x1, -R18.reuse ;  /* 0x000000010202a824 */ /* 0x100fe200078e0a12 */
[----:B------:R-:W-:Y:S01]  /*3d10*/  ISETP.GE.AND P6, PT, R5, RZ, PT ;  /* 0x000000ff0500720c */ /* 0x000fe20003fc6270 */
[----:B------:R-:W-:Y:S01]  /*3d20*/  @!P1 IMAD.IADD R4, R4, 0x1, -R18 ;  /* 0x0000000104049824 */ /* 0x000fe200078e0a12 */
[----:B------:R-:W-:Y:S01]  /*3d30*/  ISETP.GE.AND P0, PT, R7, RZ, PT ;  /* 0x000000ff0700720c */ /* 0x000fe20003f06270 */
[C---:B------:R-:W-:Y:S01]  /*3d40*/  VIADD R5, R27.reuse, 0x3f ;  /* 0x0000003f1b057836 */ /* 0x040fe20000000000 */
[C---:B------:R-:W-:Y:S01]  /*3d50*/  ISETP.GT.U32.AND P2, PT, R18.reuse, R2, PT ;  /* 0x000000021200720c */ /* 0x040fe20003f44070 */
[----:B------:R-:W-:Y:S01]  /*3d60*/  VIADD R7, R27, 0x3d ;  /* 0x0000003d1b077836 */ /* 0x000fe20000000000 */
[----:B------:R-:W-:Y:S01]  /*3d70*/  ISETP.GT.U32.AND P1, PT, R18, R4, PT ;  /* 0x000000041200720c */ /* 0x000fe20003f24070 */
[----:B------:R-:W-:Y:S01]  /*3d80*/  STL [R1+0xe8], R12 ;  /* 0x0000e80c01007387 */ /* 0x000fe20000100800 */
[----:B0-----:R-:W-:Y:S01]  /*3d90*/  IMAD.MOV.U32 R0, RZ, RZ, R6 ;  /* 0x000000ffff007224 */ /* 0x001fe200078e0006 */
[----:B------:R-:W-:Y:S01]  /*3da0*/  IABS R21, R5 ;  /* 0x0000000500157213 */ /* 0x000fe20000000000 */
[----:B------:R-:W-:Y:S01]  /*3db0*/  @!P5 IMAD.IADD R13, R13, 0x1, -R18 ;  /* 0x000000010d0dd824 */ /* 0x000fe200078e0a12 */
[----:B------:R-:W-:Y:S01]  /*3dc0*/  IABS R20, R7 ;  /* 0x0000000700147213 */ /* 0x000fe20000000000 */
[----:B------:R-:W-:-:S03]  /*3dd0*/  IMAD.HI.U32 R6, R10, R22, RZ ;  /* 0x000000160a067227 */ /* 0x000fc600078e00ff */
[----:B------:R-:W-:Y:S01]  /*3de0*/  ISETP.GT.U32.AND P5, PT, R18, R13, PT ;  /* 0x0000000d1200720c */ /* 0x000fe20003fa4070 */
[----:B------:R-:W-:Y:S02]  /*3df0*/  IMAD.MOV R6, RZ, RZ, -R6 ;  /* 0x000000ffff067224 */ /* 0x000fe400078e0a06 */
[----:B------:R-:W-:-:S04]  /*3e00*/  IMAD.HI.U32 R9, R10, R21, RZ ;  /* 0x000000150a097227 */ /* 0x000fc800078e00ff */
[----:B------:R-:W-:Y:S02]  /*3e10*/  IMAD R22, R18, R6, R22 ;  /* 0x0000000612167224 */ /* 0x000fe400078e0216 */
[----:B------:R-:W-:Y:S01]  /*3e20*/  @!P4 IMAD.MOV R0, RZ, RZ, -R0 ;  /* 0x000000ffff00c224 */ /* 0x000fe200078e0a00 */
[----:B------:R-:W-:Y:S01]  /*3e30*/  ISETP.GE.AND P4, PT, R5, RZ, PT ;  /* 0x000000ff0500720c */ /* 0x000fe20003f86270 */
[--C-:B------:R-:W-:Y:S01]  /*3e40*/  @!P1 IMAD.IADD R4, R4, 0x1, -R18.reuse ;  /* 0x0000000104049824 */ /* 0x100fe200078e0a12 */
[----:B------:R-:W-:Y:S01]  /*3e50*/  ISETP.GE.AND P1, PT, R8, RZ, PT ;  /* 0x000000ff0800720c */ /* 0x000fe20003f26270 */
[--C-:B------:R-:W-:Y:S01]  /*3e60*/  @!P5 IMAD.IADD R13, R13, 0x1, -R18.reuse ;  /* 0x000000010d0dd824 */ /* 0x100fe200078e0a12 */
[----:B------:R-:W-:Y:S01]  /*3e70*/  ISETP.GT.U32.AND P5, PT, R18, R22, PT ;  /* 0x000000161200720c */ /* 0x000fe20003fa4070 */
[----:B------:R-:W-:Y:S01]  /*3e80*/  IMAD.MOV R8, RZ, RZ, -R9 ;  /* 0x000000ffff087224 */ /* 0x000fe200078e0a09 */
[----:B------:R0:W-:Y:S01]  /*3e90*/  STL [R1+0xe4], R0 ;  /* 0x0000e40001007387 */ /* 0x0001e20000100800 */
[----:B------:R-:W-:Y:S01]  /*3ea0*/  @!P2 IMAD.IADD R2, R2, 0x1, -R18 ;  /* 0x000000010202a824 */ /* 0x000fe200078e0a12 */
[----:B------:R-:W-:Y:S01]  /*3eb0*/  ISETP.GE.AND P2, PT, R7, RZ, PT ;  /* 0x000000ff0700720c */ /* 0x000fe20003f46270 */
[----:B------:R-:W-:-:S02]  /*3ec0*/  IMAD.MOV.U32 R11, RZ, RZ, R4 ;  /* 0x000000ffff0b7224 */ /* 0x000fc400078e0004 */
[----:B------:R-:W-:Y:S02]  /*3ed0*/  IMAD R21, R18, R8, R21 ;  /* 0x0000000812157224 */ /* 0x000fe400078e0215 */
[----:B------:R-:W-:-:S04]  /*3ee0*/  IMAD.HI.U32 R5, R10, R20, RZ ;  /* 0x000000140a057227 */ /* 0x000fc800078e00ff */
[----:B0-----:R-:W-:Y:S02]  /*3ef0*/  IMAD.MOV.U32 R0, RZ, RZ, R2 ;  /* 0x000000ffff007224 */ /* 0x001fe400078e0002 */
[----:B------:R-:W-:Y:S02]  /*3f00*/  VIADD R17, R27, 0x3c ;  /* 0x0000003c1b117836 */ /* 0x000fe40000000000 */
[----:B------:R-:W-:Y:S01]  /*3f10*/  @!P3 IMAD.MOV R11, RZ, RZ, -R11 ;  /* 0x000000ffff0bb224 */ /* 0x000fe200078e0a0b */
[----:B------:R-:W-:Y:S01]  /*3f20*/  ISETP.GT.U32.AND P3, PT, R18, R21, PT ;  /* 0x000000151200720c */ /* 0x000fe20003f64070 */
[----:B------:R-:W-:Y:S01]  /*3f30*/  @!P6 IMAD.MOV R0, RZ, RZ, -R0 ;  /* 0x000000ffff00e224 */ /* 0x000fe200078e0a00 */
[----:B------:R-:W-:Y:S01]  /*3f40*/  ISETP.GE.AND P6, PT, R17, RZ, PT ;  /* 0x000000ff1100720c */ /* 0x000fe20003fc6270 */
[----:B------:R-:W-:Y:S01]  /*3f50*/  IMAD.MOV R5, RZ, RZ, -R5 ;  /* 0x000000ffff057224 */ /* 0x000fe200078e0a05 */
[----:B------:R-:W-:Y:S01]  /*3f60*/  STL [R1+0xe0], R11 ;  /* 0x0000e00b01007387 */ /* 0x000fe20000100800 */
[----:B------:R-:W-:Y:S01]  /*3f70*/  VIADD R8, R27, 0x3b ;  /* 0x0000003b1b087836 */ /* 0x000fe20000000000 */
[----:B------:R-:W-:Y:S01]  /*3f80*/  IABS R17, R17 ;  /* 0x0000001100117213 */ /* 0x000fe20000000000 */
[----:B------:R-:W-:Y:S01]  /*3f90*/  @!P5 IMAD.IADD R22, R22, 0x1, -R18 ;  /* 0x000000011616d824 */ /* 0x000fe200078e0a12 */
[----:B------:R0:W-:Y:S01]  /*3fa0*/  STL [R1+0xdc], R0 ;  /* 0x0000dc0001007387 */ /* 0x0001e20000100800 */
[----:B------:R-:W-:Y:S01]  /*3fb0*/  IMAD R20, R18, R5, R20 ;  /* 0x0000000512147224 */ /* 0x000fe200078e0214 */
[----:B------:R-:W-:Y:S01]  /*3fc0*/  IABS R16, R8 ;  /* 0x0000000800107213 */ /* 0x000fe20000000000 */
[----:B------:R-:W-:Y:S01]  /*3fd0*/  IMAD.HI.U32 R9, R10, R17, RZ ;  /* 0x000000110a097227 */ /* 0x000fe200078e00ff */
[----:B------:R-:W-:-:S03]  /*3fe0*/  ISETP.GT.U32.AND P5, PT, R18, R22, PT ;  /* 0x000000161200720c */ /* 0x000fc60003fa4070 */
[----:B------:R-:W-:-:S04]  /*3ff0*/  IMAD.HI.U32 R7, R10, R16, RZ ;  /* 0x000000100a077227 */ /* 0x000fc800078e00ff */
[----:B0-----:R-:W-:Y:S02]  /*4000*/  IMAD.MOV.U32 R0, RZ, RZ, R13 ;  /* 0x000000ffff007224 */ /* 0x001fe400078e000d */
[----:B------:R-:W-:Y:S02]  /*4010*/  VIADD R5, R27, 0x39 ;  /* 0x000000391b057836 */ /* 0x000fe40000000000 */
[----:B------:R-:W-:Y:S01]  /*4020*/  @!P0 IMAD.MOV R0, RZ, RZ, -R0 ;  /* 0x000000ffff008224 */ /* 0x000fe200078e0a00 */
[C---:B------:R-:W-:Y:S01]  /*4030*/  ISETP.GT.U32.AND P0, PT, R18.reuse, R20, PT ;  /* 0x000000141200720c */ /* 0x040fe20003f04070 */
[----:B------:R-:W-:Y:S01]  /*4040*/  @!P3 IMAD.IADD R21, R21, 0x1, -R18 ;  /* 0x000000011515b824 */ /* 0x000fe200078e0a12 */
[----:B------:R-:W-:Y:S01]  /*4050*/  IABS R11, R5 ;  /* 0x00000005000b7213 */ /* 0x000fe20000000000 */
[----:B------:R-:W-:Y:S01]  /*4060*/  IMAD.MOV R9, RZ, RZ, -R9 ;  /* 0x000000ffff097224 */ /* 0x000fe200078e0a09 */
[----:B------:R0:W-:Y:S01]  /*4070*/  STL [R1+0xd8], R0 ;  /* 0x0000d80001007387 */ /* 0x0001e20000100800 */
[----:B------:R-:W-:Y:S01]  /*4080*/  IMAD.MOV R7, RZ, RZ, -R7 ;  /* 0x000000ffff077224 */ /* 0x000fe200078e0a07 */
[C---:B------:R-:W-:Y:S01]  /*4090*/  ISETP.GT.U32.AND P3, PT, R18.reuse, R21, PT ;  /* 0x000000151200720c */ /* 0x040fe20003f64070 */
[----:B------:R-:W-:-:S02]  /*40a0*/  IMAD R17, R18, R9, R17 ;  /* 0x0000000912117224 */ /* 0x000fc400078e0211 */
[----:B------:R-:W-:Y:S02]  /*40b0*/  IMAD R16, R18, R7, R16 ;  /* 0x0000000712107224 */ /* 0x000fe400078e0210 */
[----:B------:R-:W-:Y:S01]  /*40c0*/  @!P5 IMAD.IADD R22, R22, 0x1, -R18 ;  /* 0x000000011616d824 */ /* 0x000fe200078e0a12 */
[----:B------:R-:W-:Y:S01]  /*40d0*/  ISETP.GT.U32.AND P5, PT, R18, R17, PT ;  /* 0x000000111200720c */ /* 0x000fe20003fa4070 */
[----:B------:R-:W-:-:S04]  /*40e0*/  IMAD.HI.U32 R2, R10, R11, RZ ;  /* 0x0000000b0a027227 */ /* 0x000fc800078e00ff */
[----:B------:R-:W-:Y:S01]  /*40f0*/  @!P0 IMAD.IADD R20, R20, 0x1, -R18 ;  /* 0x0000000114148824 */ /* 0x000fe200078e0a12 */
[C---:B------:R-:W-:Y:S01]  /*4100*/  ISETP.GT.U32.AND P0, PT, R18.reuse, R16, PT ;  /* 0x000000101200720c */ /* 0x040fe20003f04070 */
[----:B------:R-:W-:Y:S02]  /*4110*/  IMAD.MOV R2, RZ, RZ, -R2 ;  /* 0x000000ffff027224 */ /* 0x000fe400078e0a02 */
[----:B------:R-:W-:Y:S02]  /*4120*/  VIADD R6, R27, 0x3a ;  /* 0x0000003a1b067836 */ /* 0x000fe40000000000 */
[----:B------:R-:W-:Y:S02]  /*4130*/  IMAD R11, R18, R2, R11 ;  /* 0x00000002120b7224 */ /* 0x000fe400078e020b */
[----:B------:R-:W-:Y:S01]  /*4140*/  @!P3 IMAD.IADD R21, R21, 0x1, -R18 ;  /* 0x000000011515b824 */ /* 0x000fe200078e0a12 */
[----:B------:R-:W-:Y:S01]  /*4150*/  IABS R12, R6 ;  /* 0x00000006000c7213 */ /* 0x000fe20000000000 */
[C---:B------:R-:W-:Y:S01]  /*4160*/  VIADD R2, R27.reuse, 0x38 ;  /* 0x000000381b027836 */ /* 0x040fe20000000000 */
[----:B------:R-:W-:Y:S01]  /*4170*/  ISETP.GE.AND P3, PT, R8, RZ, PT ;  /* 0x000000ff0800720c */ /* 0x000fe20003f66270 */
[----:B------:R-:W-:-:S02]  /*4180*/  VIADD R13, R27, 0x37 ;  /* 0x000000371b0d7836 */ /* 0x000fc40000000000 */
[--C-:B------:R-:W-:Y:S01]  /*4190*/  @!P5 IMAD.IADD R17, R17, 0x1, -R18.reuse ;  /* 0x000000011111d824 */ /* 0x100fe200078e0a12 */
[----:B------:R-:W-:Y:S01]  /*41a0*/  IABS R9, R2 ;  /* 0x0000000200097213 */ /* 0x000fe20000000000 */
[----:B0-----:R-:W-:Y:S01]  /*41b0*/  IMAD.MOV.U32 R0, RZ, RZ, R21 ;  /* 0x000000ffff007224 */ /* 0x001fe200078e0015 */
[----:B------:R-:W-:Y:S01]  /*41c0*/  IABS R8, R13 ;  /* 0x0000000d00087213 */ /* 0x000fe20000000000 */
[----:B------:R-:W-:Y:S01]  /*41d0*/  @!P0 IMAD.IADD R16, R16, 0x1, -R18 ;  /* 0x0000000110108824 */ /* 0x000fe200078e0a12 */
[C---:B------:R-:W-:Y:S01]  /*41e0*/  ISETP.GT.U32.AND P5, PT, R18.reuse, R20, PT ;  /* 0x000000141200720c */ /* 0x040fe20003fa4070 */
[----:B------:R-:W-:Y:S01]  /*41f0*/  @!P4 IMAD.MOV R0, RZ, RZ, -R0 ;  /* 0x000000ffff00c224 */ /* 0x000fe200078e0a00 */
[----:B------:R-:W-:Y:S01]  /*4200*/  ISETP.GT.U32.AND P4, PT, R18, R17, PT ;  /* 0x000000111200720c */ /* 0x000fe20003f84070 */
[----:B------:R-:W-:Y:S01]  /*4210*/  IMAD.HI.U32 R4, R10, R12, RZ ;  /* 0x0000000c0a047227 */ /* 0x000fe200078e00ff */
[----:B------:R-:W-:Y:S02]  /*4220*/  ISETP.GT.U32.AND P0, PT, R18, R16, PT ;  /* 0x000000101200720c */ /* 0x000fe40003f04070 */
[----:B------:R0:W-:Y:S01]  /*4230*/  STL [R1+0xd4], R0 ;  /* 0x0000d40001007387 */ /* 0x0001e20000100800 */
[----:B------:R-:W-:-:S04]  /*4240*/  IMAD.HI.U32 R21, R10, R9, RZ ;  /* 0x000000090a157227 */ /* 0x000fc800078e00ff */
[----:B------:R-:W-:-:S04]  /*4250*/  IMAD.HI.U32 R23, R10, R8, RZ ;  /* 0x000000080a177227 */ /* 0x000fc800078e00ff */
[----:B------:R-:W-:Y:S02]  /*4260*/  IMAD.MOV R4, RZ, RZ, -R4 ;  /* 0x000000ffff047224 */ /* 0x000fe400078e0a04 */
[----:B------:R-:W-:Y:S02]  /*4270*/  IMAD.MOV R21, RZ, RZ, -R21 ;  /* 0x000000ffff157224 */ /* 0x000fe400078e0a15 */
[----:B------:R-:W-:Y:S02]  /*4280*/  IMAD.MOV R23, RZ, RZ, -R23 ;  /* 0x000000ffff177224 */ /* 0x000fe400078e0a17 */
[C---:B------:R-:W-:Y:S02]  /*4290*/  IMAD R12, R18.reuse, R4, R12 ;  /* 0x00000004120c7224 */ /* 0x040fe400078e020c */
[----:B0-----:R-:W-:Y:S02]  /*42a0*/  IMAD.MOV.U32 R0, RZ, RZ, R22 ;  /* 0x000000ffff007224 */ /* 0x001fe400078e0016 */
[----:B------:R-:W-:-:S02]  /*42b0*/  IMAD R9, R18, R21, R9 ;  /* 0x0000001512097224 */ /* 0x000fc400078e0209 */
[----:B------:R-:W-:Y:S01]  /*42c0*/  @!P5 IMAD.IADD R20, R20, 0x1, -R18 ;  /* 0x000000011414d824 */ /* 0x000fe200078e0a12 */
[C---:B------:R-:W-:Y:S01]  /*42d0*/  ISETP.GT.U32.AND P5, PT, R18.reuse, R11, PT ;  /* 0x0000000b1200720c */ /* 0x040fe20003fa4070 */
[----:B------:R-:W-:Y:S01]  /*42e0*/  IMAD R8, R18, R23, R8 ;  /* 0x0000001712087224 */ /* 0x000fe200078e0208 */
[----:B------:R-:W-:Y:S01]  /*42f0*/  LOP3.LUT R23, R26, 0x78, RZ, 0xfc, !PT ;  /* 0x000000781a177812 */ /* 0x000fe200078efcff */
[----:B------:R-:W-:Y:S01]  /*4300*/  @!P1 IMAD.MOV R0, RZ, RZ, -R0 ;  /* 0x000000ffff009224 */ /* 0x000fe200078e0a00 */
[C---:B------:R-:W-:Y:S01]  /*4310*/  ISETP.GT.U32.AND P1, PT, R18.reuse, R12, PT ;  /* 0x0000000c1200720c */ /* 0x040fe20003f24070 */
[--C-:B------:R-:W-:Y:S01]  /*4320*/  @!P4 IMAD.IADD R17, R17, 0x1, -R18.reuse ;  /* 0x000000011111c824 */ /* 0x100fe200078e0a12 */
[----:B------:R-:W-:Y:S01]  /*4330*/  ISETP.GT.U32.AND P4, PT, R18, R9, PT ;  /* 0x000000091200720c */ /* 0x000fe20003f84070 */
[----:B------:R-:W-:Y:S01]  /*4340*/  @!P0 IMAD.IADD R16, R16, 0x1, -R18 ;  /* 0x0000000110108824 */ /* 0x000fe200078e0a12 */
[----:B------:R-:W-:Y:S01]  /*4350*/  ISETP.GT.U32.AND P0, PT, R18, R8, PT ;  /* 0x000000081200720c */ /* 0x000fe20003f04070 */
[C---:B------:R-:W-:Y:S01]  /*4360*/  VIADD R14, R27.reuse, 0x36 ;  /* 0x000000361b0e7836 */ /* 0x040fe20000000000 */
[----:B------:R0:W-:Y:S01]  /*4370*/  STL [R1+0xd0], R0 ;  /* 0x0000d00001007387 */ /* 0x0001e20000100800 */
[----:B------:R-:W-:-:S02]  /*4380*/  VIADD R15, R27, 0x35 ;  /* 0x000000351b0f7836 */ /* 0x000fc40000000000 */
[----:B------:R-:W-:Y:S01]  /*4390*/  IMAD.MOV.U32 R24, RZ, RZ, R20 ;  /* 0x000000ffff187224 */ /* 0x000fe200078e0014 */
[----:B------:R-:W-:Y:S01]  /*43a0*/  IABS R7, R14 ;  /* 0x0000000e00077213 */ /* 0x000fe20000000000 */
[--C-:B------:R-:W-:Y:S01]  /*43b0*/  @!P5 IMAD.IADD R11, R11, 0x1, -R18.reuse ;  /* 0x000000010b0bd824 */ /* 0x100fe200078e0a12 */
[----:B------:R-:W-:Y:S01]  /*43c0*/  IABS R4, R15 ;  /* 0x0000000f00047213 */ /* 0x000fe20000000000 */
[----:B------:R-:W-:Y:S01]  /*43d0*/  @!P1 IMAD.IADD R12, R12, 0x1, -R18 ;  /* 0x000000010c0c9824 */ /* 0x000fe200078e0a12 */
[----:B------:R-:W-:Y:S01]  /*43e0*/  ISETP.GE.AND P5, PT, R5, RZ, PT ;  /* 0x000000ff0500720c */ /* 0x000fe20003fa6270 */
[----:B------:R-:W-:Y:S01]  /*43f0*/  IMAD.HI.U32 R21, R10, R7, RZ ;  /* 0x000000070a157227 */ /* 0x000fe200078e00ff */
[----:B------:R-:W-:-:S03]  /*4400*/  ISETP.GE.AND P1, PT, R6, RZ, PT ;  /* 0x000000ff0600720c */ /* 0x000fc60003f26270 */
[----:B0-----:R-:W-:Y:S02]  /*4410*/  IMAD.MOV.U32 R0, RZ, RZ, R17 ;  /* 0x000000ffff007224 */ /* 0x001fe400078e0011 */
[----:B------:R-:W-:Y:S01]  /*4420*/  @!P4 IMAD.IADD R9, R9, 0x1, -R18 ;  /* 0x000000010909c824 */ /* 0x000fe200078e0a12 */
[----:B------:R-:W-:Y:S01]  /*4430*/  ISETP.GT.U32.AND P4, PT, R18, R12, PT ;  /* 0x0000000c1200720c */ /* 0x000fe20003f84070 */
[----:B------:R-:W-:Y:S02]  /*4440*/  @!P2 IMAD.MOV R24, RZ, RZ, -R24 ;  /* 0x000000ffff18a224 */ /* 0x000fe400078e0a18 */
[----:B------:R-:W-:Y:S01]  /*4450*/  @!P0 IMAD.IADD R8, R8, 0x1, -R18 ;  /* 0x0000000108088824 */ /* 0x000fe200078e0a12 */
[C---:B------:R-:W-:Y:S01]  /*4460*/  ISETP.GT.U32.AND P0, PT, R18.reuse, R11, PT ;  /* 0x0000000b1200720c */ /* 0x040fe20003f04070 */
[----:B------:R-:W-:Y:S01]  /*4470*/  @!P6 IMAD.MOV R0, RZ, RZ, -R0 ;  /* 0x000000ffff00e224 */ /* 0x000fe200078e0a00 */
[----:B------:R-:W-:Y:S01]  /*4480*/  ISETP.GT.U32.AND P6, PT, R18, R9, PT ;  /* 0x000000091200720c */ /* 0x000fe20003fc4070 */
[----:B------:R-:W-:Y:S01]  /*4490*/  IMAD.HI.U32 R22, R10, R4, RZ ;  /* 0x000000040a167227 */ /* 0x000fe200078e00ff */
[----:B------:R0:W-:Y:S01]  /*44a0*/  STL [R1+0xcc], R24 ;  /* 0x0000cc1801007387 */ /* 0x0001e20000100800 */
[----:B------:R-:W-:-:S02]  /*44b0*/  ISETP.GT.U32.AND P2, PT, R18, R8, PT ;  /* 0x000000081200720c */ /* 0x000fc40003f44070 */
[----:B------:R-:W-:Y:S01]  /*44c0*/  IMAD.MOV R21, RZ, RZ, -R21 ;  /* 0x000000ffff157224 */ /* 0x000fe200078e0a15 */
[----:B------:R1:W-:Y:S01]  /*44d0*/  STL [R1+0xc8], R0 ;  /* 0x0000c80001007387 */ /* 0x0003e20000100800 */
[----:B------:R-:W-:Y:S02]  /*44e0*/  IMAD.MOV R22, RZ, RZ, -R22 ;  /* 0x000000ffff167224 */ /* 0x000fe400078e0a16 */
[C---:B------:R-:W-:Y:S02]  /*44f0*/  IMAD R5, R18.reuse, R21, R7 ;  /* 0x0000001512057224 */ /* 0x040fe400078e0207 */
[C---:B------:R-:W-:Y:S01]  /*4500*/  VIADD R7, R27.reuse, 0x34 ;  /* 0x000000341b077836 */ /* 0x040fe20000000000 */
[----:B0-----:R-:W-:Y:S01]  /*4510*/  IABS R24, R28 ;  /* 0x0000001c00187213 */ /* 0x001fe20000000000 */
[----:B------:R-:W-:Y:S02]  /*4520*/  VIADD R6, R27, 0x33 ;  /* 0x000000331b067836 */ /* 0x000fe40000000000 */
[----:B------:R-:W-:-:S02]  /*4530*/  IMAD R4, R18, R22, R4 ;  /* 0x0000001612047224 */ /* 0x000fc400078e0204 */
[----:B-1----:R-:W-:Y:S01]  /*4540*/  IMAD.MOV.U32 R0, RZ, RZ, R16 ;  /* 0x000000ffff007224 */ /* 0x002fe200078e0010 */
[----:B------:R-:W-:Y:S01]  /*4550*/  IABS R16, R7 ;  /* 0x0000000700107213 */ /* 0x000fe20000000000 */
[----:B------:R-:W-:Y:S01]  /*4560*/  @!P0 IMAD.IADD R11, R11, 0x1, -R18 ;  /* 0x000000010b0b8824 */ /* 0x000fe200078e0a12 */
[----:B------:R-:W-:Y:S01]  /*4570*/  IABS R17, R6 ;  /* 0x0000000600117213 */ /* 0x000fe20000000000 */
[----:B------:R-:W-:Y:S01]  /*4580*/  @!P3 IMAD.MOV R0, RZ, RZ, -R0 ;  /* 0x000000ffff00b224 */ /* 0x000fe200078e0a00 */
[----:B------:R-:W-:Y:S01]  /*4590*/  ISETP.GT.U32.AND P3, PT, R18, R5, PT ;  /* 0x000000051200720c */ /* 0x000fe20003f64070 */
[--C-:B------:R-:W-:Y:S01]  /*45a0*/  @!P4 IMAD.IADD R12, R12, 0x1, -R18.reuse ;  /* 0x000000010c0cc824 */ /* 0x100fe200078e0a12 */
[----:B------:R-:W-:Y:S01]  /*45b0*/  ISETP.GT.U32.AND P0, PT, R18, R4, PT ;  /* 0x000000041200720c */ /* 0x000fe20003f04070 */
[----:B------:R-:W-:Y:S01]  /*45c0*/  @!P6 IMAD.IADD R9, R9, 0x1, -R18 ;  /* 0x000000010909e824 */ /* 0x000fe200078e0a12 */
[----:B------:R-:W-:Y:S01]  /*45d0*/  ISETP.GE.AND P4, PT, R2, RZ, PT ;  /* 0x000000ff0200720c */ /* 0x000fe20003f86270 */
[----:B------:R-:W-:Y:S01]  /*45e0*/  IMAD.MOV.U32 R2, RZ, RZ, R17 ;  /* 0x000000ffff027224 */ /* 0x000fe200078e0011 */
[----:B------:R-:W-:Y:S01]  /*45f0*/  ISETP.GE.AND P6, PT, R13, RZ, PT ;  /* 0x000000ff0d00720c */ /* 0x000fe20003fc6270 */
[----:B------:R-:W-:Y:S01]  /*4600*/  IMAD.HI.U32 R13, R10, R16, RZ ;  /* 0x000000100a0d7227 */ /* 0x000fe200078e00ff */
[----:B------:R0:W-:Y:S03]  /*4610*/  STL [R1+0xc4], R0 ;  /* 0x0000c40001007387 */ /* 0x0001e60000100800 */
[----:B------:R-:W-:-:S02]  /*4620*/  IMAD.MOV.U32 R20, RZ, RZ, R12 ;  /* 0x000000ffff147224 */ /* 0x000fc400078e000c */
[----:B------:R-:W-:Y:S01]  /*4630*/  @!P2 IMAD.IADD R8, R8, 0x1, -R18 ;  /* 0x000000010808a824 */ /* 0x000fe200078e0a12 */
[----:B------:R-:W-:Y:S01]  /*4640*/  ISETP.GE.AND P2, PT, R14, RZ, PT ;  /* 0x000000ff0e00720c */ /* 0x000fe20003f46270 */
[----:B------:R-:W-:-:S04]  /*4650*/  IMAD.HI.U32 R14, R10, R2, RZ ;  /* 0x000000020a0e7227 */ /* 0x000fc800078e00ff */
[----:B0-----:R-:W-:Y:S02]  /*4660*/  IMAD.MOV.U32 R0, RZ, RZ, R11 ;  /* 0x000000ffff007224 */ /* 0x001fe400078e000b */
[----:B------:R-:W-:Y:S02]  /*4670*/  IMAD.MOV R13, RZ, RZ, -R13 ;  /* 0x000000ffff0d7224 */ /* 0x000fe400078e0a0d */
[----:B------:R-:W-:Y:S02]  /*4680*/  @!P1 IMAD.MOV R20, RZ, RZ, -R20 ;  /* 0x000000ffff149224 */ /* 0x000fe400078e0a14 */
[----:B------:R-:W-:Y:S01]  /*4690*/  @!P3 IMAD.IADD R5, R5, 0x1, -R18 ;  /* 0x000000010505b824 */ /* 0x000fe200078e0a12 */
[----:B------:R-:W-:Y:S01]  /*46a0*/  ISETP.GE.AND P3, PT, R15, RZ, PT ;  /* 0x000000ff0f00720c */ /* 0x000fe20003f66270 */
[----:B------:R-:W-:Y:S01]  /*46b0*/  @!P5 IMAD.MOV R0, RZ, RZ, -R0 ;  /* 0x000000ffff00d224 */ /* 0x000fe200078e0a00 */
[----:B------:R-:W-:Y:S01]  /*46c0*/  ISETP.GE.AND P5, PT, R7, RZ, PT ;  /* 0x000000ff0700720c */ /* 0x000fe20003fa6270 */
[----:B------:R-:W-:Y:S01]  /*46d0*/  IMAD.MOV R12, RZ, RZ, -R14 ;  /* 0x000000ffff0c7224 */ /* 0x000fe200078e0a0e */
[----:B------:R0:W-:Y:S01]  /*46e0*/  STL [R1+0xc0], R20 ;  /* 0x0000c01401007387 */ /* 0x0001e20000100800 */
[----:B------:R-:W-:-:S02]  /*46f0*/  IMAD R7, R18, R13, R16 ;  /* 0x0000000d12077224 */ /* 0x000fc400078e0210 */
[----:B------:R-:W-:Y:S01]  /*4700*/  @!P0 IMAD.IADD R4, R4, 0x1, -R18 ;  /* 0x0000000104048824 */ /* 0x000fe200078e0a12 */
[C---:B------:R-:W-:Y:S01]  /*4710*/  ISETP.GT.U32.AND P0, PT, R18.reuse, R5, PT ;  /* 0x000000051200720c */ /* 0x040fe20003f04070 */
[----:B------:R1:W-:Y:S01]  /*4720*/  STL [R1+0xbc], R0 ;  /* 0x0000bc0001007387 */ /* 0x0003e20000100800 */
[C---:B------:R-:W-:Y:S02]  /*4730*/  IMAD R2, R18.reuse, R12, R2 ;  /* 0x0000000c12027224 */ /* 0x040fe400078e0202 */
[----:B------:R-:W-:Y:S01]  /*4740*/  @!P4 IMAD.MOV R9, RZ, RZ, -R9 ;  /* 0x000000ffff09c224 */ /* 0x000fe200078e0a09 */
[C---:B------:R-:W-:Y:S01]  /*4750*/  ISETP.GT.U32.AND P4, PT, R18.reuse, R7, PT ;  /* 0x000000071200720c */ /* 0x040fe20003f84070 */
[C---:B------:R-:W-:Y:S01]  /*4760*/  VIADD R13, R27.reuse, 0x30 ;  /* 0x000000301b0d7836 */ /* 0x040fe20000000000 */
[----:B------:R-:W-:Y:S01]  /*4770*/  ISETP.GT.U32.AND P1, PT, R18, R4, PT ;  /* 0x000000041200720c */ /* 0x000fe20003f24070 */
[C---:B------:R-:W-:Y:S01]  /*4780*/  VIADD R11, R27.reuse, 0x2e ;  /* 0x0000002e1b0b7836 */ /* 0x040fe20000000000 */
[----:B------:R2:W-:Y:S01]  /*4790*/  STL [R1+0xb8], R9 ;  /* 0x0000b80901007387 */ /* 0x0005e20000100800 */
[----:B0-----:R-:W-:-:S02]  /*47a0*/  VIADD R20, R27, 0x2c ;  /* 0x0000002c1b147836 */ /* 0x001fc40000000000 */
[----:B-1----:R-:W-:Y:S02]  /*47b0*/  IMAD.MOV.U32 R0, RZ, RZ, R8 ;  /* 0x000000ffff007224 */ /* 0x002fe400078e0008 */
[----:B------:R-:W-:Y:S01]  /*47c0*/  @!P0 IMAD.IADD R5, R5, 0x1, -R18 ;  /* 0x0000000105058824 */ /* 0x000fe200078e0a12 */
[----:B------:R-:W-:Y:S01]  /*47d0*/  ISETP.GE.AND P0, PT, R6, RZ, PT ;  /* 0x000000ff0600720c */ /* 0x000fe20003f06270 */
[----:B------:R-:W-:Y:S01]  /*47e0*/  @!P6 IMAD.MOV R0, RZ, RZ, -R0 ;  /* 0x000000ffff00e224 */ /* 0x000fe200078e0a00 */
[----:B------:R-:W-:Y:S01]  /*47f0*/  ISETP.GT.U32.AND P6, PT, R18, R2, PT ;  /* 0x000000021200720c */ /* 0x000fe20003fc4070 */
[----:B------:R-:W-:Y:S02]  /*4800*/  @!P4 IMAD.IADD R7, R7, 0x1, -R18 ;  /* 0x000000010707c824 */ /* 0x000fe400078e0a12 */
[C---:B--2---:R-:W-:Y:S01]  /*4810*/  VIADD R9, R27.reuse, 0x32 ;  /* 0x000000321b097836 */ /* 0x044fe20000000000 */
[----:B------:R0:W-:Y:S01]  /*4820*/  STL [R1+0xb4], R0 ;  /* 0x0000b40001007387 */ /* 0x0001e20000100800 */
[----:B------:R-:W-:-:S02]  /*4830*/  VIADD R8, R27, 0x31 ;  /* 0x000000311b087836 */ /* 0x000fc40000000000 */
[--C-:B------:R-:W-:Y:S01]  /*4840*/  @!P1 IMAD.IADD R4, R4, 0x1, -R18.reuse ;  /* 0x0000000104049824 */ /* 0x100fe200078e0a12 */
[----:B------:R-:W-:Y:S01]  /*4850*/  IABS R12, R9 ;  /* 0x00000009000c7213 */ /* 0x000fe20000000000 */
[C---:B------:R-:W-:Y:S01]  /*4860*/  VIADD R14, R27.reuse, 0x2b ;  /* 0x0000002b1b0e7836 */ /* 0x040fe20000000000 */
[----:B------:R-:W-:Y:S01]  /*4870*/  IABS R6, R8 ;  /* 0x0000000800067213 */ /* 0x000fe20000000000 */
[----:B------:R-:W-:Y:S01]  /*4880*/  VIADD R26, R27, 0x3 ;  /* 0x000000031b1a7836 */ /* 0x000fe20000000000 */
[----:B------:R-:W-:Y:S01]  /*4890*/  ISETP.GE.AND P4, PT, R8, RZ, PT ;  /* 0x000000ff0800720c */ /* 0x000fe20003f86270 */
[----:B------:R-:W-:Y:S01]  /*48a0*/  @!P6 IMAD.IADD R2, R2, 0x1, -R18 ;  /* 0x000000010202e824 */ /* 0x000fe200078e0a12 */
[----:B------:R-:W-:Y:S01]  /*48b0*/  ISETP.GT.U32.AND P6, PT, R18, R7, PT ;  /* 0x000000071200720c */ /* 0x000fe20003fc4070 */
[----:B0-----:R-:W-:Y:S01]  /*48c0*/  IMAD.MOV.U32 R0, RZ, RZ, R5 ;  /* 0x000000ffff007224 */ /* 0x001fe200078e0005 */
[----:B------:R-:W-:Y:S01]  /*48d0*/  ISETP.GE.AND P1, PT, R9, RZ, PT ;  /* 0x000000ff0900720c */ /* 0x000fe20003f26270 */
[----:B------:R-:W-:-:S04]  /*48e0*/  IMAD.HI.U32 R8, R10, R12, RZ ;  /* 0x0000000c0a087227 */ /* 0x000fc800078e00ff */
[----:B------:R-:W-:Y:S01]  /*48f0*/  @!P2 IMAD.MOV R0, RZ, RZ, -R0 ;  /* 0x000000ffff00a224 */ /* 0x000fe200078e0a00 */
[----:B------:R-:W-:Y:S01]  /*4900*/  ISETP.GT.U32.AND P2, PT, R18, R2, PT ;  /* 0x000000021200720c */ /* 0x000fe20003f44070 */
[----:B------:R-:W-:-:S03]  /*4910*/  IMAD.HI.U32 R5, R10, R6, RZ ;  /* 0x000000060a057227 */ /* 0x000fc600078e00ff */
[----:B------:R0:W-:Y:S01]  /*4920*/  STL [R1+0xb0], R0 ;  /* 0x0000b00001007387 */ /* 0x0001e20000100800 */
[----:B------:R-:W-:Y:S02]  /*4930*/  IMAD.MOV R5, RZ, RZ, -R5 ;  /* 0x000000ffff057224 */ /* 0x000fe400078e0a05 */
[----:B------:R-:W-:Y:S02]  /*4940*/  @!P6 IMAD.IADD R7, R7, 0x1, -R18 ;  /* 0x000000010707e824 */ /* 0x000fe400078e0a12 */
[----:B------:R-:W-:Y:S02]  /*4950*/  IMAD R5, R18, R5, R6 ;  /* 0x0000000512057224 */ /* 0x000fe400078e0206 */
[----:B------:R-:W-:Y:S02]  /*4960*/  IMAD.MOV.U32 R9, RZ, RZ, R7 ;  /* 0x000000ffff097224 */ /* 0x000fe400078e0007 */
[----:B------:R-:W-:Y:S02]  /*4970*/  @!P2 IMAD.IADD R2, R2, 0x1, -R18 ;  /* 0x000000010202a824 */ /* 0x000fe400078e0a12 */
[----:B0-----:R-:W-:-:S02]  /*4980*/  IMAD.MOV.U32 R0, RZ, RZ, R4 ;  /* 0x000000ffff007224 */ /* 0x001fc400078e0004 */
[----:B------:R-:W-:Y:S02]  /*4990*/  IMAD.MOV R4, RZ, RZ, -R8 ;  /* 0x000000ffff047224 */ /* 0x000fe400078e0a08 */
[----:B------:R-:W-:Y:S01]  /*49a0*/  @!P5 IMAD.MOV R9, RZ, RZ, -R9 ;  /* 0x000000ffff09d224 */ /* 0x000fe200078e0a09 */
[C---:B------:R-:W-:Y:S01]  /*49b0*/  ISETP.GT.U32.AND P5, PT, R18.reuse, R5, PT ;  /* 0x000000051200720c */ /* 0x040fe20003fa4070 */
[C---:B------:R-:W-:Y:S02]  /*49c0*/  IMAD R12, R18.reuse, R4, R12 ;  /* 0x00000004120c7224 */ /* 0x040fe400078e020c */
[----:B------:R-:W-:Y:S01]  /*49d0*/  @!P3 IMAD.MOV R0, RZ, RZ, -R0 ;  /* 0x000000ffff00b224 */ /* 0x000fe200078e0a00 */
[----:B------:R-:W-:Y:S01]  /*49e0*/  ISETP.GE.AND P3, PT, R13, RZ, PT ;  /* 0x000000ff0d00720c */ /* 0x000fe20003f66270 */
[C---:B------:R-:W-:Y:S01]  /*49f0*/  VIADD R8, R27.reuse, 0x2f ;  /* 0x0000002f1b087836 */ /* 0x040fe20000000000 */
[----:B------:R-:W-:Y:S01]  /*4a00*/  ISETP.GT.U32.AND P6, PT, R18, R12, PT ;  /* 0x0000000c1200720c */ /* 0x000fe20003fc4070 */
[----:B------:R-:W-:Y:S01]  /*4a10*/  VIADD R4, R27, 0x2d ;  /* 0x0000002d1b047836 */ /* 0x000fe20000000000 */
[----:B------:R-:W-:Y:S01]  /*4a20*/  IABS R13, R13 ;  /* 0x0000000d000d7213 */ /* 0x000fe20000000000 */
[----:B------:R0:W-:Y:S01]  /*4a30*/  STL [R1+0xac], R0 ;  /* 0x0000ac0001007387 */ /* 0x0001e20000100800 */
[----:B------:R-:W-:-:S02]  /*4a40*/  ISETP.GE.AND P2, PT, R8, RZ, PT ;  /* 0x000000ff0800720c */ /* 0x000fc40003f46270 */
[----:B------:R-:W-:Y:S01]  /*4a50*/  IABS R8, R8 ;  /* 0x0000000800087213 */ /* 0x000fe20000000000 */
[----:B------:R-:W-:Y:S01]  /*4a60*/  IMAD.HI.U32 R6, R10, R13, RZ ;  /* 0x0000000d0a067227 */ /* 0x000fe200078e00ff */
[----:B------:R1:W-:Y:S03]  /*4a70*/  STL [R1+0xa8], R9 ;  /* 0x0000a80901007387 */ /* 0x0003e60000100800 */
[----:B------:R-:W-:Y:S02]  /*4a80*/  @!P5 IMAD.IADD R5, R5, 0x1, -R18 ;  /* 0x000000010505d824 */ /* 0x000fe400078e0a12 */
[----:B0-----:R-:W-:Y:S02]  /*4a90*/  IMAD.MOV.U32 R0, RZ, RZ, R2 ;  /* 0x000000ffff007224 */ /* 0x001fe400078e0002 */
[----:B------:R-:W-:Y:S01]  /*4aa0*/  @!P6 IMAD.IADD R12, R12, 0x1, -R18 ;  /* 0x000000010c0ce824 */ /* 0x000fe200078e0a12 */
[C---:B------:R-:W-:Y:S01]  /*4ab0*/  ISETP.GT.U32.AND P5, PT, R18.reuse, R5, PT ;  /* 0x000000051200720c */ /* 0x040fe20003fa4070 */
[----:B------:R-:W-:Y:S01]  /*4ac0*/  @!P0 IMAD.MOV R0, RZ, RZ, -R0 ;  /* 0x000000ffff008224 */ /* 0x000fe200078e0a00 */
[----:B------:R-:W-:Y:S01]  /*4ad0*/  ISETP.GE.AND P0, PT, R11, RZ, PT ;  /* 0x000000ff0b00720c */ /* 0x000fe20003f06270 */
[----:B------:R-:W-:Y:S01]  /*4ae0*/  IMAD.MOV R6, RZ, RZ, -R6 ;  /* 0x000000ffff067224 */ /* 0x000fe200078e0a06 */
[----:B------:R-:W-:Y:S01]  /*4af0*/  ISETP.GT.U32.AND P6, PT, R18, R12, PT ;  /* 0x0000000c1200720c */ /* 0x000fe20003fc4070 */
[----:B------:R-:W-:Y:S01]  /*4b00*/  IMAD.HI.U32 R2, R10, R8, RZ ;  /* 0x000000080a027227 */ /* 0x000fe200078e00ff */
[----:B------:R-:W-:Y:S01]  /*4b10*/  IABS R11, R11 ;  /* 0x0000000b000b7213 */ /* 0x000fe20000000000 */
[----:B------:R0:W-:Y:S01]  /*4b20*/  STL [R1+0xa4], R0 ;  /* 0x0000a40001007387 */ /* 0x0001e20000100800 */
[----:B-1----:R-:W-:Y:S01]  /*4b30*/  IABS R9, R4 ;  /* 0x0000000400097213 */ /* 0x002fe20000000000 */
[----:B------:R-:W-:-:S02]  /*4b40*/  IMAD R13, R18, R6, R13 ;  /* 0x00000006120d7224 */ /* 0x000fc400078e020d */
[----:B------:R-:W-:-:S04]  /*4b50*/  IMAD.HI.U32 R6, R10, R11, RZ ;  /* 0x0000000b0a067227 */ /* 0x000fc800078e00ff */
[----:B------:R-:W-:Y:S02]  /*4b60*/  IMAD.MOV R6, RZ, RZ, -R6 ;  /* 0x000000ffff067224 */ /* 0x000fe400078e0a06 */
[----:B------:R-:W-:Y:S01]  /*4b70*/  @!P6 IMAD.IADD R12, R12, 0x1, -R18 ;  /* 0x000000010c0ce824 */ /* 0x000fe200078e0a12 */
[C---:B------:R-:W-:Y:S01]  /*4b80*/  ISETP.GT.U32.AND P6, PT, R18.reuse, R13, PT ;  /* 0x0000000d1200720c */ /* 0x040fe20003fc4070 */
[----:B------:R-:W-:Y:S02]  /*4b90*/  IMAD.MOV R2, RZ, RZ, -R2 ;  /* 0x000000ffff027224 */ /* 0x000fe400078e0a02 */
[----:B------:R-:W-:Y:S02]  /*4ba0*/  IMAD R11, R18, R6, R11 ;  /* 0x00000006120b7224 */ /* 0x000fe400078e020b */
[----:B------:R-:W-:-:S04]  /*4bb0*/  IMAD.HI.U32 R7, R10, R9, RZ ;  /* 0x000000090a077227 */ /* 0x000fc800078e00ff */
[C---:B------:R-:W-:Y:S01]  /*4bc0*/  IMAD R8, R18.reuse, R2, R8 ;  /* 0x0000000212087224 */ /* 0x040fe200078e0208 */
[----:B------:R-:W-:Y:S01]  /*4bd0*/  IABS R2, R20 ;  /* 0x0000001400027213 */ /* 0x000fe20000000000 */
[----:B0-----:R-:W-:Y:S01]  /*4be0*/  IMAD.MOV.U32 R0, RZ, RZ, R12 ;  /* 0x000000ffff007224 */ /* 0x001fe200078e000c */
[----:B------:R-:W-:Y:S01]  /*4bf0*/  IABS R12, R14 ;  /* 0x0000000e000c7213 */ /* 0x000fe20000000000 */
[----:B------:R-:W-:Y:S01]  /*4c00*/  @!P5 IMAD.IADD R5, R5, 0x1, -R18 ;  /* 0x000000010505d824 */ /* 0x000fe200078e0a12 */
[C---:B------:R-:W-:Y:S01]  /*4c10*/  ISETP.GT.U32.AND P5, PT, R18.reuse, R11, PT ;  /* 0x0000000b1200720c */ /* 0x040fe20003fa4070 */
[----:B------:R-:W-:Y:S02]  /*4c20*/  IMAD.MOV R7, RZ, RZ, -R7 ;  /* 0x000000ffff077224 */ /* 0x000fe400078e0a07 */
[----:B------:R-:W-:Y:S01]  /*4c30*/  @!P1 IMAD.MOV R0, RZ, RZ, -R0 ;  /* 0x000000ffff009224 */ /* 0x000fe200078e0a00 */
[C---:B------:R-:W-:Y:S01]  /*4c40*/  ISETP.GT.U32.AND P1, PT, R18.reuse, R8, PT ;  /* 0x000000081200720c */ /* 0x040fe20003f24070 */
[----:B------:R-:W-:-:S02]  /*4c50*/  IMAD R9, R18, R7, R9 ;  /* 0x0000000712097224 */ /* 0x000fc400078e0209 */
[----:B------:R-:W-:Y:S01]  /*4c60*/  @!P6 IMAD.IADD R13, R13, 0x1, -R18 ;  /* 0x000000010d0de824 */ /* 0x000fe200078e0a12 */
[----:B------:R0:W-:Y:S01]  /*4c70*/  STL [R1+0xa0], R0 ;  /* 0x0000a00001007387 */ /* 0x0001e20000100800 */
[----:B------:R-:W-:Y:S01]  /*4c80*/  IMAD.HI.U32 R6, R10, R2, RZ ;  /* 0x000000020a067227 */ /* 0x000fe200078e00ff */
[----:B------:R-:W-:-:S03]  /*4c90*/  ISETP.GT.U32.AND P6, PT, R18, R9, PT ;  /* 0x000000091200720c */ /* 0x000fc60003fc4070 */
[----:B------:R-:W-:Y:S02]  /*4ca0*/  @!P5 IMAD.IADD R11, R11, 0x1, -R18 ;  /* 0x000000010b0bd824 */ /* 0x000fe400078e0a12 */
[----:B------:R-:W-:Y:S02]  /*4cb0*/  IMAD.MOV R6, RZ, RZ, -R6 ;  /* 0x000000ffff067224 */ /* 0x000fe400078e0a06 */
[----:B------:R-:W-:Y:S01]  /*4cc0*/  @!P1 IMAD.IADD R8, R8, 0x1, -R18 ;  /* 0x0000000108089824 */ /* 0x000fe200078e0a12 */
[----:B------:R-:W-:Y:S01]  /*4cd0*/  ISETP.GT.U32.AND P1, PT, R18, R13, PT ;  /* 0x0000000d1200720c */ /* 0x000fe20003f24070 */
[----:B0-----:R-:W-:Y:S02]  /*4ce0*/  IMAD.MOV.U32 R0, RZ, RZ, R5 ;  /* 0x000000ffff007224 */ /* 0x001fe400078e0005 */
[----:B------:R-:W-:Y:S01]  /*4cf0*/  IMAD.HI.U32 R5, R10, R12, RZ ;  /* 0x0000000c0a057227 */ /* 0x000fe200078e00ff */
[----:B------:R-:W-:-:S03]  /*4d00*/  ISETP.GT.U32.AND P5, PT, R18, R8, PT ;  /* 0x000000081200720c */ /* 0x000fc60003fa4070 */
[----:B------:R-:W-:Y:S01]  /*4d10*/  @!P4 IMAD.MOV R0, RZ, RZ, -R0 ;  /* 0x000000ffff00c224 */ /* 0x000fe200078e0a00 */
[C---:B------:R-:W-:Y:S01]  /*4d20*/  ISETP.GT.U32.AND P4, PT, R18.reuse, R11, PT ;  /* 0x0000000b1200720c */ /* 0x040fe20003f84070 */
[----:B------:R-:W-:Y:S02]  /*4d30*/  @!P6 IMAD.IADD R9, R9, 0x1, -R18 ;  /* 0x000000010909e824 */ /* 0x000fe400078e0a12 */
[----:B------:R-:W-:Y:S01]  /*4d40*/  IMAD.MOV R5, RZ, RZ, -R5 ;  /* 0x000000ffff057224 */ /* 0x000fe200078e0a05 */
[----:B------:R0:W-:Y:S01]  /*4d50*/  STL [R1+0x9c], R0 ;  /* 0x00009c0001007387 */ /* 0x0001e20000100800 */
[C---:B------:R-:W-:Y:S01]  /*4d60*/  IMAD R2, R18.reuse, R6, R2 ;  /* 0x0000000612027224 */ /* 0x040fe200078e0202 */
[C---:B------:R-:W-:Y:S01]  /*4d70*/  ISETP.GT.U32.AND P6, PT, R18.reuse, R9, PT ;  /* 0x000000091200720c */ /* 0x040fe20003fc4070 */
[C---:B------:R-:W-:Y:S02]  /*4d80*/  IMAD R12, R18.reuse, R5, R12 ;  /* 0x00000005120c7224 */ /* 0x040fe400078e020c */
[----:B------:R-:W-:Y:S01]  /*4d90*/  @!P1 IMAD.IADD R13, R13, 0x1, -R18 ;  /* 0x000000010d0d9824 */ /* 0x000fe200078e0a12 */
[----:B------:R-:W-:Y:S01]  /*4da0*/  ISETP.GT.U32.AND P1, PT, R18, R2, PT ;  /* 0x000000021200720c */ /* 0x000fe20003f24070 */
[----:B------:R-:W-:-:S02]  /*4db0*/  VIADD R6, R27, 0x29 ;  /* 0x000000291b067836 */ /* 0x000fc40000000000 */
[--C-:B------:R-:W-:Y:S01]  /*4dc0*/  @!P4 IMAD.IADD R11, R11, 0x1, -R18.reuse ;  /* 0x000000010b0bc824 */ /* 0x100fe200078e0a12 */
[----:B------:R-:W-:Y:S01]  /*4dd0*/  ISETP.GT.U32.AND P4, PT, R18, R12, PT ;  /* 0x0000000c1200720c */ /* 0x000fe20003f84070 */
[----:B------:R-:W-:Y:S01]  /*4de0*/  VIADD R5, R27, 0x28 ;  /* 0x000000281b057836 */ /* 0x000fe20000000000 */
[----:B------:R-:W-:Y:S01]  /*4df0*/  IABS R16, R6 ;  /* 0x0000000600107213 */ /* 0x000fe20000000000 */
[--C-:B------:R-:W-:Y:S01]  /*4e00*/  @!P5 IMAD.IADD R8, R8, 0x1, -R18.reuse ;  /* 0x000000010808d824 */ /* 0x100fe200078e0a12 */
[----:B------:R-:W-:Y:S01]  /*4e10*/  ISETP.GE.AND P5, PT, R4, RZ, PT ;  /* 0x000000ff0400720c */ /* 0x000fe20003fa6270 */
[----:B------:R-:W-:Y:S01]  /*4e20*/  @!P6 IMAD.IADD R9, R9, 0x1, -R18 ;  /* 0x000000010909e824 */ /* 0x000fe200078e0a12 */
[----:B------:R-:W-:Y:S01]  /*4e30*/  ISETP.GE.AND P6, PT, R20, RZ, PT ;  /* 0x000000ff1400720c */ /* 0x000fe20003fc6270 */
[----:B------:R-:W-:Y:S01]  /*4e40*/  IMAD.MOV.U32 R21, RZ, RZ, R13 ;  /* 0x000000ffff157224 */ /* 0x000fe200078e000d */
[----:B------:R-:W-:Y:S01]  /*4e50*/  IABS R20, R5 ;  /* 0x0000000500147213 */ /* 0x000fe20000000000 */
[----:B0-----:R-:W-:-:S02]  /*4e60*/  IMAD.MOV.U32 R0, RZ, RZ, R8 ;  /* 0x000000ffff007224 */ /* 0x001fc400078e0008 */
[----:B------:R-:W-:-:S04]  /*4e70*/  IMAD.HI.U32 R4, R10, R16, RZ ;  /* 0x000000100a047227 */ /* 0x000fc800078e00ff */
[--C-:B------:R-:W-:Y:S01]  /*4e80*/  @!P1 IMAD.IADD R2, R2, 0x1, -R18.reuse ;  /* 0x0000000102029824 */ /* 0x100fe200078e0a12 */
[----:B------:R-:W-:Y:S01]  /*4e90*/  ISETP.GE.AND P1, PT, R14, RZ, PT ;  /* 0x000000ff0e00720c */ /* 0x000fe20003f26270 */
[----:B------:R-:W-:Y:S02]  /*4ea0*/  @!P4 IMAD.IADD R12, R12, 0x1, -R18 ;  /* 0x000000010c0cc824 */ /* 0x000fe400078e0a12 */
[----:B------:R-:W-:Y:S02]  /*4eb0*/  VIADD R7, R27, 0x2a ;  /* 0x0000002a1b077836 */ /* 0x000fe40000000000 */
[----:B------:R-:W-:Y:S01]  /*4ec0*/  @!P3 IMAD.MOV R21, RZ, RZ, -R21 ;  /* 0x000000ffff15b224 */ /* 0x000fe200078e0a15 */
[C---:B------:R-:W-:Y:S01]  /*4ed0*/  ISETP.GT.U32.AND P4, PT, R18.reuse, R12, PT ;  /* 0x0000000c1200720c */ /* 0x040fe20003f84070 */
[----:B------:R-:W-:Y:S01]  /*4ee0*/  IMAD.MOV.U32 R14, RZ, RZ, R20 ;  /* 0x000000ffff0e7224 */ /* 0x000fe200078e0014 */
[----:B------:R-:W-:Y:S01]  /*4ef0*/  IABS R17, R7 ;  /* 0x0000000700117213 */ /* 0x000fe20000000000 */
[----:B------:R-:W-:Y:S01]  /*4f00*/  @!P2 IMAD.MOV R0, RZ, RZ, -R0 ;  /* 0x000000ffff00a224 */ /* 0x000fe200078e0a00 */
[----:B------:R-:W-:Y:S01]  /*4f10*/  STL [R1+0x94], R21 ;  /* 0x0000941501007387 */ /* 0x000fe20000100800 */
[----:B------:R-:W-:Y:S01]  /*4f20*/  IMAD.MOV R4, RZ, RZ, -R4 ;  /* 0x000000ffff047224 */ /* 0x000fe200078e0a04 */
[----:B------:R-:W-:Y:S01]  /*4f30*/  ISETP.GT.U32.AND P3, PT, R18, R2, PT ;  /* 0x000000021200720c */ /* 0x000fe20003f64070 */
[----:B------:R-:W-:Y:S01]  /*4f40*/  IMAD.HI.U32 R13, R10, R14, RZ ;  /* 0x0000000e0a0d7227 */ /* 0x000fe200078e00ff */
[----:B------:R0:W-:Y:S03]  /*4f50*/  STL [R1+0x90], R0 ;  /* 0x0000900001007387 */ /* 0x0001e60000100800 */
[----:B------:R-:W-:-:S02]  /*4f60*/  IMAD R16, R18, R4, R16 ;  /* 0x0000000412107224 */ /* 0x000fc400078e0210 */
[----:B------:R-:W-:Y:S02]  /*4f70*/  IMAD.MOV R8, RZ, RZ, -R13 ;  /* 0x000000ffff087224 */ /* 0x000fe400078e0a0d */
[----:B------:R-:W-:-:S04]  /*4f80*/  IMAD.HI.U32 R15, R10, R17, RZ ;  /* 0x000000110a0f7227 */ /* 0x000fc800078e00ff */
[----:B0-----:R-:W-:Y:S02]  /*4f90*/  IMAD.MOV.U32 R0, RZ, RZ, R9 ;  /* 0x000000ffff007224 */ /* 0x001fe400078e0009 */
[C---:B------:R-:W-:Y:S02]  /*4fa0*/  IMAD R14, R18.reuse, R8, R14 ;  /* 0x00000008120e7224 */ /* 0x040fe400078e020e */
[----:B------:R-:W-:Y:S01]  /*4fb0*/  @!P5 IMAD.MOV R0, RZ, RZ, -R0 ;  /* 0x000000ffff00d224 */ /* 0x000fe200078e0a00 */
[----:B------:R-:W-:Y:S01]  /*4fc0*/  ISETP.GT.U32.AND P5, PT, R18, R16, PT ;  /* 0x000000101200720c */ /* 0x000fe20003fa4070 */
[----:B------:R-:W-:Y:S02]  /*4fd0*/  IMAD.MOV R15, RZ, RZ, -R15 ;  /* 0x000000ffff0f7224 */ /* 0x000fe400078e0a0f */
[----:B------:R-:W-:Y:S01]  /*4fe0*/  @!P4 IMAD.IADD R12, R12, 0x1, -R18 ;  /* 0x000000010c0cc824 */ /* 0x000fe200078e0a12 */
[C---:B------:R-:W-:Y:S01]  /*4ff0*/  ISETP.GT.U32.AND P4, PT, R18.reuse, R14, PT ;  /* 0x0000000e1200720c */ /* 0x040fe20003f84070 */
[----:B------:R-:W-:-:S02]  /*5000*/  IMAD R17, R18, R15, R17 ;  /* 0x0000000f12117224 */ /* 0x000fc400078e0211 */
[--C-:B------:R-:W-:Y:S01]  /*5010*/  @!P3 IMAD.IADD R2, R2, 0x1, -R18.reuse ;  /* 0x000000010202b824 */ /* 0x100fe200078e0a12 */
[----:B------:R-:W-:Y:S01]  /*5020*/  ISETP.GE.AND P3, PT, R6, RZ, PT ;  /* 0x000000ff0600720c */ /* 0x000fe20003f66270 */
[----:B------:R-:W-:Y:S01]  /*5030*/  VIADD R6, R27, 0x26 ;  /* 0x000000261b067836 */ /* 0x000fe20000000000 */
[----:B------:R-:W-:Y:S01]  /*5040*/  ISETP.GT.U32.AND P2, PT, R18, R17, PT ;  /* 0x000000111200720c */ /* 0x000fe20003f44070 */
[----:B------:R-:W-:Y:S01]  /*5050*/  @!P0 IMAD.MOV R11, RZ, RZ, -R11 ;  /* 0x000000ffff0b8224 */ /* 0x000fe200078e0a0b */
[----:B------:R-:W-:Y:S01]  /*5060*/  ISETP.GE.AND P0, PT, R7, RZ, PT ;  /* 0x000000ff0700720c */ /* 0x000fe20003f06270 */
[--C-:B------:R-:W-:Y:S01]  /*5070*/  @!P5 IMAD.IADD R16, R16, 0x1, -R18.reuse ;  /* 0x000000011010d824 */ /* 0x100fe200078e0a12 */
[----:B------:R-:W-:Y:S01]  /*5080*/  IABS R8, R6 ;  /* 0x0000000600087213 */ /* 0x000fe20000000000 */
[----:B------:R-:W-:Y:S01]  /*5090*/  VIADD R4, R27, 0x27 ;  /* 0x000000271b047836 */ /* 0x000fe20000000000 */
[----:B------:R0:W-:Y:S01]  /*50a0*/  STL [R1+0x8c], R11 ;  /* 0x00008c0b01007387 */ /* 0x0001e20000100800 */
[--C-:B------:R-:W-:Y:S01]  /*50b0*/  @!P4 IMAD.IADD R14, R14, 0x1, -R18.reuse ;  /* 0x000000010e0ec824 */ /* 0x100fe200078e0a12 */
[----:B------:R-:W-:Y:S01]  /*50c0*/  ISETP.GT.U32.AND P5, PT, R18, R16, PT ;  /* 0x000000101200720c */ /* 0x000fe20003fa4070 */
[----:B------:R-:W-:Y:S01]  /*50d0*/  IMAD.HI.U32 R9, R10, R8, RZ ;  /* 0x000000080a097227 */ /* 0x000fe200078e00ff */
[----:B------:R1:W-:Y:S02]  /*50e0*/  STL [R1+0x88], R0 ;  /* 0x0000880001007387 */ /* 0x0003e40000100800 */
[----:B------:R-:W-:Y:S01]  /*50f0*/  ISETP.GT.U32.AND P4, PT, R18, R14, PT ;  /* 0x0000000e1200720c */ /* 0x000fe20003f84070 */
[----:B------:R-:W-:Y:S01]  /*5100*/  @!P2 IMAD.IADD R17, R17, 0x1, -R18 ;  /* 0x000000011111a824 */ /* 0x000fe200078e0a12 */
[----:B------:R-:W-:Y:S01]  /*5110*/  ISETP.GE.AND P2, PT, R5, RZ, PT ;  /* 0x000000ff0500720c */ /* 0x000fe20003f46270 */
[----:B------:R-:W-:Y:S01]  /*5120*/  IMAD.MOV R9, RZ, RZ, -R9 ;  /* 0x000000ffff097224 */ /* 0x000fe200078e0a09 */
[----:B0-----:R-:W-:Y:S01]  /*5130*/  IABS R11, R4 ;  /* 0x00000004000b7213 */ /* 0x001fe20000000000 */
[----:B------:R-:W-:-:S02]  /*5140*/  VIADD R7, R27, 0x25 ;  /* 0x000000251b077836 */ /* 0x000fc40000000000 */
[----:B------:R-:W-:Y:S02]  /*5150*/  IMAD.MOV.U32 R21, RZ, RZ, R12 ;  /* 0x000000ffff157224 */ /* 0x000fe400078e000c */
[----:B-1----:R-:W-:Y:S01]  /*5160*/  IMAD.MOV.U32 R0, RZ, RZ, R2 ;  /* 0x000000ffff007224 */ /* 0x002fe200078e0002 */
[----:B------:R-:W-:Y:S01]  /*5170*/  IABS R15, R7 ;  /* 0x00000007000f7213 */ /* 0x000fe20000000000 */
[----:B------:R-:W-:-:S04]  /*5180*/  IMAD.HI.U32 R5, R10, R11, RZ ;  /* 0x0000000b0a057227 */ /* 0x000fc800078e00ff */
[----:B------:R-:W-:Y:S01]  /*5190*/  @!P6 IMAD.MOV R0, RZ, RZ, -R0 ;  /* 0x000000ffff00e224 */ /* 0x000fe200078e0a00 */
[----:B------:R-:W-:Y:S01]  /*51a0*/  ISETP.GT.U32.AND P6, PT, R18, R17, PT ;  /* 0x000000111200720c */ /* 0x000fe20003fc4070 */
[----:B------:R-:W-:Y:S01]  /*51b0*/  @!P5 IMAD.IADD R16, R16, 0x1, -R18 ;  /* 0x000000011010d824 */ /* 0x000fe200078e0a12 */
[----:B------:R-:W-:Y:S01]  /*51c0*/  ISETP.GE.AND P5, PT, R4, RZ, PT ;  /* 0x000000ff0400720c */ /* 0x000fe20003fa6270 */
[----:B------:R-:W-:Y:S01]  /*51d0*/  IMAD R4, R18, R9, R8 ;  /* 0x0000000912047224 */ /* 0x000fe200078e0208 */
[----:B------:R0:W-:Y:S01]  /*51e0*/  STL [R1+0x84], R0 ;  /* 0x0000840001007387 */ /* 0x0001e20000100800 */
[----:B------:R-:W-:Y:S02]  /*51f0*/  IMAD.MOV R5, RZ, RZ, -R5 ;  /* 0x000000ffff057224 */ /* 0x000fe400078e0a05 */
[----:B------:R-:W-:Y:S01]  /*5200*/  @!P4 IMAD.IADD R14, R14, 0x1, -R18 ;  /* 0x000000010e0ec824 */ /* 0x000fe200078e0a12 */
[C---:B------:R-:W-:Y:S01]  /*5210*/  ISETP.GT.U32.AND P4, PT, R18.reuse, R4, PT ;  /* 0x000000041200720c */ /* 0x040fe20003f84070 */
[----:B------:R-:W-:-:S02]  /*5220*/  IMAD R11, R18, R5, R11 ;  /* 0x00000005120b7224 */ /* 0x000fc400078e020b */
[----:B------:R-:W-:Y:S02]  /*5230*/  VIADD R8, R27, 0x23 ;  /* 0x000000231b087836 */ /* 0x000fe40000000000 */
[--C-:B------:R-:W-:Y:S01]  /*5240*/  @!P6 IMAD.IADD R17, R17, 0x1, -R18.reuse ;  /* 0x000000011111e824 */ /* 0x100fe200078e0a12 */
[----:B------:R-:W-:Y:S01]  /*5250*/  ISETP.GT.U32.AND P6, PT, R18, R11, PT ;  /* 0x0000000b1200720c */ /* 0x000fe20003fc4070 */
[----:B------:R-:W-:Y:S01]  /*5260*/  @!P1 IMAD.MOV R21, RZ, RZ, -R21 ;  /* 0x000000ffff159224 */ /* 0x000fe200078e0a15 */
[----:B------:R-:W-:Y:S01]  /*5270*/  IABS R13, R8 ;  /* 0x00000008000d7213 */ /* 0x000fe20000000000 */
[----:B0-----:R-:W-:Y:S02]  /*5280*/  IMAD.MOV.U32 R0, RZ, RZ, R17 ;  /* 0x000000ffff007224 */ /* 0x001fe400078e0011 */
[----:B------:R-:W-:Y:S01]  /*5290*/  IMAD.HI.U32 R20, R10, R15, RZ ;  /* 0x0000000f0a147227 */ /* 0x000fe200078e00ff */
[----:B------:R-:W-:Y:S03]  /*52a0*/  STL [R1+0x80], R21 ;  /* 0x0000801501007387 */ /* 0x000fe60000100800 */
[----:B------:R-:W-:-:S02]  /*52b0*/  @!P4 IMAD.IADD R4, R4, 0x1, -R18 ;  /* 0x000000010404c824 */ /* 0x000fc400078e0a12 */
[----:B------:R-:W-:Y:S02]  /*52c0*/  @!P0 IMAD.MOV R0, RZ, RZ, -R0 ;  /* 0x000000ffff008224 */ /* 0x000fe400078e0a00 */
[----:B------:R-:W-:Y:S01]  /*52d0*/  @!P6 IMAD.IADD R11, R11, 0x1, -R18 ;  /* 0x000000010b0be824 */ /* 0x000fe200078e0a12 */
[----:B------:R-:W-:Y:S01]  /*52e0*/  ISETP.GT.U32.AND P0, PT, R18, R4, PT ;  /* 0x000000041200720c */ /* 0x000fe20003f04070 */
[----:B------:R-:W-:Y:S01]  /*52f0*/  IMAD.HI.U32 R12, R10, R13, RZ ;  /* 0x0000000d0a0c7227 */ /* 0x000fe200078e00ff */
[----:B------:R0:W-:Y:S01]  /*5300*/  STL [R1+0x7c], R0 ;  /* 0x00007c0001007387 */ /* 0x0001e20000100800 */
[----:B------:R-:W-:Y:S02]  /*5310*/  ISETP.GE.AND P6, PT, R6, RZ, PT ;  /* 0x000000ff0600720c */ /* 0x000fe40003fc6270 */
[----:B------:R-:W-:Y:S01]  /*5320*/  ISETP.GT.U32.AND P1, PT, R18, R11, PT ;  /* 0x0000000b1200720c */ /* 0x000fe20003f24070 */
[----:B------:R-:W-:Y:S02]  /*5330*/  IMAD.MOV R12, RZ, RZ, -R12 ;  /* 0x000000ffff0c7224 */ /* 0x000fe400078e0a0c */
[----:B------:R-:W-:-:S02]  /*5340*/  VIADD R2, R27, 0x24 ;  /* 0x000000241b027836 */ /* 0x000fc40000000000 */
[----:B------:R-:W-:Y:S02]  /*5350*/  IMAD.MOV R20, RZ, RZ, -R20 ;  /* 0x000000ffff147224 */ /* 0x000fe400078e0a14 */
[C---:B------:R-:W-:Y:S01]  /*5360*/  IMAD R13, R18.reuse, R12, R13 ;  /* 0x0000000c120d7224 */ /* 0x040fe200078e020d */
[----:B------:R-:W-:Y:S01]  /*5370*/  IABS R5, R2 ;  /* 0x0000000200057213 */ /* 0x000fe20000000000 */
[----:B0-----:R-:W-:Y:S02]  /*5380*/  IMAD.MOV.U32 R0, RZ, RZ, R14 ;  /* 0x000000ffff007224 */ /* 0x001fe400078e000e */
[----:B------:R-:W-:Y:S01]  /*5390*/  IMAD R15, R18, R20, R15 ;  /* 0x00000014120f7224 */ /* 0x000fe200078e020f */
[----:B------:R-:W-:Y:S01]  /*53a0*/  IABS R20, R26 ;  /* 0x0000001a00147213 */ /* 0x000fe20000000000 */
[----:B------:R-:W-:Y:S01]  /*53b0*/  @!P0 IMAD.IADD R4, R4, 0x1, -R18 ;  /* 0x0000000104048824 */ /* 0x000fe200078e0a12 */
[C---:B------:R-:W-:Y:S01]  /*53c0*/  ISETP.GT.U32.AND P0, PT, R18.reuse, R13, PT ;  /* 0x0000000d1200720c */ /* 0x040fe20003f04070 */
[----:B------:R-:W-:Y:S01]  /*53d0*/  @!P3 IMAD.MOV R16, RZ, RZ, -R16 ;  /* 0x000000ffff10b224 */ /* 0x000fe200078e0a10 */
[----:B------:R-:W-:Y:S01]  /*53e0*/  ISETP.GT.U32.AND P4, PT, R18, R15, PT ;  /* 0x0000000f1200720c */ /* 0x000fe20003f84070 */
[----:B------:R-:W-:Y:S01]  /*53f0*/  @!P2 IMAD.MOV R0, RZ, RZ, -R0 ;  /* 0x000000ffff00a224 */ /* 0x000fe200078e0a00 */
[----:B------:R-:W-:Y:S01]  /*5400*/  ISETP.GE.AND P3, PT, R7, RZ, PT ;  /* 0x000000ff0700720c */ /* 0x000fe20003f66270 */
[----:B------:R-:W-:Y:S01]  /*5410*/  IMAD.HI.U32 R9, R10, R5, RZ ;  /* 0x000000050a097227 */ /* 0x000fe200078e00ff */
[----:B------:R-:W-:Y:S03]  /*5420*/  STL [R1+0x78], R16 ;  /* 0x0000781001007387 */ /* 0x000fe60000100800 */
[----:B------:R-:W-:Y:S01]  /*5430*/  @!P1 IMAD.IADD R11, R11, 0x1, -R18 ;  /* 0x000000010b0b9824 */ /* 0x000fe200078e0a12 */
[----:B------:R0:W-:Y:S01]  /*5440*/  STL [R1+0x74], R0 ;  /* 0x0000740001007387 */ /* 0x0001e20000100800 */
[----:B------:R-:W-:Y:S01]  /*5450*/  IMAD.MOV R9, RZ, RZ, -R9 ;  /* 0x000000ffff097224 */ /* 0x000fe200078e0a09 */
[----:B------:R-:W-:Y:S01]  /*5460*/  ISETP.GE.AND P1, PT, R2, RZ, PT ;  /* 0x000000ff0200720c */ /* 0x000fe20003f26270 */
[----:B------:R-:W-:-:S02]  /*5470*/  VIADD R2, R27, 0x21 ;  /* 0x000000211b027836 */ /* 0x000fc40000000000 */
[C---:B------:R-:W-:Y:S02]  /*5480*/  IMAD R5, R18.reuse, R9, R5 ;  /* 0x0000000912057224 */ /* 0x040fe400078e0205 */
[--C-:B------:R-:W-:Y:S01]  /*5490*/  @!P0 IMAD.IADD R13, R13, 0x1, -R18.reuse ;  /* 0x000000010d0d8824 */ /* 0x100fe200078e0a12 */
[----:B------:R-:W-:Y:S01]  /*54a0*/  IABS R12, R2 ;  /* 0x00000002000c7213 */ /* 0x000fe20000000000 */
[----:B------:R-:W-:Y:S01]  /*54b0*/  VIADD R6, R27, 0x22 ;  /* 0x000000221b067836 */ /* 0x000fe20000000000 */
[C---:B------:R-:W-:Y:S01]  /*54c0*/  ISETP.GT.U32.AND P2, PT, R18.reuse, R5, PT ;  /* 0x000000051200720c */ /* 0x040fe20003f44070 */
[----:B0-----:R-:W-:Y:S01]  /*54d0*/  IMAD.MOV.U32 R0, RZ, RZ, R11 ;  /* 0x000000ffff007224 */ /* 0x001fe200078e000b */
[----:B------:R-:W-:Y:S01]  /*54e0*/  ISETP.GT.U32.AND P0, PT, R18, R13, PT ;  /* 0x0000000d1200720c */ /* 0x000fe20003f04070 */
[----:B------:R-:W-:Y:S01]  /*54f0*/  @!P4 IMAD.IADD R15, R15, 0x1, -R18 ;  /* 0x000000010f0fc824 */ /* 0x000fe200078e0a12 */
[----:B------:R-:W-:Y:S01]  /*5500*/  IABS R9, R6 ;  /* 0x0000000600097213 */ /* 0x000fe20000000000 */
[----:B------:R-:W-:Y:S01]  /*5510*/  @!P5 IMAD.MOV R0, RZ, RZ, -R0 ;  /* 0x000000ffff00d224 */ /* 0x000fe200078e0a00 */
[----:B------:R-:W-:Y:S01]  /*5520*/  ISETP.GE.AND P4, PT, R8, RZ, PT ;  /* 0x000000ff0800720c */ /* 0x000fe20003f86270 */
[----:B------:R-:W-:Y:S01]  /*5530*/  VIADD R8, R27, 0x20 ;  /* 0x000000201b087836 */ /* 0x000fe20000000000 */
[----:B------:R-:W-:Y:S01]  /*5540*/  ISETP.GT.U32.AND P5, PT, R18, R15, PT ;  /* 0x0000000f1200720c */ /* 0x000fe20003fa4070 */
[----:B------:R-:W-:Y:S01]  /*5550*/  IMAD.HI.U32 R7, R10, R9, RZ ;  /* 0x000000090a077227 */ /* 0x000fe200078e00ff */
[----:B------:R0:W-:Y:S02]  /*5560*/  STL [R1+0x70], R0 ;  /* 0x0000700001007387 */ /* 0x0001e40000100800 */
[----:B------:R-:W-:Y:S01]  /*5570*/  IABS R11, R8 ;  /* 0x00000008000b7213 */ /* 0x000fe20000000000 */
[----:B------:R-:W-:-:S02]  /*5580*/  IMAD.MOV R7, RZ, RZ, -R7 ;  /* 0x000000ffff077224 */ /* 0x000fc400078e0a07 */
[--C-:B------:R-:W-:Y:S02]  /*5590*/  @!P2 IMAD.IADD R5, R5, 0x1, -R18.reuse ;  /* 0x000000010505a824 */ /* 0x100fe400078e0a12 */
[----:B------:R-:W-:Y:S02]  /*55a0*/  @!P0 IMAD.IADD R13, R13, 0x1, -R18 ;  /* 0x000000010d0d8824 */ /* 0x000fe400078e0a12 */
[C---:B------:R-:W-:Y:S01]  /*55b0*/  IMAD R9, R18.reuse, R7, R9 ;  /* 0x0000000712097224 */ /* 0x040fe200078e0209 */
[----:B------:R-:W-:Y:S01]  /*55c0*/  ISETP.GT.U32.AND P2, PT, R18, R5, PT ;  /* 0x000000051200720c */ /* 0x000fe20003f44070 */
[----:B0-----:R-:W-:Y:S02]  /*55d0*/  IMAD.MOV.U32 R0, RZ, RZ, R4 ;  /* 0x000000ffff007224 */ /* 0x001fe400078e0004 */
[----:B------:R-:W-:-:S04]  /*55e0*/  IMAD.HI.U32 R4, R10, R12, RZ ;  /* 0x0000000c0a047227 */ /* 0x000fc800078e00ff */
[----:B------:R-:W-:Y:S02]  /*55f0*/  IMAD.MOV R4, RZ, RZ, -R4 ;  /* 0x000000ffff047224 */ /* 0x000fe400078e0a04 */
[----:B------:R-:W-:Y:S01]  /*5600*/  @!P6 IMAD.MOV R0, RZ, RZ, -R0 ;  /* 0x000000ffff00e224 */ /* 0x000fe200078e0a00 */
[----:B------:R-:W-:Y:S01]  /*5610*/  ISETP.GE.AND P6, PT, R6, RZ, PT ;  /* 0x000000ff0600720c */ /* 0x000fe20003fc6270 */
[C---:B------:R-:W-:Y:S02]  /*5620*/  IMAD R12, R18.reuse, R4, R12 ;  /* 0x00000004120c7224 */ /* 0x040fe400078e020c */
[----:B------:R-:W-:Y:S01]  /*5630*/  @!P5 IMAD.IADD R15, R15, 0x1, -R18 ;  /* 0x000000010f0fd824 */ /* 0x000fe200078e0a12 */
[----:B------:R0:W-:Y:S01]  /*5640*/  STL [R1+0x6c], R0 ;  /* 0x00006c0001007387 */ /* 0x0001e20000100800 */
[C---:B------:R-:W-:Y:S01]  /*5650*/  ISETP.GT.U32.AND P5, PT, R18.reuse, R9, PT ;  /* 0x000000091200720c */ /* 0x040fe20003fa4070 */
[----:B------:R-:W-:Y:S01]  /*5660*/  VIADD R6, R27, 0x1f ;  /* 0x0000001f1b067836 */ /* 0x000fe20000000000 */
[----:B------:R-:W-:Y:S01]  /*5670*/  ISETP.GT.U32.AND P0, PT, R18, R12, PT ;  /* 0x0000000c1200720c */ /* 0x000fe20003f04070 */
[----:B------:R-:W-:-:S03]  /*5680*/  IMAD.HI.U32 R14, R10, R11, RZ ;  /* 0x0000000b0a0e7227 */ /* 0x000fc600078e00ff */
[----:B------:R-:W-:Y:S01]  /*5690*/  IABS R4, R6 ;  /* 0x0000000600047213 */ /* 0x000fe20000000000 */
[----:B------:R-:W-:Y:S01]  /*56a0*/  @!P2 IMAD.IADD R5, R5, 0x1, -R18 ;  /* 0x000000010505a824 */ /* 0x000fe200078e0a12 */
[----:B------:R-:W-:Y:S01]  /*56b0*/  ISETP.GE.AND P2, PT, R2, RZ, PT ;  /* 0x000000ff0200720c */ /* 0x000fe20003f46270 */
[----:B0-----:R-:W-:Y:S02]  /*56c0*/  IMAD.MOV.U32 R0, RZ, RZ, R15 ;  /* 0x000000ffff007224 */ /* 0x001fe400078e000f */
[----:B------:R-:W-:Y:S02]  /*56d0*/  IMAD.MOV R14, RZ, RZ, -R14 ;  /* 0x000000ffff0e7224 */ /* 0x000fe400078e0a0e */
[----:B------:R-:W-:Y:S01]  /*56e0*/  @!P3 IMAD.MOV R0, RZ, RZ, -R0 ;  /* 0x000000ffff00b224 */ /* 0x000fe200078e0a00 */
[----:B------:R-:W-:Y:S01]  /*56f0*/  ISETP.GE.AND P3, PT, R8, RZ, PT ;  /* 0x000000ff0800720c */ /* 0x000fe20003f66270 */
[--C-:B------:R-:W-:Y:S02]  /*5700*/  @!P0 IMAD.IADD R12, R12, 0x1, -R18.reuse ;  /* 0x000000010c0c8824 */ /* 0x100fe400078e0a12 */
[----:B------:R-:W-:Y:S01]  /*5710*/  @!P5 IMAD.IADD R9, R9, 0x1, -R18 ;  /* 0x000000010909d824 */ /* 0x000fe200078e0a12 */
[----:B------:R0:W-:Y:S01]  /*5720*/  STL [R1+0x64], R0 ;  /* 0x0000640001007387 */ /* 0x0001e20000100800 */
[C---:B------:R-:W-:Y:S01]  /*5730*/  IMAD R11, R18.reuse, R14, R11 ;  /* 0x0000000e120b7224 */ /* 0x040fe200078e020b */
[----:B------:R-:W-:Y:S01]  /*5740*/  ISETP.GT.U32.AND P0, PT, R18, R12, PT ;  /* 0x0000000c1200720c */ /* 0x000fe20003f04070 */
[----:B------:R-:W-:Y:S01]  /*5750*/  IMAD.HI.U32 R8, R10, R4, RZ ;  /* 0x000000040a087227 */ /* 0x000fe200078e00ff */
[----:B------:R-:W-:-:S03]  /*5760*/  ISETP.GT.U32.AND P5, PT, R18, R9, PT ;  /* 0x000000091200720c */ /* 0x000fc60003fa4070 */
[----:B------:R-:W-:Y:S02]  /*5770*/  IMAD.MOV.U32 R15, RZ, RZ, R5 ;  /* 0x000000ffff0f7224 */ /* 0x000fe400078e0005 */
[----:B------:R-:W-:Y:S02]  /*5780*/  VIADD R7, R27, 0x1e ;  /* 0x0000001e1b077836 */ /* 0x000fe40000000000 */
[----:B0-----:R-:W-:Y:S02]  /*5790*/  IMAD.MOV.U32 R0, RZ, RZ, R13 ;  /* 0x000000ffff007224 */ /* 0x001fe400078e000d */
[----:B------:R-:W-:Y:S01]  /*57a0*/  @!P1 IMAD.MOV R15, RZ, RZ, -R15 ;  /* 0x000000ffff0f9224 */ /* 0x000fe200078e0a0f */
[----:B------:R-:W-:Y:S01]  /*57b0*/  ISETP.GT.U32.AND P1, PT, R18, R11, PT ;  /* 0x0000000b1200720c */ /* 0x000fe20003f24070 */
[----:B------:R-:W-:Y:S01]  /*57c0*/  @!P4 IMAD.MOV R0, RZ, RZ, -R0 ;  /* 0x000000ffff00c224 */ /* 0x000fe200078e0a00 */
[----:B------:R-:W-:Y:S01]  /*57d0*/  ISETP.GE.AND P4, PT, R6, RZ, PT ;  /* 0x000000ff0600720c */ /* 0x000fe20003f86270 */
[----:B------:R-:W-:Y:S01]  /*57e0*/  IMAD.MOV R6, RZ, RZ, -R8 ;  /* 0x000000ffff067224 */ /* 0x000fe200078e0a08 */
[----:B------:R-:W-:Y:S01]  /*57f0*/  IABS R2, R7 ;  /* 0x0000000700027213 */ /* 0x000fe20000000000 */
[----:B------:R-:W-:Y:S01]  /*5800*/  @!P0 IMAD.IADD R12, R12, 0x1, -R18 ;  /* 0x000000010c0c8824 */ /* 0x000fe200078e0a12 */
[----:B------:R0:W-:Y:S01]  /*5810*/  STL [R1+0x60], R15 ;  /* 0x0000600f01007387 */ /* 0x0001e20000100800 */
[----:B------:R-:W-:-:S02]  /*5820*/  IMAD R4, R18, R6, R4 ;  /* 0x0000000612047224 */ /* 0x000fc400078e0204 */
[----:B------:R-:W-:Y:S01]  /*5830*/  IMAD.HI.U32 R5, R10, R2, RZ ;  /* 0x000000020a057227 */ /* 0x000fe200078e00ff */
[----:B------:R1:W-:Y:S02]  /*5840*/  STL [R1+0x5c], R0 ;  /* 0x00005c0001007387 */ /* 0x0003e40000100800 */
[----:B------:R-:W-:Y:S01]  /*5850*/  ISETP.GT.U32.AND P0, PT, R18, R4, PT ;  /* 0x000000041200720c */ /* 0x000fe20003f04070 */
[----:B------:R-:W-:Y:S02]  /*5860*/  IMAD.MOV R5, RZ, RZ, -R5 ;  /* 0x000000ffff057224 */ /* 0x000fe400078e0a05 */
[--C-:B------:R-:W-:Y:S01]  /*5870*/  @!P5 IMAD.IADD R9, R9, 0x1, -R18.reuse ;  /* 0x000000010909d824 */ /* 0x100fe200078e0a12 */
[----:B------:R-:W-:Y:S01]  /*5880*/  ISETP.GE.AND P5, PT, R7, RZ, PT ;  /* 0x000000ff0700720c */ /* 0x000fe20003fa6270 */
[----:B------:R-:W-:Y:S02]  /*5890*/  @!P1 IMAD.IADD R11, R11, 0x1, -R18 ;  /* 0x000000010b0b9824 */ /* 0x000fe400078e0a12 */
[----:B------:R-:W-:-:S02]  /*58a0*/  VIADD R7, R27, 0x1d ;  /* 0x0000001d1b077836 */ /* 0x000fc40000000000 */
[C---:B------:R-:W-:Y:S01]  /*58b0*/  IMAD R2, R18.reuse, R5, R2 ;  /* 0x0000000512027224 */ /* 0x040fe200078e0202 */
[----:B------:R-:W-:Y:S01]  /*58c0*/  ISETP.GT.U32.AND P1, PT, R18, R11, PT ;  /* 0x0000000b1200720c */ /* 0x000fe20003f24070 */
[----:B------:R-:W-:Y:S01]  /*58d0*/  IMAD.MOV.U32 R13, RZ, RZ, R9 ;  /* 0x000000ffff0d7224 */ /* 0x000fe200078e0009 */
[----:B0-----:R-:W-:Y:S01]  /*58e0*/  IABS R15, R7 ;  /* 0x00000007000f7213 */ /* 0x001fe20000000000 */
[----:B------:R-:W-:Y:S02]  /*58f0*/  @!P0 IMAD.IADD R4, R4, 0x1, -R18 ;  /* 0x0000000104048824 */ /* 0x000fe400078e0a12 */
[----:B------:R-:W-:Y:S01]  /*5900*/  @!P6 IMAD.MOV R13, RZ, RZ, -R13 ;  /* 0x000000ffff0de224 */ /* 0x000fe200078e0a0d */
[C---:B------:R-:W-:Y:S01]  /*5910*/  ISETP.GT.U32.AND P6, PT, R18.reuse, R2, PT ;  /* 0x000000021200720c */ /* 0x040fe20003fc4070 */
[----:B-1----:R-:W-:Y:S01]  /*5920*/  IMAD.MOV.U32 R0, RZ, RZ, R12 ;  /* 0x000000ffff007224 */ /* 0x002fe200078e000c */
[----:B------:R-:W-:Y:S01]  /*5930*/  ISETP.GT.U32.AND P0, PT, R18, R4, PT ;  /* 0x000000041200720c */ /* 0x000fe20003f04070 */
[----:B------:R-:W-:Y:S01]  /*5940*/  VIADD R6, R27, 0x1c ;  /* 0x0000001c1b067836 */ /* 0x000fe20000000000 */
[----:B------:R-:W-:Y:S01]  /*5950*/  STL [R1+0x58], R13 ;  /* 0x0000580d01007387 */ /* 0x000fe20000100800 */
[----:B------:R-:W-:-:S03]  /*5960*/  IMAD.HI.U32 R12, R10, R15, RZ ;  /* 0x0000000f0a0c7227 */ /* 0x000fc600078e00ff */
[----:B------:R-:W-:Y:S01]  /*5970*/  IABS R8, R6 ;  /* 0x0000000600087213 */ /* 0x000fe20000000000 */
[----:B------:R-:W-:Y:S01]  /*5980*/  @!P2 IMAD.MOV R0, RZ, RZ, -R0 ;  /* 0x000000ffff00a224 */ /* 0x000fe200078e0a00 */
[----:B------:R-:W-:Y:S01]  /*5990*/  ISETP.GE.AND P2, PT, R7, RZ, PT ;  /* 0x000000ff0700720c */ /* 0x000fe20003f46270 */
[----:B------:R-:W-:Y:S02]  /*59a0*/  IMAD.MOV R12, RZ, RZ, -R12 ;  /* 0x000000ffff0c7224 */ /* 0x000fe400078e0a0c */
[--C-:B------:R-:W-:Y:S01]  /*59b0*/  @!P1 IMAD.IADD R11, R11, 0x1, -R18.reuse ;  /* 0x000000010b0b9824 */ /* 0x100fe200078e0a12 */
[----:B------:R0:W-:Y:S01]  /*59c0*/  STL [R1+0x54], R0 ;  /* 0x0000540001007387 */ /* 0x0001e20000100800 */
[----:B------:R-:W-:Y:S01]  /*59d0*/  IMAD R15, R18, R12, R15 ;  /* 0x0000000c120f7224 */ /* 0x000fe200078e020f */
[----:B------:R-:W-:Y:S01]  /*59e0*/  ISETP.GE.AND P1, PT, R6, RZ, PT ;  /* 0x000000ff0600720c */ /* 0x000fe20003f26270 */
[----:B------:R-:W-:Y:S02]  /*59f0*/  @!P6 IMAD.IADD R2, R2, 0x1, -R18 ;  /* 0x000000010202e824 */ /* 0x000fe400078e0a12 */
[----:B------:R-:W-:-:S03]  /*5a00*/  IMAD.HI.U32 R6, R10, R8, RZ ;  /* 0x000000080a067227 */ /* 0x000fc600078e00ff */
[----:B------:R-:W-:Y:S01]  /*5a10*/  ISETP.GT.U32.AND P6, PT, R18, R2, PT ;  /* 0x000000021200720c */ /* 0x000fe20003fc4070 */
[----:B------:R-:W-:Y:S02]  /*5a20*/  VIADD R5, R27, 0x1b ;  /* 0x0000001b1b057836 */ /* 0x000fe40000000000 */
[----:B0-----:R-:W-:Y:S02]  /*5a30*/  IMAD.MOV.U32 R0, RZ, RZ, R11 ;  /* 0x000000ffff007224 */ /* 0x001fe400078e000b */
[----:B------:R-:W-:Y:S01]  /*5a40*/  @!P0 IMAD.IADD R4, R4, 0x1, -R18 ;  /* 0x0000000104048824 */ /* 0x000fe200078e0a12 */
[C---:B------:R-:W-:Y:S01]  /*5a50*/  ISETP.GT.U32.AND P0, PT, R18.reuse, R15, PT ;  /* 0x0000000f1200720c */ /* 0x040fe20003f04070 */
[----:B------:R-:W-:Y:S01]  /*5a60*/  @!P3 IMAD.MOV R0, RZ, RZ, -R0 ;  /* 0x000000ffff00b224 */ /* 0x000fe200078e0a00 */
[----:B------:R-:W-:Y:S01]  /*5a70*/  IABS R9, R5 ;  /* 0x0000000500097213 */ /* 0x000fe20000000000 */
[----:B------:R-:W-:Y:S01]  /*5a80*/  IMAD.MOV R6, RZ, RZ, -R6 ;  /* 0x000000ffff067224 */ /* 0x000fe200078e0a06 */
[----:B------:R-:W-:Y:S01]  /*5a90*/  ISETP.GE.AND P3, PT, R5, RZ, PT ;  /* 0x000000ff0500720c */ /* 0x000fe20003f66270 */
[----:B------:R-:W-:Y:S01]  /*5aa0*/  VIADD R5, R27, 0x19 ;  /* 0x000000191b057836 */ /* 0x000fe20000000000 */
[----:B------:R0:W-:Y:S01]  /*5ab0*/  STL [R1+0x50], R0 ;  /* 0x0000500001007387 */ /* 0x0001e20000100800 */
[----:B------:R-:W-:-:S02]  /*5ac0*/  IMAD R8, R18, R6, R8 ;  /* 0x0000000612087224 */ /* 0x000fc400078e0208 */
[----:B------:R-:W-:Y:S01]  /*5ad0*/  IMAD.HI.U32 R7, R10, R9, RZ ;  /* 0x000000090a077227 */ /* 0x000fe200078e00ff */
[----:B------:R-:W-:-:S03]  /*5ae0*/  IABS R12, R5 ;  /* 0x00000005000c7213 */ /* 0x000fc60000000000 */
[----:B------:R-:W-:Y:S02]  /*5af0*/  IMAD.MOV R7, RZ, RZ, -R7 ;  /* 0x000000ffff077224 */ /* 0x000fe400078e0a07 */
[----:B------:R-:W-:Y:S02]  /*5b00*/  @!P6 IMAD.IADD R2, R2, 0x1, -R18 ;  /* 0x000000010202e824 */ /* 0x000fe400078e0a12 */
[----:B0-----:R-:W-:Y:S02]  /*5b10*/  IMAD.MOV.U32 R0, RZ, RZ, R4 ;  /* 0x000000ffff007224 */ /* 0x001fe400078e0004 */
[----:B------:R-:W-:Y:S02]  /*5b20*/  @!P0 IMAD.IADD R15, R15, 0x1, -R18 ;  /* 0x000000010f0f8824 */ /* 0x000fe400078e0a12 */
[----:B------:R-:W-:Y:S01]  /*5b30*/  @!P4 IMAD.MOV R0, RZ, RZ, -R0 ;  /* 0x000000ffff00c224 */ /* 0x000fe200078e0a00 */
[C---:B------:R-:W-:Y:S01]  /*5b40*/  ISETP.GT.U32.AND P4, PT, R18.reuse, R8, PT ;  /* 0x000000081200720c */ /* 0x040fe20003f84070 */
[C---:B------:R-:W-:Y:S01]  /*5b50*/  IMAD R9, R18.reuse, R7, R9 ;  /* 0x0000000712097224 */ /* 0x040fe200078e0209 */
[----:B------:R-:W-:Y:S01]  /*5b60*/  ISETP.GT.U32.AND P0, PT, R18, R15, PT ;  /* 0x0000000f1200720c */ /* 0x000fe20003f04070 */
[C---:B------:R-:W-:Y:S01]  /*5b70*/  VIADD R14, R27.reuse, 0x1a ;  /* 0x0000001a1b0e7836 */ /* 0x040fe20000000000 */
[----:B------:R0:W-:Y:S01]  /*5b80*/  STL [R1+0x4c], R0 ;  /* 0x00004c0001007387 */ /* 0x0001e20000100800 */
[----:B------:R-:W-:-:S02]  /*5b90*/  VIADD R11, R27, 0x17 ;  /* 0x000000171b0b7836 */ /* 0x000fc40000000000 */
[----:B------:R-:W-:Y:S01]  /*5ba0*/  VIADD R4, R27, 0x18 ;  /* 0x000000181b047836 */ /* 0x000fe20000000000 */
[----:B------:R-:W-:Y:S02]  /*5bb0*/  ISETP.GE.AND P6, PT, R14, RZ, PT ;  /* 0x000000ff0e00720c */ /* 0x000fe40003fc6270 */
[----:B------:R-:W-:Y:S02]  /*5bc0*/  IABS R14, R14 ;  /* 0x0000000e000e7213 */ /* 0x000fe40000000000 */
[----:B------:R-:W-:Y:S01]  /*5bd0*/  IABS R6, R11 ;  /* 0x0000000b00067213 */ /* 0x000fe20000000000 */
[----:B------:R-:W-:Y:S01]  /*5be0*/  @!P4 IMAD.IADD R8, R8, 0x1, -R18 ;  /* 0x000000010808c824 */ /* 0x000fe200078e0a12 */
[----:B------:R-:W-:Y:S01]  /*5bf0*/  IABS R7, R4 ;  /* 0x0000000400077213 */ /* 0x000fe20000000000 */
[----:B0-----:R-:W-:Y:S02]  /*5c00*/  IMAD.MOV.U32 R0, RZ, RZ, R2 ;  /* 0x000000ffff007224 */ /* 0x001fe400078e0002 */
[----:B------:R-:W-:Y:S01]  /*5c10*/  IMAD.HI.U32 R2, R10, R12, RZ ;  /* 0x0000000c0a027227 */ /* 0x000fe200078e00ff */
[----:B------:R-:W-:-:S03]  /*5c20*/  ISETP.GT.U32.AND P4, PT, R18, R8, PT ;  /* 0x000000081200720c */ /* 0x000fc60003f84070 */
[----:B------:R-:W-:Y:S01]  /*5c30*/  @!P5 IMAD.MOV R0, RZ, RZ, -R0 ;  /* 0x000000ffff00d224 */ /* 0x000fe200078e0a00 */
[----:B------:R-:W-:Y:S01]  /*5c40*/  ISETP.GT.U32.AND P5, PT, R18, R9, PT ;  /* 0x000000091200720c */ /* 0x000fe20003fa4070 */
[----:B------:R-:W-:-:S03]  /*5c50*/  IMAD.HI.U32 R13, R10, R14, RZ ;  /* 0x0000000e0a0d7227 */ /* 0x000fc600078e00ff */
[----:B------:R0:W-:Y:S01]  /*5c60*/  STL [R1+0x48], R0 ;  /* 0x0000480001007387 */ /* 0x0001e20000100800 */
[----:B------:R-:W-:Y:S02]  /*5c70*/  IMAD.MOV R2, RZ, RZ, -R2 ;  /* 0x000000ffff027224 */ /* 0x000fe400078e0a02 */
[----:B------:R-:W-:Y:S01]  /*5c80*/  @!P0 IMAD.IADD R15, R15, 0x1, -R18 ;  /* 0x000000010f0f8824 */ /* 0x000fe200078e0a12 */
[----:B------:R-:W-:Y:S01]  /*5c90*/  ISETP.GE.AND P0, PT, R5, RZ, PT ;  /* 0x000000ff0500720c */ /* 0x000fe20003f06270 */
[----:B------:R-:W-:Y:S02]  /*5ca0*/  IMAD.MOV R13, RZ, RZ, -R13 ;  /* 0x000000ffff0d7224 */ /* 0x000fe400078e0a0d */
[----:B------:R-:W-:Y:S02]  /*5cb0*/  IMAD R12, R18, R2, R12 ;  /* 0x00000002120c7224 */ /* 0x000fe400078e020c */
[----:B------:R-:W-:Y:S02]  /*5cc0*/  @!P5 IMAD.IADD R9, R9, 0x1, -R18 ;  /* 0x000000010909d824 */ /* 0x000fe400078e0a12 */
[----:B------:R-:W-:-:S02]  /*5cd0*/  IMAD.MOV.U32 R16, RZ, RZ, R15 ;  /* 0x000000ffff107224 */ /* 0x000fc400078e000f */
[C---:B------:R-:W-:Y:S01]  /*5ce0*/  IMAD R14, R18.reuse, R13, R14 ;  /* 0x0000000d120e7224 */ /* 0x040fe200078e020e */
[C---:B------:R-:W-:Y:S01]  /*5cf0*/  ISETP.GT.U32.AND P5, PT, R18.reuse, R9, PT ;  /* 0x000000091200720c */ /* 0x040fe20003fa4070 */
[----:B------:R-:W-:Y:S01]  /*5d00*/  @!P2 IMAD.MOV R16, RZ, RZ, -R16 ;  /* 0x000000ffff10a224 */ /* 0x000fe200078e0a10 */
[----:B------:R-:W-:Y:S01]  /*5d10*/  ISETP.GT.U32.AND P2, PT, R18, R12, PT ;  /* 0x0000000c1200720c */ /* 0x000fe20003f44070 */
[----:B------:R-:W-:Y:S01]  /*5d20*/  @!P4 IMAD.IADD R8, R8, 0x1, -R18 ;  /* 0x000000010808c824 */ /* 0x000fe200078e0a12 */
[----:B------:R-:W-:Y:S01]  /*5d30*/  ISETP.GT.U32.AND P4, PT, R18, R14, PT ;  /* 0x0000000e1200720c */ /* 0x000fe20003f84070 */
[----:B------:R-:W-:Y:S01]  /*5d40*/  IMAD.MOV.U32 R5, RZ, RZ, R6 ;  /* 0x000000ffff057224 */ /* 0x000fe200078e0006 */
[----:B------:R-:W-:Y:S01]  /*5d50*/  STL [R1+0x44], R16 ;  /* 0x0000441001007387 */ /* 0x000fe20000100800 */
[----:B0-----:R-:W-:Y:S02]  /*5d60*/  IMAD.MOV.U32 R0, RZ, RZ, R8 ;  /* 0x000000ffff007224 */ /* 0x001fe400078e0008 */
[----:B------:R-:W-:-:S04]  /*5d70*/  IMAD.HI.U32 R6, R10, R7, RZ ;  /* 0x000000070a067227 */ /* 0x000fc800078e00ff */
[----:B------:R-:W-:Y:S02]  /*5d80*/  VIADD R13, R27, 0x16 ;  /* 0x000000161b0d7836 */ /* 0x000fe40000000000 */
[----:B------:R-:W-:-:S04]  /*5d90*/  IMAD.HI.U32 R2, R10, R5, RZ ;  /* 0x000000050a027227 */ /* 0x000fc800078e00ff */
[----:B------:R-:W-:Y:S01]  /*5da0*/  @!P1 IMAD.MOV R0, RZ, RZ, -R0 ;  /* 0x000000ffff009224 */ /* 0x000fe200078e0a00 */
[----:B------:R-:W-:Y:S01]  /*5db0*/  ISETP.GE.AND P1, PT, R4, RZ, PT ;  /* 0x000000ff0400720c */ /* 0x000fe20003f26270 */
[----:B------:R-:W-:Y:S01]  /*5dc0*/  IMAD.MOV R6, RZ, RZ, -R6 ;  /* 0x000000ffff067224 */ /* 0x000fe200078e0a06 */
[----:B------:R-:W-:Y:S01]  /*5dd0*/  IABS R4, R13 ;  /* 0x0000000d00047213 */ /* 0x000fe20000000000 */
[----:B------:R-:W-:Y:S01]  /*5de0*/  IMAD.MOV R2, RZ, RZ, -R2 ;  /* 0x000000ffff027224 */ /* 0x000fe200078e0a02 */
[----:B------:R0:W-:Y:S01]  /*5df0*/  STL [R1+0x40], R0 ;  /* 0x0000400001007387 */ /* 0x0001e20000100800 */
[--C-:B------:R-:W-:Y:S02]  /*5e00*/  @!P5 IMAD.IADD R9, R9, 0x1, -R18.reuse ;  /* 0x000000010909d824 */ /* 0x100fe400078e0a12 */
[--C-:B------:R-:W-:Y:S02]  /*5e10*/  @!P2 IMAD.IADD R12, R12, 0x1, -R18.reuse ;  /* 0x000000010c0ca824 */ /* 0x100fe400078e0a12 */
[----:B------:R-:W-:-:S02]  /*5e20*/  @!P4 IMAD.IADD R14, R14, 0x1, -R18 ;  /* 0x000000010e0ec824 */ /* 0x000fc400078e0a12 */
[C---:B------:R-:W-:Y:S01]  /*5e30*/  IMAD R7, R18.reuse, R6, R7 ;  /* 0x0000000612077224 */ /* 0x040fe200078e0207 */
[C---:B------:R-:W-:Y:S01]  /*5e40*/  ISETP.GT.U32.AND P2, PT, R18.reuse, R12, PT ;  /* 0x0000000c1200720c */ /* 0x040fe20003f44070 */
[C---:B------:R-:W-:Y:S01]  /*5e50*/  IMAD R5, R18.reuse, R2, R5 ;  /* 0x0000000212057224 */ /* 0x040fe200078e0205 */
[C---:B------:R-:W-:Y:S01]  /*5e60*/  ISETP.GT.U32.AND P4, PT, R18.reuse, R14, PT ;  /* 0x0000000e1200720c */ /* 0x040fe20003f84070 */
[----:B0-----:R-:W-:Y:S01]  /*5e70*/  IMAD.MOV.U32 R0, RZ, RZ, R9 ;  /* 0x000000ffff007224 */ /* 0x001fe200078e0009 */
[----:B------:R-:W-:Y:S01]  /*5e80*/  ISETP.GT.U32.AND P5, PT, R18, R7, PT ;  /* 0x000000071200720c */ /* 0x000fe20003fa4070 */
[----:B------:R-:W-:-:S04]  /*5e90*/  IMAD.HI.U32 R15, R10, R4, RZ ;  /* 0x000000040a0f7227 */ /* 0x000fc800078e00ff */
[----:B------:R-:W-:Y:S01]  /*5ea0*/  @!P3 IMAD.MOV R0, RZ, RZ, -R0 ;  /* 0x000000ffff00b224 */ /* 0x000fe200078e0a00 */
[----:B------:R-:W-:Y:S01]  /*5eb0*/  ISETP.GT.U32.AND P3, PT, R18, R5, PT ;  /* 0x000000051200720c */ /* 0x000fe20003f64070 */
[----:B------:R-:W-:Y:S02]  /*5ec0*/  IMAD.MOV R15, RZ, RZ, -R15 ;  /* 0x000000ffff0f7224 */ /* 0x000fe400078e0a0f */
[----:B------:R-:W-:Y:S01]  /*5ed0*/  @!P2 IMAD.IADD R12, R12, 0x1, -R18 ;  /* 0x000000010c0ca824 */ /* 0x000fe200078e0a12 */
[----:B------:R0:W-:Y:S01]  /*5ee0*/  STL [R1+0x38], R0 ;  /* 0x0000380001007387 */ /* 0x0001e20000100800 */
[----:B------:R-:W-:Y:S02]  /*5ef0*/  IMAD R4, R18, R15, R4 ;  /* 0x0000000f12047224 */ /* 0x000fe400078e0204 */
[--C-:B------:R-:W-:Y:S01]  /*5f00*/  @!P4 IMAD.IADD R14, R14, 0x1, -R18.reuse ;  /* 0x000000010e0ec824 */ /* 0x100fe200078e0a12 */
[----:B------:R-:W-:Y:S01]  /*5f10*/  ISETP.GE.AND P4, PT, R11, RZ, PT ;  /* 0x000000ff0b00720c */ /* 0x000fe20003f86270 */
[----:B------:R-:W-:Y:S01]  /*5f20*/  @!P5 IMAD.IADD R7, R7, 0x1, -R18 ;  /* 0x000000010707d824 */ /* 0x000fe200078e0a12 */
[----:B------:R-:W-:Y:S01]  /*5f30*/  ISETP.GT.U32.AND P2, PT, R18, R4, PT ;  /* 0x000000041200720c */ /* 0x000fe20003f44070 */
[----:B------:R-:W-:-:S02]  /*5f40*/  VIADD R2, R27, 0x15 ;  /* 0x000000151b027836 */ /* 0x000fc40000000000 */
[----:B------:R-:W-:Y:S01]  /*5f50*/  @!P3 IMAD.IADD R5, R5, 0x1, -R18 ;  /* 0x000000010505b824 */ /* 0x000fe200078e0a12 */
[C---:B------:R-:W-:Y:S01]  /*5f60*/  ISETP.GT.U32.AND P5, PT, R18.reuse, R7, PT ;  /* 0x000000071200720c */ /* 0x040fe20003fa4070 */
[----:B0-----:R-:W-:Y:S01]  /*5f70*/  IMAD.MOV.U32 R0, RZ, RZ, R14 ;  /* 0x000000ffff007224 */ /* 0x001fe200078e000e */
[----:B------:R-:W-:Y:S01]  /*5f80*/  IABS R8, R2 ;  /* 0x0000000200087213 */ /* 0x000fe20000000000 */
[----:B------:R-:W-:Y:S01]  /*5f90*/  VIADD R6, R27, 0x14 ;  /* 0x000000141b067836 */ /* 0x000fe20000000000 */
[----:B------:R-:W-:Y:S01]  /*5fa0*/  ISETP.GT.U32.AND P3, PT, R18, R5, PT ;  /* 0x000000051200720c */ /* 0x000fe20003f64070 */
[----:B------:R-:W-:Y:S01]  /*5fb0*/  @!P6 IMAD.MOV R0, RZ, RZ, -R0 ;  /* 0x000000ffff00e224 */ /* 0x000fe200078e0a00 */
[----:B------:R-:W-:Y:S01]  /*5fc0*/  ISETP.GE.AND P6, PT, R13, RZ, PT ;  /* 0x000000ff0d00720c */ /* 0x000fe20003fc6270 */
[----:B------:R-:W-:Y:S01]  /*5fd0*/  IMAD.HI.U32 R11, R10, R8, RZ ;  /* 0x000000080a0b7227 */ /* 0x000fe200078e00ff */
[----:B------:R-:W-:Y:S02]  /*5fe0*/  IABS R9, R6 ;  /* 0x0000000600097213 */ /* 0x000fe40000000000 */
[----:B------:R0:W-:Y:S01]  /*5ff0*/  STL [R1+0x34], R0 ;  /* 0x0000340001007387 */ /* 0x0001e20000100800 */
[----:B------:R-:W-:-:S02]  /*6000*/  @!P2 IMAD.IADD R4, R4, 0x1, -R18 ;  /* 0x000000010404a824 */ /* 0x000fc400078e0a12 */
[----:B------:R-:W-:Y:S02]  /*6010*/  IMAD.MOV R11, RZ, RZ, -R11 ;  /* 0x000000ffff0b7224 */ /* 0x000fe400078e0a0b */
[--C-:B------:R-:W-:Y:S01]  /*6020*/  @!P5 IMAD.IADD R7, R7, 0x1, -R18.reuse ;  /* 0x000000010707d824 */ /* 0x100fe200078e0a12 */
[----:B------:R-:W-:Y:S01]  /*6030*/  ISETP.GT.U32.AND P2, PT, R18, R4, PT ;  /* 0x000000041200720c */ /* 0x000fe20003f44070 */
[----:B------:R-:W-:Y:S01]  /*6040*/  @!P3 IMAD.IADD R5, R5, 0x1, -R18 ;  /* 0x000000010505b824 */ /* 0x000fe200078e0a12 */
[----:B------:R-:W-:Y:S01]  /*6050*/  ISETP.GE.AND P5, PT, R6, RZ, PT ;  /* 0x000000ff0600720c */ /* 0x000fe20003fa6270 */
[----:B------:R-:W-:Y:S02]  /*6060*/  IMAD.MOV.U32 R13, RZ, RZ, R7 ;  /* 0x000000ffff0d7224 */ /* 0x000fe400078e0007 */
[----:B0-----:R-:W-:Y:S02]  /*6070*/  IMAD.MOV.U32 R0, RZ, RZ, R12 ;  /* 0x000000ffff007224 */ /* 0x001fe400078e000c */
[----:B------:R-:W-:-:S04]  /*6080*/  IMAD.HI.U32 R12, R10, R9, RZ ;  /* 0x000000090a0c7227 */ /* 0x000fc800078e00ff */
[----:B------:R-:W-:Y:S01]  /*6090*/  @!P0 IMAD.MOV R0, RZ, RZ, -R0 ;  /* 0x000000ffff008224 */ /* 0x000fe200078e0a00 */
[----:B------:R-:W-:Y:S01]  /*60a0*/  ISETP.GE.AND P0, PT, R2, RZ, PT ;  /* 0x000000ff0200720c */ /* 0x000fe20003f06270 */
[C---:B------:R-:W-:Y:S02]  /*60b0*/  IMAD R2, R18.reuse, R11, R8 ;  /* 0x0000000b12027224 */ /* 0x040fe400078e0208 */
[----:B------:R-:W-:Y:S01]  /*60c0*/  @!P1 IMAD.MOV R13, RZ, RZ, -R13 ;  /* 0x000000ffff0d9224 */ /* 0x000fe200078e0a0d */
[----:B------:R0:W-:Y:S01]  /*60d0*/  STL [R1+0x30], R0 ;  /* 0x0000300001007387 */ /* 0x0001e20000100800 */
[----:B------:R-:W-:Y:S01]  /*60e0*/  IMAD.MOV R12, RZ, RZ, -R12 ;  /* 0x000000ffff0c7224 */ /* 0x000fe200078e0a0c */
[----:B------:R-:W-:Y:S01]  /*60f0*/  ISETP.GT.U32.AND P3, PT, R18, R2, PT ;  /* 0x000000021200720c */ /* 0x000fe20003f64070 */
[----:B------:R-:W-:Y:S01]  /*6100*/  @!P2 IMAD.IADD R4, R4, 0x1, -R18 ;  /* 0x000000010404a824 */ /* 0x000fe200078e0a12 */
[----:B------:R1:W-:Y:S01]  /*6110*/  STL [R1+0x2c], R13 ;  /* 0x00002c0d01007387 */ /* 0x0003e20000100800 */
[----:B------:R-:W-:-:S02]  /*6120*/  IMAD R9, R18, R12, R9 ;  /* 0x0000000c12097224 */ /* 0x000fc400078e0209 */
[C---:B------:R-:W-:Y:S02]  /*6130*/  VIADD R8, R27.reuse, 0x13 ;  /* 0x000000131b087836 */ /* 0x040fe40000000000 */
[C---:B------:R-:W-:Y:S02]  /*6140*/  VIADD R6, R27.reuse, 0x12 ;  /* 0x000000121b067836 */ /* 0x040fe40000000000 */
[----:B0-----:R-:W-:Y:S01]  /*6150*/  IMAD.MOV.U32 R0, RZ, RZ, R5 ;  /* 0x000000ffff007224 */ /* 0x001fe200078e0005 */
[----:B------:R-:W-:Y:S01]  /*6160*/  IABS R7, R8 ;  /* 0x0000000800077213 */ /* 0x000fe20000000000 */
[C---:B------:R-:W-:Y:S01]  /*6170*/  VIADD R15, R27.reuse, 0x11 ;  /* 0x000000111b0f7836 */ /* 0x040fe20000000000 */
[----:B------:R-:W-:Y:S01]  /*6180*/  ISETP.GE.AND P1, PT, R8, RZ, PT ;  /* 0x000000ff0800720c */ /* 0x000fe20003f26270 */
[----:B------:R-:W-:Y:S01]  /*6190*/  @!P4 IMAD.MOV R0, RZ, RZ, -R0 ;  /* 0x000000ffff00c224 */ /* 0x000fe200078e0a00 */
[----:B------:R-:W-:Y:S01]  /*61a0*/  ISETP.GE.AND P4, PT, R6, RZ, PT ;  /* 0x000000ff0600720c */ /* 0x000fe20003f86270 */
[----:B------:R-:W-:Y:S01]  /*61b0*/  @!P3 IMAD.IADD R2, R2, 0x1, -R18 ;  /* 0x000000010202b824 */ /* 0x000fe200078e0a12 */
[----:B------:R-:W-:Y:S01]  /*61c0*/  IABS R6, R6 ;  /* 0x0000000600067213 */ /* 0x000fe20000000000 */
[----:B------:R-:W-:Y:S01]  /*61d0*/  VIADD R5, R27, 0x10 ;  /* 0x000000101b057836 */ /* 0x000fe20000000000 */
[----:B------:R0:W-:Y:S01]  /*61e0*/  STL [R1+0x28], R0 ;  /* 0x0000280001007387 */ /* 0x0001e20000100800 */
[----:B------:R-:W-:Y:S01]  /*61f0*/  ISETP.GE.AND P2, PT, R15, RZ, PT ;  /* 0x000000ff0f00720c */ /* 0x000fe20003f46270 */
[C---:B------:R-:W-:Y:S01]  /*6200*/  VIADD R11, R27.reuse, 0xf ;  /* 0x0000000f1b0b7836 */ /* 0x040fe20000000000 */
[----:B------:R-:W-:Y:S01]  /*6210*/  ISETP.GT.U32.AND P3, PT, R18, R2, PT ;  /* 0x000000021200720c */ /* 0x000fe20003f64070 */
[----:B------:R-:W-:Y:S01]  /*6220*/  VIADD R12, R27, 0xe ;  /* 0x0000000e1b0c7836 */ /* 0x000fe20000000000 */
[----:B------:R-:W-:-:S02]  /*6230*/  IABS R15, R15 ;  /* 0x0000000f000f7213 */ /* 0x000fc40000000000 */
[----:B------:R-:W-:Y:S02]  /*6240*/  IABS R14, R5 ;  /* 0x00000005000e7213 */ /* 0x000fe40000000000 */
[----:B-1----:R-:W-:Y:S01]  /*6250*/  IABS R13, R11 ;  /* 0x0000000b000d7213 */ /* 0x002fe20000000000 */
[----:B0-----:R-:W-:Y:S02]  /*6260*/  IMAD.MOV.U32 R0, RZ, RZ, R4 ;  /* 0x000000ffff007224 */ /* 0x001fe400078e0004 */
[----:B------:R-:W-:-:S04]  /*6270*/  IMAD.HI.U32 R4, R10, R7, RZ ;  /* 0x000000070a047227 */ /* 0x000fc800078e00ff */
[----:B------:R-:W-:Y:S01]  /*6280*/  @!P6 IMAD.MOV R0, RZ, RZ, -R0 ;  /* 0x000000ffff00e224 */ /* 0x000fe200078e0a00 */
[----:B------:R-:W-:Y:S01]  /*6290*/  ISETP.GT.U32.AND P6, PT, R18, R9, PT ;  /* 0x000000091200720c */ /* 0x000fe20003fc4070 */
[----:B------:R-:W-:Y:S02]  /*62a0*/  IMAD.MOV R4, RZ, RZ, -R4 ;  /* 0x000000ffff047224 */ /* 0x000fe400078e0a04 */
[----:B------:R-:W-:Y:S01]  /*62b0*/  @!P3 IMAD.IADD R2, R2, 0x1, -R18 ;  /* 0x000000010202b824 */ /* 0x000fe200078e0a12 */
[----:B------:R0:W-:Y:S01]  /*62c0*/  STL [R1+0x24], R0 ;  /* 0x0000240001007387 */ /* 0x0001e20000100800 */
[----:B------:R-:W-:Y:S02]  /*62d0*/  IMAD R7, R18, R4, R7 ;  /* 0x0000000412077224 */ /* 0x000fe400078e0207 */
[----:B------:R-:W-:-:S03]  /*62e0*/  IMAD.HI.U32 R4, R10, R6, RZ ;  /* 0x000000060a047227 */ /* 0x000fc600078e00ff */
[C---:B------:R-:W-:Y:S01]  /*62f0*/  ISETP.GT.U32.AND P3, PT, R18.reuse, R7, PT ;  /* 0x000000071200720c */ /* 0x040fe20003f64070 */
[----:B------:R-:W-:Y:S02]  /*6300*/  IMAD.MOV R4, RZ, RZ, -R4 ;  /* 0x000000ffff047224 */ /* 0x000fe400078e0a04 */
[----:B------:R-:W-:Y:S02]  /*6310*/  @!P6 IMAD.IADD R9, R9, 0x1, -R18 ;  /* 0x000000010909e824 */ /* 0x000fe400078e0a12 */
[----:B------:R-:W-:Y:S02]  /*6320*/  IMAD R6, R18, R4, R6 ;  /* 0x0000000412067224 */ /* 0x000fe400078e0206 */
[----:B------:R-:W-:Y:S01]  /*6330*/  IMAD.HI.U32 R8, R10, R15, RZ ;  /* 0x0000000f0a087227 */ /* 0x000fe200078e00ff */
[----:B------:R-:W-:-:S03]  /*6340*/  ISETP.GT.U32.AND P6, PT, R18, R9, PT ;  /* 0x000000091200720c */ /* 0x000fc60003fc4070 */
[----:B------:R-:W-:-:S04]  /*6350*/  IMAD.HI.U32 R16, R10, R14, RZ ;  /* 0x0000000e0a107227 */ /* 0x000fc800078e00ff */
[----:B------:R-:W-:Y:S02]  /*6360*/  IMAD.MOV R8, RZ, RZ, -R8 ;  /* 0x000000ffff087224 */ /* 0x000fe400078e0a08 */
[----:B------:R-:W-:Y:S02]  /*6370*/  IMAD.MOV R16, RZ, RZ, -R16 ;  /* 0x000000ffff107224 */ /* 0x000fe400078e0a10 */
[----:B------:R-:W-:-:S04]  /*6380*/  IMAD.HI.U32 R4, R10, R13, RZ ;  /* 0x0000000d0a047227 */ /* 0x000fc800078e00ff */
[--C-:B------:R-:W-:Y:S01]  /*6390*/  @!P6 IMAD.IADD R9, R9, 0x1, -R18.reuse ;  /* 0x000000010909e824 */ /* 0x100fe200078e0a12 */
[C---:B------:R-:W-:Y:S01]  /*63a0*/  ISETP.GT.U32.AND P6, PT, R18.reuse, R6, PT ;  /* 0x000000061200720c */ /* 0x040fe20003fc4070 */
[----:B------:R-:W-:Y:S02]  /*63b0*/  @!P3 IMAD.IADD R7, R7, 0x1, -R18 ;  /* 0x000000010707b824 */ /* 0x000fe400078e0a12 */
[C---:B------:R-:W-:Y:S01]  /*63c0*/  IMAD R15, R18.reuse, R8, R15 ;  /* 0x00000008120f7224 */ /* 0x040fe200078e020f */
[----:B------:R-:W-:Y:S01]  /*63d0*/  IABS R8, R12 ;  /* 0x0000000c00087213 */ /* 0x000fe20000000000 */
[C---:B------:R-:W-:Y:S01]  /*63e0*/  IMAD R14, R18.reuse, R16, R14 ;  /* 0x00000010120e7224 */ /* 0x040fe200078e020e */
[----:B------:R-:W-:Y:S01]  /*63f0*/  ISETP.GT.U32.AND P3, PT, R18, R7, PT ;  /* 0x000000071200720c */ /* 0x000fe20003f64070 */
[----:B------:R-:W-:Y:S02]  /*6400*/  IMAD.MOV R4, RZ, RZ, -R4 ;  /* 0x000000ffff047224 */ /* 0x000fe400078e0a04 */
[----:B------:R-:W-:-:S02]  /*6410*/  IMAD.MOV.U32 R17, RZ, RZ, R2 ;  /* 0x000000ffff117224 */ /* 0x000fc400078e0002 */
[----:B0-----:R-:W-:Y:S02]  /*6420*/  IMAD.MOV.U32 R0, RZ, RZ, R9 ;  /* 0x000000ffff007224 */ /* 0x001fe400078e0009 */
[C---:B------:R-:W-:Y:S02]  /*6430*/  IMAD R13, R18.reuse, R4, R13 ;  /* 0x00000004120d7224 */ /* 0x040fe400078e020d */
[----:B------:R-:W-:Y:S01]  /*6440*/  @!P0 IMAD.MOV R17, RZ, RZ, -R17 ;  /* 0x000000ffff118224 */ /* 0x000fe200078e0a11 */
[C---:B------:R-:W-:Y:S01]  /*6450*/  ISETP.GT.U32.AND P0, PT, R18.reuse, R15, PT ;  /* 0x0000000f1200720c */ /* 0x040fe20003f04070 */
[----:B------:R-:W-:Y:S01]  /*6460*/  @!P5 IMAD.MOV R0, RZ, RZ, -R0 ;  /* 0x000000ffff00d224 */ /* 0x000fe200078e0a00 */
[----:B------:R-:W-:Y:S01]  /*6470*/  ISETP.GT.U32.AND P5, PT, R18, R14, PT ;  /* 0x0000000e1200720c */ /* 0x000fe20003fa4070 */
[--C-:B------:R-:W-:Y:S01]  /*6480*/  @!P6 IMAD.IADD R6, R6, 0x1, -R18.reuse ;  /* 0x000000010606e824 */ /* 0x100fe200078e0a12 */
[----:B------:R-:W-:Y:S01]  /*6490*/  ISETP.GT.U32.AND P6, PT, R18, R13, PT ;  /* 0x0000000d1200720c */ /* 0x000fe20003fc4070 */
[----:B------:R-:W-:Y:S01]  /*64a0*/  VIADD R4, R27, 0xd ;  /* 0x0000000d1b047836 */ /* 0x000fe20000000000 */
[----:B------:R-:W-:Y:S01]  /*64b0*/  STL [R1+0x20], R17 ;  /* 0x0000201101007387 */ /* 0x000fe20000100800 */
[----:B------:R-:W-:Y:S01]  /*64c0*/  @!P3 IMAD.IADD R7, R7, 0x1, -R18 ;  /* 0x000000010707b824 */ /* 0x000fe200078e0a12 */
[----:B------:R-:W-:Y:S01]  /*64d0*/  ISETP.GE.AND P3, PT, R5, RZ, PT ;  /* 0x000000ff0500720c */ /* 0x000fe20003f66270 */
[----:B------:R-:W-:Y:S01]  /*64e0*/  IMAD.HI.U32 R2, R10, R8, RZ ;  /* 0x000000080a027227 */ /* 0x000fe200078e00ff */
[----:B------:R0:W-:Y:S01]  /*64f0*/  STL [R1+0x1c], R0 ;  /* 0x00001c0001007387 */ /* 0x0001e20000100800 */
[----:B------:R-:W-:-:S02]  /*6500*/  IABS R5, R4 ;  /* 0x0000000400057213 */ /* 0x000fc40000000000 */
[--C-:B------:R-:W-:Y:S01]  /*6510*/  @!P0 IMAD.IADD R15, R15, 0x1, -R18.reuse ;  /* 0x000000010f0f8824 */ /* 0x100fe200078e0a12 */
[----:B------:R-:W-:Y:S01]  /*6520*/  ISETP.GT.U32.AND P0, PT, R18, R6, PT ;  /* 0x000000061200720c */ /* 0x000fe20003f04070 */
[--C-:B------:R-:W-:Y:S02]  /*6530*/  @!P5 IMAD.IADD R14, R14, 0x1, -R18.reuse ;  /* 0x000000010e0ed824 */ /* 0x100fe400078e0a12 */
[----:B------:R-:W-:Y:S01]  /*6540*/  @!P6 IMAD.IADD R13, R13, 0x1, -R18 ;  /* 0x000000010d0de824 */ /* 0x000fe200078e0a12 */
[----:B------:R-:W-:Y:S01]  /*6550*/  ISETP.GT.U32.AND P5, PT, R18, R15, PT ;  /* 0x0000000f1200720c */ /* 0x000fe20003fa4070 */
[----:B------:R-:W-:-:S03]  /*6560*/  IMAD.HI.U32 R16, R10, R5, RZ ;  /* 0x000000050a107227 */ /* 0x000fc600078e00ff */
[C---:B------:R-:W-:Y:S01]  /*6570*/  ISETP.GT.U32.AND P6, PT, R18.reuse, R13, PT ;  /* 0x0000000d1200720c */ /* 0x040fe20003fc4070 */
[----:B0-----:R-:W-:Y:S02]  /*6580*/  IMAD.MOV.U32 R0, RZ, RZ, R7 ;  /* 0x000000ffff007224 */ /* 0x001fe400078e0007 */
[----:B------:R-:W-:Y:S02]  /*6590*/  IMAD.MOV R2, RZ, RZ, -R2 ;  /* 0x000000ffff027224 */ /* 0x000fe400078e0a02 */
[----:B------:R-:W-:Y:S01]  /*65a0*/  @!P1 IMAD.MOV R0, RZ, RZ, -R0 ;  /* 0x000000ffff009224 */ /* 0x000fe200078e0a00 */
[C---:B------:R-:W-:Y:S01]  /*65b0*/  ISETP.GT.U32.AND P1, PT, R18.reuse, R14, PT ;  /* 0x0000000e1200720c */ /* 0x040fe20003f24070 */
[----:B------:R-:W-:Y:S02]  /*65c0*/  VIADD R9, R27, 0xb ;  /* 0x0000000b1b097836 */ /* 0x000fe40000000000 */
[----:B------:R-:W-:Y:S01]  /*65d0*/  IMAD.MOV R16, RZ, RZ, -R16 ;  /* 0x000000ffff107224 */ /* 0x000fe200078e0a10 */
[----:B------:R0:W-:Y:S01]  /*65e0*/  STL [R1+0x18], R0 ;  /* 0x0000180001007387 */ /* 0x0001e20000100800 */
[C---:B------:R-:W-:Y:S01]  /*65f0*/  IMAD R8, R18.reuse, R2, R8 ;  /* 0x0000000212087224 */ /* 0x040fe200078e0208 */
[----:B------:R-:W-:Y:S01]  /*6600*/  IABS R7, R9 ;  /* 0x0000000900077213 */ /* 0x000fe20000000000 */
[----:B------:R-:W-:-:S02]  /*6610*/  IMAD R5, R18, R16, R5 ;  /* 0x0000001012057224 */ /* 0x000fc400078e0205 */
[--C-:B------:R-:W-:Y:S01]  /*6620*/  @!P0 IMAD.IADD R6, R6, 0x1, -R18.reuse ;  /* 0x0000000106068824 */ /* 0x100fe200078e0a12 */
[----:B------:R-:W-:Y:S01]  /*6630*/  ISETP.GT.U32.AND P0, PT, R18, R8, PT ;  /* 0x000000081200720c */ /* 0x000fe20003f04070 */
[--C-:B------:R-:W-:Y:S01]  /*6640*/  @!P5 IMAD.IADD R15, R15, 0x1, -R18.reuse ;  /* 0x000000010f0fd824 */ /* 0x100fe200078e0a12 */
[----:B------:R-:W-:Y:S01]  /*6650*/  ISETP.GE.AND P5, PT, R11, RZ, PT ;  /* 0x000000ff0b00720c */ /* 0x000fe20003fa6270 */
[----:B------:R-:W-:Y:S01]  /*6660*/  @!P1 IMAD.IADD R14, R14, 0x1, -R18 ;  /* 0x000000010e0e9824 */ /* 0x000fe200078e0a12 */
[----:B------:R-:W-:Y:S01]  /*6670*/  ISETP.GT.U32.AND P1, PT, R18, R5, PT ;  /* 0x000000051200720c */ /* 0x000fe20003f24070 */
[----:B------:R-:W-:-:S04]  /*6680*/  IMAD.HI.U32 R11, R10, R7, RZ ;  /* 0x000000070a0b7227 */ /* 0x000fc800078e00ff */
[--C-:B------:R-:W-:Y:S01]  /*6690*/  @!P6 IMAD.IADD R13, R13, 0x1, -R18.reuse ;  /* 0x000000010d0de824 */ /* 0x100fe200078e0a12 */
[----:B------:R-:W-:Y:S01]  /*66a0*/  ISETP.GE.AND P6, PT, R12, RZ, PT ;  /* 0x000000ff0c00720c */ /* 0x000fe20003fc6270 */
[----:B------:R-:W-:Y:S02]  /*66b0*/  VIADD R2, R27, 0xc ;  /* 0x0000000c1b027836 */ /* 0x000fe40000000000 */
[----:B------:R-:W-:Y:S02]  /*66c0*/  IMAD.MOV R12, RZ, RZ, -R11 ;  /* 0x000000ffff0c7224 */ /* 0x000fe400078e0a0b */
[--C-:B------:R-:W-:Y:S01]  /*66d0*/  @!P0 IMAD.IADD R8, R8, 0x1, -R18.reuse ;  /* 0x0000000108088824 */ /* 0x100fe200078e0a12 */
[----:B------:R-:W-:Y:S01]  /*66e0*/  IABS R29, R2 ;  /* 0x00000002001d7213 */ /* 0x000fe20000000000 */
[----:B------:R-:W-:Y:S01]  /*66f0*/  IMAD R7, R18, R12, R7 ;  /* 0x0000000c12077224 */ /* 0x000fe200078e0207 */
[----:B------:R-:W-:Y:S01]  /*6700*/  ISETP.GE.AND P0, PT, R4, RZ, PT ;  /* 0x000000ff0400720c */ /* 0x000fe20003f06270 */
[----:B------:R-:W-:Y:S01]  /*6710*/  @!P1 IMAD.IADD R5, R5, 0x1, -R18 ;  /* 0x0000000105059824 */ /* 0x000fe200078e0a12 */
[----:B------:R-:W-:Y:S01]  /*6720*/  ISETP.GT.U32.AND P1, PT, R18, R8, PT ;  /* 0x000000081200720c */ /* 0x000fe20003f24070 */
[----:B0-----:R-:W-:-:S02]  /*6730*/  IMAD.MOV.U32 R0, RZ, RZ, R15 ;  /* 0x000000ffff007224 */ /* 0x001fc400078e000f */
[----:B------:R-:W-:Y:S01]  /*6740*/  @!P3 IMAD.MOV R14, RZ, RZ, -R14 ;  /* 0x000000ffff0eb224 */ /* 0x000fe200078e0a0e */
[----:B------:R-:W-:Y:S01]  /*6750*/  ISETP.GT.U32.AND P3, PT, R18, R7, PT ;  /* 0x000000071200720c */ /* 0x000fe20003f64070 */
[----:B------:R-:W-:-:S04]  /*6760*/  IMAD.HI.U32 R16, R10, R29, RZ ;  /* 0x0000001d0a107227 */ /* 0x000fc800078e00ff */
[----:B------:R-:W-:Y:S02]  /*6770*/  IMAD.MOV.U32 R17, RZ, RZ, R6 ;  /* 0x000000ffff117224 */ /* 0x000fe400078e0006 */
[----:B------:R-:W-:Y:S02]  /*6780*/  VIADD R11, R27, 0xa ;  /* 0x0000000a1b0b7836 */ /* 0x000fe40000000000 */
[----:B------:R-:W-:Y:S01]  /*6790*/  @!P2 IMAD.MOV R0, RZ, RZ, -R0 ;  /* 0x000000ffff00a224 */ /* 0x000fe200078e0a00 */
[C---:B------:R-:W-:Y:S01]  /*67a0*/  ISETP.GT.U32.AND P2, PT, R18.reuse, R5, PT ;  /* 0x000000051200720c */ /* 0x040fe20003f44070 */
[----:B------:R-:W-:Y:S01]  /*67b0*/  IMAD.MOV R16, RZ, RZ, -R16 ;  /* 0x000000ffff107224 */ /* 0x000fe200078e0a10 */
[----:B------:R-:W-:Y:S01]  /*67c0*/  IABS R12, R11 ;  /* 0x0000000b000c7213 */ /* 0x000fe20000000000 */
[----:B------:R-:W-:Y:S02]  /*67d0*/  @!P4 IMAD.MOV R17, RZ, RZ, -R17 ;  /* 0x000000ffff11c224 */ /* 0x000fe400078e0a11 */
[----:B------:R-:W-:-:S02]  /*67e0*/  IMAD R29, R18, R16, R29 ;  /* 0x00000010121d7224 */ /* 0x000fc400078e021d */
[----:B------:R-:W-:Y:S01]  /*67f0*/  VIADD R4, R27, 0x9 ;  /* 0x000000091b047836 */ /* 0x000fe20000000000 */
[----:B------:R-:W-:Y:S01]  /*6800*/  STL [R1+0x14], R17 ;  /* 0x0000141101007387 */ /* 0x000fe20000100800 */
[--C-:B------:R-:W-:Y:S01]  /*6810*/  @!P3 IMAD.IADD R7, R7, 0x1, -R18.reuse ;  /* 0x000000010707b824 */ /* 0x100fe200078e0a12 */
[----:B------:R-:W-:Y:S01]  /*6820*/  ISETP.GT.U32.AND P4, PT, R18, R29, PT ;  /* 0x0000001d1200720c */ /* 0x000fe20003f84070 */
[--C-:B------:R-:W-:Y:S01]  /*6830*/  @!P1 IMAD.IADD R8, R8, 0x1, -R18.reuse ;  /* 0x0000000108089824 */ /* 0x100fe200078e0a12 */
[----:B------:R0:W-:Y:S01]  /*6840*/  STL [R1+0x10], R0 ;  /* 0x0000100001007387 */ /* 0x0001e20000100800 */
[----:B------:R-:W-:Y:S01]  /*6850*/  IABS R6, R4 ;  /* 0x0000000400067213 */ /* 0x000fe20000000000 */
[----:B------:R-:W-:Y:S01]  /*6860*/  @!P2 IMAD.IADD R5, R5, 0x1, -R18 ;  /* 0x000000010505a824 */ /* 0x000fe200078e0a12 */
[----:B------:R-:W-:Y:S01]  /*6870*/  ISETP.GE.AND P1, PT, R9, RZ, PT ;  /* 0x000000ff0900720c */ /* 0x000fe20003f26270 */
[----:B------:R-:W-:Y:S01]  /*6880*/  STL [R1+0xc], R14 ;  /* 0x00000c0e01007387 */ /* 0x000fe20000100800 */
[----:B------:R-:W-:Y:S01]  /*6890*/  ISETP.GT.U32.AND P3, PT, R18, R7, PT ;  /* 0x000000071200720c */ /* 0x000fe20003f64070 */
[----:B------:R-:W-:Y:S01]  /*68a0*/  IMAD.HI.U32 R9, R10, R6, RZ ;  /* 0x000000060a097227 */ /* 0x000fe200078e00ff */
[----:B------:R-:W-:-:S03]  /*68b0*/  ISETP.GE.AND P2, PT, R11, RZ, PT ;  /* 0x000000ff0b00720c */ /* 0x000fc60003f46270 */
[----:B0-----:R-:W-:Y:S02]  /*68c0*/  IMAD.MOV.U32 R0, RZ, RZ, R13 ;  /* 0x000000ffff007224 */ /* 0x001fe400078e000d */
[----:B------:R-:W-:-:S04]  /*68d0*/  IMAD.HI.U32 R13, R10, R12, RZ ;  /* 0x0000000c0a0d7227 */ /* 0x000fc800078e00ff */
[----:B------:R-:W-:Y:S01]  /*68e0*/  @!P5 IMAD.MOV R0, RZ, RZ, -R0 ;  /* 0x000000ffff00d224 */ /* 0x000fe200078e0a00 */
[----:B------:R-:W-:Y:S01]  /*68f0*/  ISETP.GE.AND P5, PT, R2, RZ, PT ;  /* 0x000000ff0200720c */ /* 0x000fe20003fa6270 */
[----:B------:R-:W-:Y:S02]  /*6900*/  IMAD.MOV R13, RZ, RZ, -R13 ;  /* 0x000000ffff0d7224 */ /* 0x000fe400078e0a0d */
[----:B------:R-:W-:Y:S01]  /*6910*/  IMAD.MOV R9, RZ, RZ, -R9 ;  /* 0x000000ffff097224 */ /* 0x000fe200078e0a09 */
[----:B------:R0:W-:Y:S01]  /*6920*/  STL [R1+0x8], R0 ;  /* 0x0000080001007387 */ /* 0x0001e20000100800 */
[C---:B------:R-:W-:Y:S02]  /*6930*/  IMAD R2, R18.reuse, R13, R12 ;  /* 0x0000000d12027224 */ /* 0x040fe400078e020c */
[----:B------:R-:W-:Y:S02]  /*6940*/  @!P4 IMAD.IADD R29, R29, 0x1, -R18 ;  /* 0x000000011d1dc824 */ /* 0x000fe400078e0a12 */
[----:B------:R-:W-:-:S02]  /*6950*/  IMAD R6, R18, R9, R6 ;  /* 0x0000000912067224 */ /* 0x000fc400078e0206 */
[----:B------:R-:W-:Y:S01]  /*6960*/  @!P3 IMAD.IADD R7, R7, 0x1, -R18 ;  /* 0x000000010707b824 */ /* 0x000fe200078e0a12 */
[C---:B------:R-:W-:Y:S01]  /*6970*/  ISETP.GT.U32.AND P4, PT, R18.reuse, R29, PT ;  /* 0x0000001d1200720c */ /* 0x040fe20003f84070 */
[C---:B------:R-:W-:Y:S01]  /*6980*/  VIADD R12, R27.reuse, 0x8 ;  /* 0x000000081b0c7836 */ /* 0x040fe20000000000 */
[C---:B------:R-:W-:Y:S01]  /*6990*/  ISETP.GT.U32.AND P3, PT, R18.reuse, R6, PT ;  /* 0x000000061200720c */ /* 0x040fe20003f64070 */
[----:B0-----:R-:W-:Y:S02]  /*69a0*/  IMAD.MOV.U32 R0, RZ, RZ, R5 ;  /* 0x000000ffff007224 */ /* 0x001fe400078e0005 */
[----:B------:R-:W-:Y:S02]  /*69b0*/  IMAD.MOV.U32 R14, RZ, RZ, R8 ;  /* 0x000000ffff0e7224 */ /* 0x000fe400078e0008 */
[----:B------:R-:W-:Y:S01]  /*69c0*/  @!P0 IMAD.MOV R0, RZ, RZ, -R0 ;  /* 0x000000ffff008224 */ /* 0x000fe200078e0a00 */
[----:B------:R-:W-:Y:S01]  /*69d0*/  ISETP.GT.U32.AND P0, PT, R18, R2, PT ;  /* 0x000000021200720c */ /* 0x000fe20003f04070 */
[----:B------:R-:W-:Y:S01]  /*69e0*/  @!P6 IMAD.MOV R14, RZ, RZ, -R14 ;  /* 0x000000ffff0ee224 */ /* 0x000fe200078e0a0e */
[----:B------:R-:W-:Y:S01]  /*69f0*/  ISETP.GE.AND P6, PT, R4, RZ, PT ;  /* 0x000000ff0400720c */ /* 0x000fe20003fc6270 */
[----:B------:R-:W-:-:S02]  /*6a00*/  VIADD R4, R27, 0x7 ;  /* 0x000000071b047836 */ /* 0x000fc40000000000 */
[--C-:B------:R-:W-:Y:S01]  /*6a10*/  @!P4 IMAD.IADD R29, R29, 0x1, -R18.reuse ;  /* 0x000000011d1dc824 */ /* 0x100fe200078e0a12 */
[----:B------:R-:W-:Y:S01]  /*6a20*/  ISETP.GE.AND P4, PT, R12, RZ, PT ;  /* 0x000000ff0c00720c */ /* 0x000fe20003f86270 */
[--C-:B------:R-:W-:Y:S01]  /*6a30*/  @!P3 IMAD.IADD R6, R6, 0x1, -R18.reuse ;  /* 0x000000010606b824 */ /* 0x100fe200078e0a12 */
[----:B------:R-:W-:Y:S01]  /*6a40*/  IABS R12, R12 ;  /* 0x0000000c000c7213 */ /* 0x000fe20000000000 */
[----:B------:R0:W-:Y:S01]  /*6a50*/  STL [R1+0x4], R14 ;  /* 0x0000040e01007387 */ /* 0x0001e20000100800 */
[----:B------:R-:W-:Y:S01]  /*6a60*/  IABS R5, R4 ;  /* 0x0000000400057213 */ /* 0x000fe20000000000 */
[----:B------:R-:W-:Y:S01]  /*6a70*/  IMAD.HI.U32 R8, R10, R24, RZ ;  /* 0x000000180a087227 */ /* 0x000fe200078e00ff */
[----:B------:R-:W-:Y:S01]  /*6a80*/  ISETP.GT.U32.AND P3, PT, R18, R6, PT ;  /* 0x000000061200720c */ /* 0x000fe20003f64070 */
[----:B------:R1:W-:Y:S02]  /*6a90*/  STL [R1+0xf30], R0 ;  /* 0x000f300001007387 */ /* 0x0003e40000100800 */
[----:B------:R-:W-:-:S02]  /*6aa0*/  @!P0 IMAD.IADD R2, R2, 0x1, -R18 ;  /* 0x0000000102028824 */ /* 0x000fc400078e0a12 */
[----:B------:R-:W-:-:S03]  /*6ab0*/  IMAD.HI.U32 R13, R10, R12, RZ ;  /* 0x0000000c0a0d7227 */ /* 0x000fc600078e00ff */
[----:B------:R-:W-:Y:S01]  /*6ac0*/  ISETP.GT.U32.AND P0, PT, R18, R2, PT ;  /* 0x000000021200720c */ /* 0x000fe20003f04070 */
[----:B------:R-:W-:Y:S02]  /*6ad0*/  IMAD.MOV R13, RZ, RZ, -R13 ;  /* 0x000000ffff0d7224 */ /* 0x000fe400078e0a0d */
[----:B------:R-:W-:-:S04]  /*6ae0*/  IMAD.HI.U32 R11, R10, R5, RZ ;  /* 0x000000050a0b7227 */ /* 0x000fc800078e00ff */
[--C-:B------:R-:W-:Y:S02]  /*6af0*/  @!P3 IMAD.IADD R6, R6, 0x1, -R18.reuse ;  /* 0x000000010606b824 */ /* 0x100fe400078e0a12 */
[----:B------:R-:W-:Y:S02]  /*6b00*/  IMAD.MOV R11, RZ, RZ, -R11 ;  /* 0x000000ffff0b7224 */ /* 0x000fe400078e0a0b */
[----:B0-----:R-:W-:Y:S02]  /*6b10*/  VIADD R14, R27, 0x6 ;  /* 0x000000061b0e7836 */ /* 0x001fe40000000000 */
[----:B------:R-:W-:Y:S01]  /*6b20*/  @!P0 IMAD.IADD R2, R2, 0x1, -R18 ;  /* 0x0000000102028824 */ /* 0x000fe200078e0a12 */
[----:B------:R-:W-:Y:S01]  /*6b30*/  ISETP.GE.AND P0, PT, R4, RZ, PT ;  /* 0x000000ff0400720c */ /* 0x000fe20003f06270 */
[C---:B------:R-:W-:Y:S01]  /*6b40*/  IMAD R4, R18.reuse, R13, R12 ;  /* 0x0000000d12047224 */ /* 0x040fe200078e020c */
[----:B------:R-:W-:Y:S01]  /*6b50*/  IABS R25, R14 ;  /* 0x0000000e00197213 */ /* 0x000fe20000000000 */
[----:B------:R-:W-:-:S02]  /*6b60*/  IMAD R5, R18, R11, R5 ;  /* 0x0000000b12057224 */ /* 0x000fc400078e0205 */
[----:B------:R-:W-:Y:S01]  /*6b70*/  VIADD R16, R27, 0x4 ;  /* 0x000000041b107836 */ /* 0x000fe20000000000 */
[----:B------:R-:W-:Y:S01]  /*6b80*/  ISETP.GT.U32.AND P3, PT, R18, R4, PT ;  /* 0x000000041200720c */ /* 0x000fe20003f64070 */
[----:B------:R-:W-:-:S03]  /*6b90*/  IMAD.HI.U32 R9, R10, R25, RZ ;  /* 0x000000190a097227 */ /* 0x000fc600078e00ff */
[----:B------:R-:W-:Y:S01]  /*6ba0*/  IABS R22, R16 ;  /* 0x0000001000167213 */ /* 0x000fe20000000000 */
[----:B------:R-:W-:Y:S02]  /*6bb0*/  IMAD.MOV R8, RZ, RZ, -R8 ;  /* 0x000000ffff087224 */ /* 0x000fe400078e0a08 */
[----:B------:R-:W-:Y:S02]  /*6bc0*/  IMAD.MOV R9, RZ, RZ, -R9 ;  /* 0x000000ffff097224 */ /* 0x000fe400078e0a09 */
[----:B------:R-:W-:Y:S02]  /*6bd0*/  IMAD R24, R18, R8, R24 ;  /* 0x0000000812187224 */ /* 0x000fe400078e0218 */
[----:B------:R-:W-:Y:S02]  /*6be0*/  VIADD R17, R27, 0x2 ;  /* 0x000000021b117836 */ /* 0x000fe40000000000 */
[----:B------:R-:W-:Y:S01]  /*6bf0*/  @!P3 IMAD.IADD R4, R4, 0x1, -R18 ;  /* 0x000000010404b824 */ /* 0x000fe200078e0a12 */
[----:B------:R-:W-:Y:S01]  /*6c00*/  ISETP.GT.U32.AND P3, PT, R18, R5, PT ;  /* 0x000000051200720c */ /* 0x000fe20003f64070 */
[----:B------:R-:W-:Y:S01]  /*6c10*/  IMAD R8, R23, UR7, RZ ;  /* 0x0000000717087c24 */ /* 0x000fe2000f8e02ff */
[----:B------:R-:W-:Y:S01]  /*6c20*/  IABS R21, R17 ;  /* 0x0000001100157213 */ /* 0x000fe20000000000 */
[----:B-1----:R-:W-:-:S02]  /*6c30*/  IMAD R0, RZ, RZ, -UR7 ;  /* 0x80000007ff007e24 */ /* 0x002fc4000f8e02ff */
[----:B------:R-:W-:Y:S02]  /*6c40*/  IMAD R25, R18, R9, R25 ;  /* 0x0000000912197224 */ /* 0x000fe400078e0219 */
[----:B------:R-:W-:Y:S02]  /*6c50*/  VIADD R27, R27, 0x1 ;  /* 0x000000011b1b7836 */ /* 0x000fe40000000000 */
[----:B------:R-:W-:-:S03]  /*6c60*/  IMAD.HI.U32 R9, R10, R22, RZ ;  /* 0x000000160a097227 */ /* 0x000fc600078e00ff */
[----:B------:R-:W-:Y:S01]  /*6c70*/  IABS R23, R27 ;  /* 0x0000001b00177213 */ /* 0x000fe20000000000 */
[----:B------:R-:W-:Y:S02]  /*6c80*/  IMAD R8, R0, 0x4, R8 ;  /* 0x0000000400087824 */ /* 0x000fe400078e0208 */
[----:B------:R-:W-:Y:S01]  /*6c90*/  @!P3 IMAD.IADD R5, R5, 0x1, -R18 ;  /* 0x000000010505b824 */ /* 0x000fe200078e0a12 */
[----:B------:R-:W-:Y:S01]  /*6ca0*/  ISETP.GT.U32.AND P3, PT, R18, R4, PT ;  /* 0x000000041200720c */ /* 0x000fe20003f64070 */
[----:B------:R-:W-:Y:S01]  /*6cb0*/  IMAD.HI.U32 R11, R10, R20, RZ ;  /* 0x000000140a0b7227 */ /* 0x000fe200078e00ff */
[----:B------:R0:W-:Y:S03]  /*6cc0*/  STL [R1+0x3c], R8 ;  /* 0x00003c0801007387 */ /* 0x0001e60000100800 */
[----:B------:R-:W-:Y:S02]  /*6cd0*/  IMAD.MOV R12, RZ, RZ, -R9 ;  /* 0x000000ffff0c7224 */ /* 0x000fe400078e0a09 */
[----:B------:R-:W-:Y:S01]  /*6ce0*/  @!P1 IMAD.MOV R7, RZ, RZ, -R7 ;  /* 0x000000ffff079224 */ /* 0x000fe200078e0a07 */
[----:B------:R-:W-:Y:S01]  /*6cf0*/  ISETP.GT.U32.AND P1, PT, R18, R5, PT ;  /* 0x000000051200720c */ /* 0x000fe20003f24070 */
[----:B------:R-:W-:-:S02]  /*6d00*/  IMAD.MOV R11, RZ, RZ, -R11 ;  /* 0x000000ffff0b7224 */ /* 0x000fc400078e0a0b */
[----:B------:R-:W-:Y:S01]  /*6d10*/  @!P5 IMAD.MOV R29, RZ, RZ, -R29 ;  /* 0x000000ffff1dd224 */ /* 0x000fe200078e0a1d */
[----:B------:R-:W-:Y:S01]  /*6d20*/  ISETP.GT.U32.AND P5, PT, R18, R25, PT ;  /* 0x000000191200720c */ /* 0x000fe20003fa4070 */
[----:B0-----:R-:W-:Y:S02]  /*6d30*/  IMAD R8, R0, 0x4, R8 ;  /* 0x0000000400087824 */ /* 0x001fe400078e0208 */
[----:B------:R-:W-:-:S03]  /*6d40*/  IMAD.HI.U32 R13, R10, R21, RZ ;  /* 0x000000150a0d7227 */ /* 0x000fc600078e00ff */
[----:B------:R0:W-:Y:S01]  /*6d50*/  STL [R1+0x98], R8 ;  /* 0x0000980801007387 */ /* 0x0001e20000100800 */
[----:B------:R-:W-:Y:S02]  /*6d60*/  IMAD R22, R18, R12, R22 ;  /* 0x0000000c12167224 */ /* 0x000fe400078e0216 */
[----:B------:R-:W-:-:S04]  /*6d70*/  IMAD.HI.U32 R12, R10, R23, RZ ;  /* 0x000000170a0c7227 */ /* 0x000fc800078e00ff */
[C---:B------:R-:W-:Y:S02]  /*6d80*/  IMAD R20, R18.reuse, R11, R20 ;  /* 0x0000000b12147224 */ /* 0x040fe400078e0214 */
[----:B------:R-:W-:Y:S02]  /*6d90*/  IMAD.MOV R11, RZ, RZ, -R13 ;  /* 0x000000ffff0b7224 */ /* 0x000fe400078e0a0d */
[----:B------:R-:W-:Y:S01]  /*6da0*/  @!P2 IMAD.MOV R2, RZ, RZ, -R2 ;  /* 0x000000ffff02a224 */ /* 0x000fe200078e0a02 */
[----:B------:R-:W-:Y:S01]  /*6db0*/  ISETP.GT.U32.AND P2, PT, R18, R24, PT ;  /* 0x000000181200720c */ /* 0x000fe20003f44070 */
[----:B------:R-:W-:Y:S02]  /*6dc0*/  IMAD.MOV R12, RZ, RZ, -R12 ;  /* 0x000000ffff0c7224 */ /* 0x000fe400078e0a0c */
[----:B0-----:R-:W-:Y:S02]  /*6dd0*/  IMAD R8, R0, 0x4, R8 ;  /* 0x0000000400087824 */ /* 0x001fe400078e0208 */
[----:B------:R-:W-:-:S02]  /*6de0*/  IMAD R21, R18, R11, R21 ;  /* 0x0000000b12157224 */ /* 0x000fc400078e0215 */
[----:B------:R-:W-:Y:S01]  /*6df0*/  @!P6 IMAD.MOV R6, RZ, RZ, -R6 ;  /* 0x000000ffff06e224 */ /* 0x000fe200078e0a06 */
[----:B------:R-:W-:Y:S01]  /*6e00*/  ISETP.GT.U32.AND P6, PT, R18, R22, PT ;  /* 0x000000161200720c */ /* 0x000fe20003fc4070 */
[----:B------:R-:W-:Y:S01]  /*6e10*/  @!P3 IMAD.IADD R4, R4, 0x1, -R18 ;  /* 0x000000010404b824 */ /* 0x000fe200078e0a12 */
[C---:B------:R-:W-:Y:S01]  /*6e20*/  ISETP.GT.U32.AND P3, PT, R18.reuse, R20, PT ;  /* 0x000000141200720c */ /* 0x040fe20003f64070 */
[----:B------:R-:W-:Y:S01]  /*6e30*/  IMAD R23, R18, R12, R23 ;  /* 0x0000000c12177224 */ /* 0x000fe200078e0217 */
[----:B------:R0:W-:Y:S01]  /*6e40*/  STL [R1+0xf28], R8 ;  /* 0x000f280801007387 */ /* 0x0001e20000100800 */
[----:B------:R-:W-:Y:S02]  /*6e50*/  IMAD R9, R0, 0x4, R8 ;  /* 0x0000000400097824 */ /* 0x000fe400078e0208 */
[--C-:B------:R-:W-:Y:S01]  /*6e60*/  @!P1 IMAD.IADD R5, R5, 0x1, -R18.reuse ;  /* 0x0000000105059824 */ /* 0x100fe200078e0a12 */
[C---:B------:R-:W-:Y:S01]  /*6e70*/  ISETP.GT.U32.AND P1, PT, R18.reuse, R21, PT ;  /* 0x000000151200720c */ /* 0x040fe20003f24070 */
[--C-:B------:R-:W-:Y:S01]  /*6e80*/  @!P5 IMAD.IADD R25, R25, 0x1, -R18.reuse ;  /* 0x000000011919d824 */ /* 0x100fe200078e0a12 */
[----:B------:R-:W-:Y:S01]  /*6e90*/  ISETP.GT.U32.AND P5, PT, R18, R23, PT ;  /* 0x000000171200720c */ /* 0x000fe20003fa4070 */
[----:B------:R-:W-:Y:S01]  /*6ea0*/  IMAD R10, R0, 0x4, R9 ;  /* 0x00000004000a7824 */ /* 0x000fe200078e0209 */
[----:B------:R-:W-:Y:S01]  /*6eb0*/  STL [R1+0xf34], R9 ;  /* 0x000f340901007387 */ /* 0x000fe20000100800 */
[----:B------:R-:W-:Y:S01]  /*6ec0*/  @!P2 IMAD.IADD R24, R24, 0x1, -R18 ;  /* 0x000000011818a824 */ /* 0x000fe200078e0a12 */
[----:B------:R-:W-:Y:S01]  /*6ed0*/  ISETP.GE.AND P2, PT, R14, RZ, PT ;  /* 0x000000ff0e00720c */ /* 0x000fe20003f46270 */
[----:B------:R-:W-:Y:S01]  /*6ee0*/  IMAD R11, R0, 0x4, R10 ;  /* 0x00000004000b7824 */ /* 0x000fe200078e020a */
[----:B0-----:R-:W0:Y:S01]  /*6ef0*/  S2R R8, SR_TID.X ;  /* 0x0000000000087919 */ /* 0x001e220000002100 */
[--C-:B------:R-:W-:Y:S01]  /*6f00*/  @!P6 IMAD.IADD R22, R22, 0x1, -R18.reuse ;  /* 0x000000011616e824 */ /* 0x100fe200078e0a12 */
[----:B------:R-:W-:Y:S01]  /*6f10*/  ISETP.GT.U32.AND P6, PT, R18, R24, PT ;  /* 0x000000181200720c */ /* 0x000fe20003fc4070 */
[----:B------:R-:W-:Y:S01]  /*6f20*/  IMAD R12, R0, 0x4, R11 ;  /* 0x00000004000c7824 */ /* 0x000fe200078e020b */
[----:B------:R-:W-:Y:S01]  /*6f30*/  STL [R1+0xf38], R29 ;  /* 0x000f381d01007387 */ /* 0x000fe20000100800 */
[----:B------:R-:W-:Y:S01]  /*6f40*/  @!P3 IMAD.IADD R20, R20, 0x1, -R18 ;  /* 0x000000011414b824 */ /* 0x000fe200078e0a12 */
[----:B------:R-:W-:Y:S01]  /*6f50*/  ISETP.GT.U32.AND P3, PT, R18, R22, PT ;  /* 0x000000161200720c */ /* 0x000fe20003f64070 */
[----:B------:R-:W-:Y:S01]  /*6f60*/  IMAD R13, R0, 0x4, R12 ;  /* 0x00000004000d7824 */ /* 0x000fe200078e020c */
[----:B------:R-:W-:Y:S01]  /*6f70*/  STL [R1+0xf3c], R7 ;  /* 0x000f3c0701007387 */ /* 0x000fe20000100800 */
[--C-:B------:R-:W-:Y:S01]  /*6f80*/  @!P1 IMAD.IADD R21, R21, 0x1, -R18.reuse ;  /* 0x0000000115159824 */ /* 0x100fe200078e0a12 */
[----:B------:R-:W-:Y:S01]  /*6f90*/  ISETP.GT.U32.AND P1, PT, R18, R20, PT ;  /* 0x000000141200720c */ /* 0x000fe20003f24070 */
[----:B------:R-:W-:Y:S01]  /*6fa0*/  @!P5 IMAD.IADD R23, R23, 0x1, -R18 ;  /* 0x000000011717d824 */ /* 0x000fe200078e0a12 */
[----:B------:R-:W-:Y:S01]  /*6fb0*/  STL [R1+0xf40], R2 ;  /* 0x000f400201007387 */ /* 0x000fe20000100800 */
[----:B------:R-:W-:Y:S01]  /*6fc0*/  IMAD R14, R0, 0x4, R13 ;  /* 0x00000004000e7824 */ /* 0x000fe200078e020d */
[C---:B------:R-:W-:Y:S01]  /*6fd0*/  ISETP.GT.U32.AND P5, PT, R18.reuse, R21, PT ;  /* 0x000000151200720c */ /* 0x040fe20003fa4070 */
[----:B------:R-:W-:Y:S01]  /*6fe0*/  @!P4 IMAD.MOV R4, RZ, RZ, -R4 ;  /* 0x000000ffff04c224 */ /* 0x000fe200078e0a04 */
[C---:B------:R-:W-:Y:S01]  /*6ff0*/  ISETP.GT.U32.AND P4, PT, R18.reuse, R25, PT ;  /* 0x000000191200720c */ /* 0x040fe20003f84070 */
[----:B------:R-:W-:Y:S01]  /*7000*/  @!P0 IMAD.MOV R5, RZ, RZ, -R5 ;  /* 0x000000ffff058224 */ /* 0x000fe200078e0a05 */
[----:B------:R-:W-:Y:S01]  /*7010*/  ISETP.GT.U32.AND P0, PT, R18, R23, PT ;  /* 0x000000171200720c */ /* 0x000fe20003f04070 */
[----:B------:R-:W-:Y:S01]  /*7020*/  IMAD R15, R0, 0x4, R14 ;  /* 0x00000004000f7824 */ /* 0x000fe200078e020e */
[----:B------:R-:W-:Y:S01]  /*7030*/  STL [R1+0xf44], R10 ;  /* 0x000f440a01007387 */ /* 0x000fe20000100800 */
[--C-:B------:R-:W-:Y:S01]  /*7040*/  @!P6 IMAD.IADD R24, R24, 0x1, -R18.reuse ;  /* 0x000000011818e824 */ /* 0x100fe200078e0a12 */
[----:B------:R-:W-:Y:S01]  /*7050*/  ISETP.GE.AND P6, PT, R16, RZ, PT ;  /* 0x000000ff1000720c */ /* 0x000fe20003fc6270 */
[----:B------:R-:W-:Y:S01]  /*7060*/  IMAD R16, R0, 0x4, R15 ;  /* 0x0000000400107824 */ /* 0x000fe200078e020f */
[----:B------:R-:W-:Y:S01]  /*7070*/  STL [R1+0xf48], R6 ;  /* 0x000f480601007387 */ /* 0x000fe20000100800 */
[----:B------:R-:W-:Y:S01]  /*7080*/  @!P1 IMAD.IADD R20, R20, 0x1, -R18 ;  /* 0x0000000114149824 */ /* 0x000fe200078e0a12 */
[----:B------:R-:W-:Y:S01]  /*7090*/  ISETP.GE.AND P1, PT, R17, RZ, PT ;  /* 0x000000ff1100720c */ /* 0x000fe20003f26270 */
[----:B------:R-:W-:Y:S01]  /*70a0*/  IMAD R17, R0, 0x4, R16 ;  /* 0x0000000400117824 */ /* 0x000fe200078e0210 */
[----:B------:R-:W-:Y:S01]  /*70b0*/  STL [R1+0xf4c], R11 ;  /* 0x000f4c0b01007387 */ /* 0x000fe20000100800 */
[--C-:B------:R-:W-:Y:S01]  /*70c0*/  @!P4 IMAD.IADD R25, R25, 0x1, -R18.reuse ;  /* 0x000000011919c824 */ /* 0x100fe200078e0a12 */
[----:B------:R-:W-:Y:S01]  /*70d0*/  ISETP.GE.AND P4, PT, R28, RZ, PT ;  /* 0x000000ff1c00720c */ /* 0x000fe20003f86270 */
[--C-:B------:R-:W-:Y:S01]  /*70e0*/  @!P3 IMAD.IADD R22, R22, 0x1, -R18.reuse ;  /* 0x000000011616b824 */ /* 0x100fe200078e0a12 */
[----:B------:R-:W-:Y:S01]  /*70f0*/  STL [R1+0xf50], R12 ;  /* 0x000f500c01007387 */ /* 0x000fe20000100800 */
[--C-:B------:R-:W-:Y:S01]  /*7100*/  @!P5 IMAD.IADD R21, R21, 0x1, -R18.reuse ;  /* 0x000000011515d824 */ /* 0x100fe200078e0a12 */
[----:B------:R-:W-:Y:S01]  /*7110*/  ISETP.GE.AND P3, PT, R26, RZ, PT ;  /* 0x000000ff1a00720c */ /* 0x000fe20003f66270 */
[----:B------:R-:W-:Y:S01]  /*7120*/  @!P0 IMAD.IADD R23, R23, 0x1, -R18 ;  /* 0x0000000117178824 */ /* 0x000fe200078e0a12 */
[----:B------:R-:W-:Y:S01]  /*7130*/  STL [R1+0xf54], R4 ;  /* 0x000f540401007387 */ /* 0x000fe20000100800 */
[----:B------:R-:W-:Y:S01]  /*7140*/  IMAD R18, R0, 0x4, R17 ;  /* 0x0000000400127824 */ /* 0x000fe200078e0211 */
[----:B------:R-:W-:-:S02]  /*7150*/  ISETP.GE.AND P5, PT, R27, RZ, PT ;  /* 0x000000ff1b00720c */ /* 0x000fc40003fa6270 */
[----:B------:R-:W-:Y:S01]  /*7160*/  STL [R1+0xf58], R13 ;  /* 0x000f580d01007387 */ /* 0x000fe20000100800 */
[C---:B------:R-:W-:Y:S01]  /*7170*/  IMAD R26, R0.reuse, 0x4, R18 ;  /* 0x00000004001a7824 */ /* 0x040fe200078e0212 */
[----:B------:R-:W-:Y:S02]  /*7180*/  ISETP.NE.AND P0, PT, R3, RZ, PT ;  /* 0x000000ff0300720c */ /* 0x000fe40003f05270 */
[----:B------:R-:W-:Y:S01]  /*7190*/  STL [R1+0xf5c], R5 ;  /* 0x000f5c0501007387 */ /* 0x000fe20000100800 */
[C---:B------:R-:W-:Y:S01]  /*71a0*/  IMAD R27, R0.reuse, 0x8, R26 ;  /* 0x00000008001b7824 */ /* 0x040fe200078e021a */
[----:B------:R-:W-:Y:S02]  /*71b0*/  LOP3.LUT R3, RZ, R3, RZ, 0x33, !PT ;  /* 0x00000003ff037212 */ /* 0x000fe400078e33ff */
[----:B------:R-:W-:Y:S01]  /*71c0*/  STL [R1+0xf60], R14 ;  /* 0x000f600e01007387 */ /* 0x000fe20000100800 */
[----:B------:R-:W-:-:S03]  /*71d0*/  IMAD R28, R0, 0x4, R27 ;  /* 0x00000004001c7824 */ /* 0x000fc600078e021b */
[----:B------:R-:W-:Y:S04]  /*71e0*/  STL [R1+0xf64], R15 ;  /* 0x000f640f01007387 */ /* 0x000fe80000100800 */
[----:B------:R-:W-:Y:S04]  /*71f0*/  STL [R1+0xf68], R16 ;  /* 0x000f681001007387 */ /* 0x000fe80000100800 */
[----:B------:R-:W-:Y:S04]  /*7200*/  STL [R1+0xf6c], R17 ;  /* 0x000f6c1101007387 */ /* 0x000fe80000100800 */
[----:B------:R-:W-:Y:S04]  /*7210*/  STL [R1+0xf70], R18 ;  /* 0x000f701201007387 */ /* 0x000fe80000100800 */
[----:B0-----:R-:W-:Y:S04]  /*7220*/  STL [R1+0xf74], R8 ;  /* 0x000f740801007387 */ /* 0x001fe80000100800 */
[----:B------:R0:W-:Y:S04]  /*7230*/  STL [R1+0xf78], R26 ;  /* 0x000f781a01007387 */ /* 0x0001e80000100800 */
[----:B0-----:R-:W2:Y:S04]  /*7240*/  LDL.LU R26, [R1+0x108] ;  /* 0x00010800011a7983 */ /* 0x001ea80000300800 */
[----:B------:R-:W3:Y:S04]  /*7250*/  LDL.LU R8, [R1+0x104] ;  /* 0x0001040001087983 */ /* 0x000ee80000300800 */
[----:B------:R-:W3:Y:S04]  /*7260*/  LDL.LU R18, [R1+0x100] ;  /* 0x0001000001127983 */ /* 0x000ee80000300800 */
[----:B------:R-:W3:Y:S04]  /*7270*/  LDL.LU R17, [R1+0xfc] ;  /* 0x0000fc0001117983 */ /* 0x000ee80000300800 */
[----:B------:R-:W4:Y:S04]  /*7280*/  LDL.LU R16, [R1+0xf8] ;  /* 0x0000f80001107983 */ /* 0x000f280000300800 */
[----:B------:R-:W5:Y:S04]  /*7290*/  LDL.LU R15, [R1+0x12c] ;  /* 0x00012c00010f7983 */ /* 0x000f680000300800 */
        /* <DEDUP_REMOVED lines=13> */
[----:B------:R0:W-:Y:S04]  /*7370*/  STL [R1+0xf80], R28 ;  /* 0x000f801c01007387 */ /* 0x0001e80000100800 */
[----:B0-----:R-:W5:Y:S04]  /*7380*/  LDL.LU R28, [R1+0x10c] ;  /* 0x00010c00011c7983 */ /* 0x001f680000300800 */
[----:B------:R0:W-:Y:S04]  /*7390*/  STL [R1+0xf7c], R27 ;  /* 0x000f7c1b01007387 */ /* 0x0001e80000100800 */
[----:B0-----:R-:W5:Y:S01]  /*73a0*/  LDL.LU R27, [R1+0x110] ;  /* 0x00011000011b7983 */ /* 0x001f620000300800 */
[----:B------:R-:W-:-:S02]  /*73b0*/  @!P2 IMAD.MOV R25, RZ, RZ, -R25 ;  /* 0x000000ffff19a224 */ /* 0x000fc400078e0a19 */
[----:B------:R-:W-:Y:S02]  /*73c0*/  @!P4 IMAD.MOV R24, RZ, RZ, -R24 ;  /* 0x000000ffff18c224 */ /* 0x000fe400078e0a18 */
[----:B------:R-:W-:Y:S01]  /*73d0*/  @!P6 IMAD.MOV R22, RZ, RZ, -R22 ;  /* 0x000000ffff16e224 */ /* 0x000fe200078e0a16 */
[----:B------:R-:W-:Y:S01]  /*73e0*/  STL [R1+0xf84], R25 ;  /* 0x000f841901007387 */ /* 0x000fe20000100800 */
[----:B------:R-:W-:Y:S02]  /*73f0*/  @!P3 IMAD.MOV R20, RZ, RZ, -R20 ;  /* 0x000000ffff14b224 */ /* 0x000fe400078e0a14 */
[----:B------:R-:W-:Y:S01]  /*7400*/  @!P1 IMAD.MOV R21, RZ, RZ, -R21 ;  /* 0x000000ffff159224 */ /* 0x000fe200078e0a15 */
[----:B------:R-:W-:Y:S01]  /*7410*/  STL [R1+0xf88], R24 ;  /* 0x000f881801007387 */ /* 0x000fe20000100800 */
[----:B------:R-:W-:-:S03]  /*7420*/  @!P5 IMAD.MOV R23, RZ, RZ, -R23 ;  /* 0x000000ffff17d224 */ /* 0x000fc600078e0a17 */
[----:B------:R-:W-:Y:S04]  /*7430*/  STL [R1+0xf8c], R22 ;  /* 0x000f8c1601007387 */ /* 0x000fe80000100800 */
[----:B------:R0:W-:Y:S04]  /*7440*/  STL [R1+0xf90], R20 ;  /* 0x000f901401007387 */ /* 0x0001e80000100800 */
[----:B------:R-:W-:Y:S04]  /*7450*/  STL [R1+0xf94], R21 ;  /* 0x000f941501007387 */ /* 0x000fe80000100800 */
[----:B------:R-:W-:Y:S01]  /*7460*/  STL [R1+0xf98], R23 ;  /* 0x000f981701007387 */ /* 0x000fe20000100800 */
[----:B0-----:R-:W-:-:S05]  /*7470*/  SEL R20, R3, R19, !P0 ;  /* 0x0000001303147207 */ /* 0x001fca0004000000 */
[----:B------:R2:W-:Y:S02]  /*7480*/  STL [R1+0x114], R20 ;  /* 0x0001141401007387 */ /* 0x0005e40000100800 */
[C---:B--2---:R-:W-:Y:S02]  /*7490*/  SEL R20, R3.reuse, R26, !P0 ;  /* 0x0000001a03147207 */ /* 0x044fe40004000000 */
[C---:B---3--:R-:W-:Y:S02]  /*74a0*/  SEL R17, R3.reuse, R17, !P0 ;  /* 0x0000001103117207 */ /* 0x048fe40004000000 */
[C---:B----4-:R-:W-:Y:S02]  /*74b0*/  SEL R16, R3.reuse, R16, !P0 ;  /* 0x0000001003107207 */ /* 0x050fe40004000000 */
[C---:B-----5:R-:W-:Y:S02]  /*74c0*/  SEL R2, R3.reuse, R2, !P0 ;  /* 0x0000000203027207 */ /* 0x060fe40004000000 */
[----:B------:R-:W-:-:S02]  /*74d0*/  SEL R0, R3, R0, !P0 ;  /* 0x0000000003007207 */ /* 0x000fc40004000000 */
[C---:B------:R-:W-:Y:S02]  /*74e0*/  SEL R21, R3.reuse, R28, !P0 ;  /* 0x0000001c03157207 */ /* 0x040fe40004000000 */
[----:B------:R-:W-:-:S05]  /*74f0*/  SEL R19, R3, R27, !P0 ;  /* 0x0000001b03137207 */ /* 0x000fca0004000000 */
[----:B------:R0:W-:Y:S04]  /*7500*/  STL [R1+0x128], R19 ;  /* 0x0001281301007387 */ /* 0x0001e80000100800 */
[----:B------:R-:W-:Y:S04]  /*7510*/  STL [R1+0x110], R21 ;  /* 0x0001101501007387 */ /* 0x000fe80000100800 */
[----:B------:R-:W-:Y:S01]  /*7520*/  STL [R1+0x108], R20 ;  /* 0x0001081401007387 */ /* 0x000fe20000100800 */
[C---:B0-----:R-:W-:Y:S02]  /*7530*/  SEL R19, R3.reuse, R8, !P0 ;  /* 0x0000000803137207 */ /* 0x041fe40004000000 */
[----:B------:R-:W-:-:S03]  /*7540*/  SEL R8, R3, R18, !P0 ;  /* 0x0000001203087207 */ /* 0x000fc60004000000 */
[----:B------:R-:W-:Y:S04]  /*7550*/  STL [R1+0x104], R19 ;  /* 0x0001041301007387 */ /* 0x000fe80000100800 */
[----:B------:R0:W-:Y:S04]  /*7560*/  STL [R1+0x100], R8 ;  /* 0x0001000801007387 */ /* 0x0001e80000100800 */
[----:B------:R-:W-:Y:S04]  /*7570*/  STL [R1+0xfc], R17 ;  /* 0x0000fc1101007387 */ /* 0x000fe80000100800 */
[----:B------:R-:W-:Y:S01]  /*7580*/  STL [R1+0xf8], R16 ;  /* 0x0000f81001007387 */ /* 0x000fe20000100800 */
[----:B0-----:R-:W-:-:S02]  /*7590*/  SEL R8, R3, R15, !P0 ;  /* 0x0000000f03087207 */ /* 0x001fc40004000000 */
[C---:B------:R-:W-:Y:S02]  /*75a0*/  SEL R15, R3.reuse, R14, !P0 ;  /* 0x0000000e030f7207 */ /* 0x040fe40004000000 */
[C---:B------:R-:W-:Y:S01]  /*75b0*/  SEL R14, R3.reuse, R5, !P0 ;  /* 0x00000005030e7207 */ /* 0x040fe20004000000 */
[----:B------:R0:W-:Y:S01]  /*75c0*/  STL [R1+0x12c], R8 ;  /* 0x00012c0801007387 */ /* 0x0001e20000100800 */
[C---:B------:R-:W-:Y:S02]  /*75d0*/  SEL R5, R3.reuse, R4, !P0 ;  /* 0x0000000403057207 */ /* 0x040fe40004000000 */
[C---:B------:R-:W-:Y:S01]  /*75e0*/  SEL R4, R3.reuse, R12, !P0 ;  /* 0x0000000c03047207 */ /* 0x040fe20004000000 */
[----:B------:R-:W-:Y:S04]  /*75f0*/  STL [R1+0x134], R15 ;  /* 0x0001340f01007387 */ /* 0x000fe80000100800 */
[----:B------:R-:W-:Y:S01]  /*7600*/  STL [R1+0x13c], R14 ;  /* 0x00013c0e01007387 */ /* 0x000fe20000100800 */
[----:B0-----:R-:W-:-:S05]  /*7610*/  SEL R8, R3, R13, !P0 ;  /* 0x0000000d03087207 */ /* 0x001fca0004000000 */
[----:B------:R0:W-:Y:S04]  /*7620*/  STL [R1+0x144], R8 ;  /* 0x0001440801007387 */ /* 0x0001e80000100800 */
[----:B------:R1:W-:Y:S04]  /*7630*/  STL [R1+0x148], R5 ;  /* 0x0001480501007387 */ /* 0x0003e80000100800 */
[----:B------:R2:W-:Y:S01]  /*7640*/  STL [R1+0x150], R4 ;  /* 0x0001500401007387 */ /* 0x0005e20000100800 */
[C---:B0-----:R-:W-:Y:S02]  /*7650*/  SEL R8, R3.reuse, R11, !P0 ;  /* 0x0000000b03087207 */ /* 0x041fe40004000000 */
[----:B-1----:R-:W-:-:S03]  /*7660*/  SEL R5, R3, R6, !P0 ;  /* 0x0000000603057207 */ /* 0x002fc60004000000 */
[----:B------:R-:W-:Y:S01]  /*7670*/  STL [R1+0x154], R8 ;  /* 0x0001540801007387 */ /* 0x000fe20000100800 */
[----:B--2---:R-:W-:-:S03]  /*7680*/  SEL R4, R3, R10, !P0 ;  /* 0x0000000a03047207 */ /* 0x004fc60004000000 */
[----:B------:R0:W-:Y:S04]  /*7690*/  STL [R1+0x158], R5 ;  /* 0x0001580501007387 */ /* 0x0001e80000100800 */
[----:B------:R1:W-:Y:S04]  /*76a0*/  STL [R1+0x164], R4 ;  /* 0x0001640401007387 */ /* 0x0003e80000100800 */
[----:B------:R2:W-:Y:S01]  /*76b0*/  STL [R1+0x170], R2 ;  /* 0x0001700201007387 */ /* 0x0005e20000100800 */
[C---:B0-----:R-:W-:Y:S02]  /*76c0*/  SEL R5, R3.reuse, R7, !P0 ;  /* 0x0000000703057207 */ /* 0x041fe40004000000 */
[----:B-1----:R-:W-:-:S03]  /*76d0*/  SEL R4, R3, R29, !P0 ;  /* 0x0000001d03047207 */ /* 0x002fc60004000000 */
[----:B------:R-:W-:Y:S01]  /*76e0*/  STL [R1+0x174], R5 ;  /* 0x0001740501007387 */ /* 0x000fe20000100800 */
[----:B--2---:R-:W-:-:S03]  /*76f0*/  SEL R2, R3, R9, !P0 ;  /* 0x0000000903027207 */ /* 0x004fc60004000000 */
[----:B------:R-:W-:Y:S04]  /*7700*/  STL [R1+0x180], R4 ;  /* 0x0001800401007387 */ /* 0x000fe80000100800 */
[----:B------:R-:W2:Y:S04]  /*7710*/  LDL.LU R19, [R1+0x1c4] ;  /* 0x0001c40001137983 */ /* 0x000ea80000300800 */
[----:B------:R-:W-:Y:S04]  /*7720*/  STL [R1+0x198], R2 ;  /* 0x0001980201007387 */ /* 0x000fe80000100800 */
[----:B--2---:R0:W-:Y:S04]  /*7730*/  STL [R1+0xfb4], R19 ;  /* 0x000fb41301007387 */ /* 0x0041e80000100800 */
[----:B------:R-:W-:Y:S04]  /*7740*/  STL [R1+0x1a0], R0 ;  /* 0x0001a00001007387 */ /* 0x000fe80000100800 */
[----:B0-----:R-:W2:Y:S04]  /*7750*/  LDL.LU R19, [R1+0x1d0] ;  /* 0x0001d00001137983 */ /* 0x001ea80000300800 */
[----:B--2---:R0:W-:Y:S04]  /*7760*/  STL [R1+0xfb8], R19 ;  /* 0x000fb81301007387 */ /* 0x0041e80000100800 */
[----:B0-----:R-:W2:Y:S04]  /*7770*/  LDL.LU R19, [R1+0x1b0] ;  /* 0x0001b00001137983 */ /* 0x001ea80000300800 */
[----:B--2---:R0:W-:Y:S04]  /*7780*/  STL [R1+0xfbc], R19 ;  /* 0x000fbc1301007387 */ /* 0x0041e80000100800 */
[----:B0-----:R-:W2:Y:S04]  /*7790*/  LDL.LU R19, [R1+0x1a8] ;  /* 0x0001a80001137983 */ /* 0x001ea80000300800 */
[----:B------:R-:W3:Y:S04]  /*77a0*/  LDL.LU R23, [R1+0x1bc] ;  /* 0x0001bc0001177983 */ /* 0x000ee80000300800 */
[----:B------:R-:W4:Y:S04]  /*77b0*/  LDL.LU R21, [R1+0x1c8] ;  /* 0x0001c80001157983 */ /* 0x000f280000300800 */
[----:B------:R-:W5:Y:S04]  /*77c0*/  LDL.LU R20, [R1+0x1cc] ;  /* 0x0001cc0001147983 */ /* 0x000f680000300800 */
[----:B------:R-:W3:Y:S04]  /*77d0*/  LDL.LU R22, [R1+0x1d4] ;  /* 0x0001d40001167983 */ /* 0x000ee80000300800 */
        /* <DEDUP_REMOVED lines=22> */
[----:B------:R-:W3:Y:S01]  /*7940*/  LDL.LU R0, [R1+0x138] ;  /* 0x0001380001007983 */ /* 0x000ee20000300800 */
[----:B--2---:R-:W-:-:S05]  /*7950*/  SEL R19, R3, R19, !P0 ;  /* 0x0000001303137207 */ /* 0x004fca0004000000 */
[----:B------:R0:W-:Y:S04]  /*7960*/  STL [R1+0x1a8], R19 ;  /* 0x0001a81301007387 */ /* 0x0001e80000100800 */
[----:B0-----:R-:W2:Y:S02]  /*7970*/  LDL.LU R19, [R1+0xfbc] ;  /* 0x000fbc0001137983 */ /* 0x001ea40000300800 */
[----:B--2---:R-:W-:-:S05]  /*7980*/  SEL R19, R3, R19, !P0 ;  /* 0x0000001303137207 */ /* 0x004fca0004000000 */
[----:B------:R0:W-:Y:S04]  /*7990*/  STL [R1+0x1b0], R19 ;  /* 0x0001b01301007387 */ /* 0x0001e80000100800 */
[----:B0-----:R-:W2:Y:S02]  /*79a0*/  LDL.LU R19, [R1+0xfb8] ;  /* 0x000fb80001137983 */ /* 0x001ea40000300800 */
[----:B--2---:R-:W-:-:S05]  /*79b0*/  SEL R19, R3, R19, !P0 ;  /* 0x0000001303137207 */ /* 0x004fca0004000000 */
[----:B------:R0:W-:Y:S04]  /*79c0*/  STL [R1+0x230], R19 ;  /* 0x0002301301007387 */ /* 0x0001e80000100800 */
[----:B0-----:R-:W2:Y:S01]  /*79d0*/  LDL.LU R19, [R1+0xfb4] ;  /* 0x000fb40001137983 */ /* 0x001ea20000300800 */
[C---:B----4-:R-:W-:Y:S02]  /*79e0*/  SEL R21, R3.reuse, R21, !P0 ;  /* 0x0000001503157207 */ /* 0x050fe40004000000 */
[C---:B-----5:R-:W-:Y:S02]  /*79f0*/  SEL R20, R3.reuse, R20, !P0 ;  /* 0x0000001403147207 */ /* 0x060fe40004000000 */
[C---:B---3--:R-:W-:Y:S02]  /*7a00*/  SEL R17, R3.reuse, R17, !P0 ;  /* 0x0000001103117207 */ /* 0x048fe40004000000 */
[----:B------:R-:W-:-:S02]  /*7a10*/  SEL R16, R3, R16, !P0 ;  /* 0x0000001003107207 */ /* 0x000fc40004000000 */
[C---:B------:R-:W-:Y:S02]  /*7a20*/  SEL R2, R3.reuse, R2, !P0 ;  /* 0x0000000203027207 */ /* 0x040fe40004000000 */
[C---:B------:R-:W-:Y:S02]  /*7a30*/  SEL R0, R3.reuse, R0, !P0 ;  /* 0x0000000003007207 */ /* 0x040fe40004000000 */
[----:B--2---:R-:W-:-:S05]  /*7a40*/  SEL R19, R3, R19, !P0 ;  /* 0x0000001303137207 */ /* 0x004fca0004000000 */
[----:B------:R0:W-:Y:S02]  /*7a50*/  STL [R1+0x22c], R19 ;  /* 0x00022c1301007387 */ /* 0x0001e40000100800 */
[----:B0-----:R-:W-:-:S05]  /*7a60*/  SEL R19, R3, R23, !P0 ;  /* 0x0000001703137207 */ /* 0x001fca0004000000 */
[----:B------:R0:W-:Y:S04]  /*7a70*/  STL [R1+0x1c4], R19 ;  /* 0x0001c41301007387 */ /* 0x0001e80000100800 */
[----:B------:R1:W-:Y:S04]  /*7a80*/  STL [R1+0x1d0], R21 ;  /* 0x0001d01501007387 */ /* 0x0003e80000100800 */
[----:B------:R2:W-:Y:S01]  /*7a90*/  STL [R1+0x1d8], R20 ;  /* 0x0001d81401007387 */ /* 0x0005e20000100800 */
[C---:B0-----:R-:W-:Y:S02]  /*7aa0*/  SEL R19, R3.reuse, R22, !P0 ;  /* 0x0000001603137207 */ /* 0x041fe40004000000 */
[----:B-1----:R-:W-:-:S03]  /*7ab0*/  SEL R21, R3, R24, !P0 ;  /* 0x0000001803157207 */ /* 0x002fc60004000000 */
[----:B------:R0:W-:Y:S01]  /*7ac0*/  STL [R1+0x1e0], R19 ;  /* 0x0001e01301007387 */ /* 0x0001e20000100800 */
[----:B--2---:R-:W-:-:S03]  /*7ad0*/  SEL R20, R3, R25, !P0 ;  /* 0x0000001903147207 */ /* 0x004fc60004000000 */
[----:B------:R1:W-:Y:S04]  /*7ae0*/  STL [R1+0x1e4], R21 ;  /* 0x0001e41501007387 */ /* 0x0003e80000100800 */
[----:B------:R2:W-:Y:S01]  /*7af0*/  STL [R1+0x228], R20 ;  /* 0x0002281401007387 */ /* 0x0005e20000100800 */
[C---:B0-----:R-:W-:Y:S02]  /*7b00*/  SEL R19, R3.reuse, R27, !P0 ;  /* 0x0000001b03137207 */ /* 0x041fe40004000000 */
[----:B-1----:R-:W-:-:S03]  /*7b10*/  SEL R21, R3, R28, !P0 ;  /* 0x0000001c03157207 */ /* 0x002fc60004000000 */
[----:B------:R0:W-:Y:S01]  /*7b20*/  STL [R1+0x224], R19 ;  /* 0x0002241301007387 */ /* 0x0001e20000100800 */
[----:B--2---:R-:W-:-:S03]  /*7b30*/  SEL R20, R3, R26, !P0 ;  /* 0x0000001a03147207 */ /* 0x004fc60004000000 */
        /* <DEDUP_REMOVED lines=176> */
[C---:B---3--:R-:W-:Y:S02]  /*8640*/  SEL R21, R3.reuse, R21, !P0 ;  /* 0x0000001503157207 */ /* 0x048fe40004000000 */
[C---:B----4-:R-:W-:Y:S02]  /*8650*/  SEL R20, R3.reuse, R20, !P0 ;  /* 0x0000001403147207 */ /* 0x050fe40004000000 */
[C---:B-----5:R-:W-:Y:S02]  /*8660*/  SEL R22, R3.reuse, R22, !P0 ;  /* 0x0000001603167207 */ /* 0x060fe40004000000 */
[----:B------:R-:W-:-:S02]  /*8670*/  SEL R24, R3, R24, !P0 ;  /* 0x0000001803187207 */ /* 0x000fc40004000000 */
[C---:B------:R-:W-:Y:S02]  /*8680*/  SEL R25, R3.reuse, R25, !P0 ;  /* 0x0000001903197207 */ /* 0x040fe40004000000 */
[C---:B------:R-:W-:Y:S02]  /*8690*/  SEL R28, R3.reuse, R28, !P0 ;  /* 0x0000001c031c7207 */ /* 0x040fe40004000000 */
[C---:B------:R-:W-:Y:S02]  /*86a0*/  SEL R27, R3.reuse, R27, !P0 ;  /* 0x0000001b031b7207 */ /* 0x040fe40004000000 */
[C---:B------:R-:W-:Y:S02]  /*86b0*/  SEL R26, R3.reuse, R26, !P0 ;  /* 0x0000001a031a7207 */ /* 0x040fe40004000000 */
[C---:B------:R-:W-:Y:S02]  /*86c0*/  SEL R8, R3.reuse, R8, !P0 ;  /* 0x0000000803087207 */ /* 0x040fe40004000000 */
        /* <DEDUP_REMOVED lines=17> */
[----:B--2---:R-:W-:-:S05]  /*87e0*/  SEL R23, R3, R23, !P0 ;  /* 0x0000001703177207 */ /* 0x004fca0004000000 */
[----:B------:R0:W-:Y:S04]  /*87f0*/  STL [R1+0xbc], R23 ;  /* 0x0000bc1701007387 */ /* 0x0001e80000100800 */
[----:B0-----:R-:W2:Y:S04]  /*8800*/  LDL.LU R23, [R1+0xf98] ;  /* 0x000f980001177983 */ /* 0x001ea80000300800 */
[----:B------:R0:W-:Y:S04]  /*8810*/  STL [R1+0xb8], R21 ;  /* 0x0000b81501007387 */ /* 0x0001e80000100800 */
[----:B0-----:R-:W3:Y:S04]  /*8820*/  LDL.LU R21, [R1+0xf94] ;  /* 0x000f940001157983 */ /* 0x001ee80000300800 */
[----:B------:R0:W-:Y:S04]  /*8830*/  STL [R1+0xb0], R20 ;  /* 0x0000b01401007387 */ /* 0x0001e80000100800 */
[----:B0-----:R-:W4:Y:S04]  /*8840*/  LDL.LU R20, [R1+0xf90] ;  /* 0x000f900001147983 */ /* 0x001f280000300800 */
[----:B------:R0:W-:Y:S04]  /*8850*/  STL [R1+0xac], R22 ;  /* 0x0000ac1601007387 */ /* 0x0001e80000100800 */
[----:B0-----:R-:W5:Y:S04]  /*8860*/  LDL.LU R22, [R1+0xf8c] ;  /* 0x000f8c0001167983 */ /* 0x001f680000300800 */
[----:B------:R0:W-:Y:S04]  /*8870*/  STL [R1+0xa8], R24 ;  /* 0x0000a81801007387 */ /* 0x0001e80000100800 */
[----:B0-----:R-:W2:Y:S04]  /*8880*/  LDL.LU R24, [R1+0xf88] ;  /* 0x000f880001187983 */ /* 0x001ea80000300800 */
        /* <DEDUP_REMOVED lines=43> */
[----:B0-----:R-:W2:Y:S01]  /*8b40*/  LDL.LU R0, [R1+0xf30] ;  /* 0x000f300001007983 */ /* 0x001ea20000300800 */
[----:B------:R-:W-:-:S05]  /*8b50*/  SEL R19, R3, R19, !P0 ;  /* 0x0000001303137207 */ /* 0x000fca0004000000 */
[----:B------:R2:W-:Y:S02]  /*8b60*/  STL [R1+0x34], R19 ;  /* 0x0000341301007387 */ /* 0x0005e40000100800 */
[C---:B--2---:R-:W-:Y:S02]  /*8b70*/  SEL R19, R3.reuse, R0, !P0 ;  /* 0x0000000003137207 */ /* 0x044fe40004000000 */
[----:B------:R-:W2:Y:S01]  /*8b80*/  LDL.LU R0, [R1+0xf2c] ;  /* 0x000f2c0001007983 */ /* 0x000ea20000300800 */
[C---:B------:R-:W-:Y:S02]  /*8b90*/  SEL R7, R3.reuse, R7, !P0 ;  /* 0x0000000703077207 */ /* 0x040fe40004000000 */
[C---:B------:R-:W-:Y:S01]  /*8ba0*/  SEL R2, R3.reuse, R2, !P0 ;  /* 0x0000000203027207 */ /* 0x040fe20004000000 */
[----:B------:R0:W-:Y:S01]  /*8bb0*/  STL [R1+0x30], R19 ;  /* 0x0000301301007387 */ /* 0x0001e20000100800 */
[C---:B------:R-:W-:Y:S02]  /*8bc0*/  SEL R6, R3.reuse, R6, !P0 ;  /* 0x0000000603067207 */ /* 0x040fe40004000000 */
[----:B------:R-:W-:-:S02]  /*8bd0*/  SEL R4, R3, R4, !P0 ;  /* 0x0000000403047207 */ /* 0x000fc40004000000 */
[C---:B0-----:R-:W-:Y:S02]  /*8be0*/  SEL R19, R3.reuse, R29, !P0 ;  /* 0x0000001d03137207 */ /* 0x041fe40004000000 */
[----:B----4-:R-:W-:-:S03]  /*8bf0*/  SEL R29, R3, R20, !P0 ;  /* 0x00000014031d7207 */ /* 0x010fc60004000000 */
[----:B------:R-:W-:Y:S04]  /*8c00*/  STL [R1+0x28], R19 ;  /* 0x0000281301007387 */ /* 0x000fe80000100800 */
[----:B------:R0:W-:Y:S04]  /*8c10*/  STL [R1+0x24], R7 ;  /* 0x0000240701007387 */ /* 0x0001e80000100800 */
[----:B------:R1:W-:Y:S04]  /*8c20*/  STL [R1+0x20], R2 ;  /* 0x0000200201007387 */ /* 0x0003e80000100800 */
[----:B------:R-:W-:Y:S01]  /*8c30*/  STL [R1+0x18], R6 ;  /* 0x0000180601007387 */ /* 0x000fe20000100800 */
[----:B0-----:R-:W0:Y:S03]  /*8c40*/  LDC R7, c[0x0][0x3ac] ;  /* 0x0000eb00ff077b82 */ /* 0x001e260000000800 */
[----:B------:R4:W-:Y:S01]  /*8c50*/  STL [R1+0x14], R4 ;  /* 0x0000140401007387 */ /* 0x0009e20000100800 */
[----:B-1----:R-:W-:-:S02]  /*8c60*/  SEL R2, R3, R5, !P0 ;  /* 0x0000000503027207 */ /* 0x002fc40004000000 */
[C---:B------:R-:W-:Y:S02]  /*8c70*/  SEL R5, R3.reuse, R25, !P0 ;  /* 0x0000001903057207 */ /* 0x040fe40004000000 */
[C---:B---3--:R-:W-:Y:S01]  /*8c80*/  SEL R25, R3.reuse, R21, !P0 ;  /* 0x0000001503197207 */ /* 0x048fe20004000000 */
[----:B------:R5:W-:Y:S01]  /*8c90*/  STL [R1+0x10], R2 ;  /* 0x0000100201007387 */ /* 0x000be20000100800 */
[----:B----4-:R-:W-:-:S03]  /*8ca0*/  SEL R4, R3, R24, !P0 ;  /* 0x0000001803047207 */ /* 0x010fc60004000000 */
[----:B------:R-:W-:Y:S04]  /*8cb0*/  STL [R1+0xc], R5 ;  /* 0x00000c0501007387 */ /* 0x000fe80000100800 */
[----:B------:R-:W-:Y:S01]  /*8cc0*/  STL [R1+0x4], R4 ;  /* 0x0000040401007387 */ /* 0x000fe20000100800 */
[----:B-----5:R-:W-:-:S03]  /*8cd0*/  SEL R2, R3, R22, !P0 ;  /* 0x0000001603027207 */ /* 0x020fc60004000000 */
[----:B------:R1:W-:Y:S04]  /*8ce0*/  STL [R1+0xec4], R29 ;  /* 0x000ec41d01007387 */ /* 0x0003e80000100800 */
[----:B------:R3:W-:Y:S01]  /*8cf0*/  STL [R1], R2 ;  /* 0x0000000201007387 */ /* 0x0007e20000100800 */
[----:B------:R-:W-:-:S03]  /*8d00*/  SEL R24, R3, R23, !P0 ;  /* 0x0000001703187207 */ /* 0x000fc60004000000 */
[----:B------:R4:W-:Y:S01]  /*8d10*/  STL [R1+0xec8], R25 ;  /* 0x000ec81901007387 */ /* 0x0009e20000100800 */
[----:B-1----:R-:W-:Y:S01]  /*8d20*/  IMAD R29, RZ, RZ, -UR7 ;  /* 0x80000007ff1d7e24 */ /* 0x002fe2000f8e02ff */
[----:B---3--:R-:W-:Y:S02]  /*8d30*/  LOP3.LUT R2, R8, 0x3f, RZ, 0xc0, !PT ;  /* 0x0000003f08027812 */ /* 0x008fe400078ec0ff */
[----:B----4-:R-:W3:Y:S03]  /*8d40*/  LDL.LU R25, [R1+0x98] ;  /* 0x0000980001197983 */ /* 0x010ee60000300800 */
[----:B0-----:R-:W-:Y:S01]  /*8d50*/  IMAD R3, R2, R7, RZ ;  /* 0x0000000702037224 */ /* 0x001fe200078e02ff */
[----:B------:R-:W-:Y:S01]  /*8d60*/  STL [R1+0xecc], R24 ;  /* 0x000ecc1801007387 */ /* 0x000fe20000100800 */
[----:B--2---:R-:W-:Y:S01]  /*8d70*/  IMAD R0, R0, UR6, RZ ;  /* 0x0000000600007c24 */ /* 0x004fe2000f8e02ff */
[----:B------:R-:W0:Y:S01]  /*8d80*/  S2R R19, SR_TID.X ;  /* 0x0000000000137919 */ /* 0x000e220000002100 */
[----:B------:R-:W-:Y:S01]  /*8d90*/  LEA.HI R2, R8, 0x3c, RZ, 0x1c ;  /* 0x0000003c08027811 */ /* 0x000fe200078fe0ff */
[----:B------:R-:W-:Y:S01]  /*8da0*/  IMAD R23, R7, 0x40, R3 ;  /* 0x0000004007177824 */ /* 0x000fe200078e0203 */
[----:B------:R-:W1:Y:S01]  /*8db0*/  LDCU UR6, c[0x0][0x3b0] ;  /* 0x00007600ff0677ac */ /* 0x000e620008000800 */
[----:B------:R-:W-:-:S04]  /*8dc0*/  IADD3 R5, P1, PT, R0, UR8, RZ ;  /* 0x0000000800057c10 */ /* 0x000fc8000ff3e0ff */
[----:B------:R-:W-:Y:S01]  /*8dd0*/  LEA.HI.X.SX32 R4, R0, UR9, 0x1, P1 ;  /* 0x0000000900047c11 */ /* 0x000fe200088f0eff */
[----:B------:R-:W-:Y:S01]  /*8de0*/  IMAD R21, R2, UR7, RZ ;  /* 0x0000000702157c24 */ /* 0x000fe2000f8e02ff */
[----:B------:R-:W-:Y:S01]  /*8df0*/  IADD3 R0, P1, PT, R3, UR4, RZ ;  /* 0x0000000403007c10 */ /* 0x000fe2000ff3e0ff */
[----:B------:R-:W-:Y:S01]  /*8e00*/  IMAD R20, R29, 0x4, R28 ;  /* 0x000000041d147824 */ /* 0x000fe200078e021c */
[----:B------:R-:W-:Y:S01]  /*8e10*/  SHF.R.U32.HI R8, RZ, 0x4, R8 ;  /* 0x00000004ff087819 */ /* 0x000fe20000011608 */
[----:B------:R-:W2:Y:S02]  /*8e20*/  LDCU UR9, c[0x0][0x3a0] ;  /* 0x00007400ff0977ac */ /* 0x000ea40008000800 */
[----:B------:R4:W-:Y:S04]  /*8e30*/  STL [R1+0xe28], R0 ;  /* 0x000e280001007387 */ /* 0x0009e80000100800 */
[----:B----4-:R-:W4:Y:S01]  /*8e40*/  LDL.LU R0, [R1+0x3c] ;  /* 0x00003c0001007983 */ /* 0x010f220000300800 */
[----:B------:R-:W-:Y:S01]  /*8e50*/  IADD3 R2, P0, PT, R23, UR4, RZ ;  /* 0x0000000417027c10 */ /* 0x000fe2000ff1e0ff */
[----:B------:R-:W5:Y:S01]  /*8e60*/  LDCU UR4, c[0x0][0x3a8] ;  /* 0x00007500ff0477ac */ /* 0x000f620008000800 */
[----:B------:R-:W-:-:S02]  /*8e70*/  SGXT.U32 R8, R8, 0x2 ;  /* 0x000000020808781a */ /* 0x000fc40000000000 */
[----:B0-----:R-:W-:Y:S01]  /*8e80*/  LEA.HI R6, R19, 0x7c, RZ, 0x1c ;  /* 0x0000007c13067811 */ /* 0x001fe200078fe0ff */
[----:B------:R0:W-:Y:S04]  /*8e90*/  STL [R1+0xe2c], R2 ;  /* 0x000e2c0201007387 */ /* 0x0001e80000100800 */
[----:B------:R-:W-:Y:S02]  /*8ea0*/  IMAD R22, R6, UR7, RZ ;  /* 0x0000000706167c24 */ /* 0x000fe4000f8e02ff */
[C---:B------:R-:W-:Y:S01]  /*8eb0*/  IMAD R24, R8.reuse, UR7, RZ ;  /* 0x0000000708187c24 */ /* 0x040fe2000f8e02ff */
[----:B0-----:R-:W-:Y:S02]  /*8ec0*/  LOP3.LUT R2, R8, 0x78, RZ, 0xfc, !PT ;  /* 0x0000007808027812 */ /* 0x001fe400078efcff */
[----:B------:R-:W-:-:S03]  /*8ed0*/  IADD3 R8, P2, PT, R22, R5, RZ ;  /* 0x0000000516087210 */ /* 0x000fc60007f5e0ff */
[----:B-----5:R-:W-:Y:S02]  /*8ee0*/  IMAD R2, R2, UR4, RZ ;  /* 0x0000000402027c24 */ /* 0x020fe4000f8e02ff */
[----:B------:R0:W-:Y:S02]  /*8ef0*/  STL [R1+0xdd8], R8 ;  /* 0x000dd80801007387 */ /* 0x0001e40000100800 */
[----:B0-----:R-:W-:-:S05]  /*8f00*/  IADD3 R8, P3, PT, R21, R5, RZ ;  /* 0x0000000515087210 */ /* 0x001fca0007f7e0ff */
[----:B------:R0:W-:Y:S02]  /*8f10*/  STL [R1+0xdfc], R8 ;  /* 0x000dfc0801007387 */ /* 0x0001e40000100800 */
[----:B0-----:R-:W-:-:S05]  /*8f20*/  IADD3 R8, P4, PT, R2, R5, RZ ;  /* 0x0000000502087210 */ /* 0x001fca0007f9e0ff */
[----:B------:R4:W-:Y:S02]  /*8f30*/  STL [R1+0xde0], R8 ;  /* 0x000de00801007387 */ /* 0x0009e40000100800 */
[----:B----4-:R-:W-:-:S05]  /*8f40*/  IADD3 R8, P5, PT, R0, R5, RZ ;  /* 0x0000000500087210 */ /* 0x010fca0007fbe0ff */
[----:B------:R3:W-:Y:S02]  /*8f50*/  STL [R1+0xdf4], R8 ;  /* 0x000df40801007387 */ /* 0x0007e40000100800 */
[----:B---3--:R-:W-:-:S05]  /*8f60*/  IADD3 R8, P6, PT, R25, R5, RZ ;  /* 0x0000000519087210 */ /* 0x008fca0007fde0ff */
[----:B------:R0:W-:Y:S04]  /*8f70*/  STL [R1+0xdf8], R8 ;  /* 0x000df80801007387 */ /* 0x0001e80000100800 */
[----:B0-----:R-:W3:Y:S01]  /*8f80*/  LDL.LU R8, [R1+0xf28] ;  /* 0x000f280001087983 */ /* 0x001ee20000300800 */
[----:B------:R-:W-:-:S05]  /*8f90*/  LEA.HI.X.SX32 R22, R22, R4, 0x1, P2 ;  /* 0x0000000416167211 */ /* 0x000fca00010f0eff */
[----:B------:R3:W-:Y:S01]  /*8fa0*/  STL [R1+0xdd4], R22 ;  /* 0x000dd41601007387 */ /* 0x0007e20000100800 */
[----:B------:R-:W-:Y:S01]  /*8fb0*/  LEA.HI.X.SX32 R2, R2, R4, 0x1, P4 ;  /* 0x0000000402027211 */ /* 0x000fe200020f0eff */
[----:B------:R-:W-:-:S04]  /*8fc0*/  IMAD R19, R29, 0x4, R20 ;  /* 0x000000041d137824 */ /* 0x000fc800078e0214 */
[----:B------:R-:W-:-:S04]  /*8fd0*/  IMAD R7, R29, 0x4, R19 ;  /* 0x000000041d077824 */ /* 0x000fc800078e0213 */
[----:B------:R-:W-:Y:S01]  /*8fe0*/  IMAD R6, R29, 0x4, R7 ;  /* 0x000000041d067824 */ /* 0x000fe200078e0207 */
[----:B---3--:R-:W-:-:S05]  /*8ff0*/  IADD3 R22, P2, PT, R8, R5, RZ ;  /* 0x0000000508167210 */ /* 0x008fca0007f5e0ff */
[----:B------:R0:W-:Y:S02]  /*9000*/  STL [R1+0xdf0], R22 ;  /* 0x000df01601007387 */ /* 0x0001e40000100800 */
[----:B0-----:R-:W-:Y:S02]  /*9010*/  LEA.HI.X.SX32 R22, R21, R4, 0x1, P3 ;  /* 0x0000000415167211 */ /* 0x001fe400018f0eff */
[----:B------:R-:W-:-:S03]  /*9020*/  IADD3 R21, P3, PT, R9, R5, RZ ;  /* 0x0000000509157210 */ /* 0x000fc60007f7e0ff */
[----:B------:R0:W-:Y:S04]  /*9030*/  STL [R1+0xdec], R22 ;  /* 0x000dec1601007387 */ /* 0x0001e80000100800 */
[----:B------:R3:W-:Y:S04]  /*9040*/  STL [R1+0xde4], R21 ;  /* 0x000de41501007387 */ /* 0x0007e80000100800 */
[----:B------:R4:W-:Y:S01]  /*9050*/  STL [R1+0xddc], R2 ;  /* 0x000ddc0201007387 */ /* 0x0009e20000100800 */
[----:B0-----:R-:W-:Y:S02]  /*9060*/  IADD3 R22, P4, PT, R10, R5, RZ ;  /* 0x000000050a167210 */ /* 0x001fe40007f9e0ff */
[----:B---3--:R-:W-:-:S03]  /*9070*/  LEA.HI.X.SX32 R21, R0, R4, 0x1, P5 ;  /* 0x0000000400157211 */ /* 0x008fc600028f0eff */
[----:B------:R-:W-:Y:S01]  /*9080*/  STL [R1+0xde8], R22 ;  /* 0x000de81601007387 */ /* 0x000fe20000100800 */
[----:B------:R-:W-:Y:S02]  /*9090*/  LEA.HI.X.SX32 R0, R25, R4, 0x1, P6 ;  /* 0x0000000419007211 */ /* 0x000fe400030f0eff */
[-C--:B----4-:R-:W-:Y:S01]  /*90a0*/  IADD3 R2, P5, PT, R11, R5.reuse, RZ ;  /* 0x000000050b027210 */ /* 0x090fe20007fbe0ff */
[----:B------:R0:W-:Y:S04]  /*90b0*/  STL [R1+0xdc4], R21 ;  /* 0x000dc41501007387 */ /* 0x0001e80000100800 */
[----:B------:R3:W-:Y:S04]  /*90c0*/  STL [R1+0xdcc], R2 ;  /* 0x000dcc0201007387 */ /* 0x0007e80000100800 */
[----:B------:R4:W-:Y:S01]  /*90d0*/  STL [R1+0xdc8], R0 ;  /* 0x000dc80001007387 */ /* 0x0009e20000100800 */
[----:B0-----:R-:W-:-:S02]  /*90e0*/  IADD3 R21, P6, PT, R12, R5, RZ ;  /* 0x000000050c157210 */ /* 0x001fc40007fde0ff */
[----:B---3--:R-:W-:-:S03]  /*90f0*/  LEA.HI.X.SX32 R2, R8, R4, 0x1, P2 ;  /* 0x0000000408027211 */ /* 0x008fc600010f0eff */
[----:B------:R-:W-:Y:S01]  /*9100*/  STL [R1+0xdd0], R21 ;  /* 0x000dd01501007387 */ /* 0x000fe20000100800 */
[----:B----4-:R-:W-:-:S03]  /*9110*/  IADD3 R0, P2, PT, R13, R5, RZ ;  /* 0x000000050d007210 */ /* 0x010fc60007f5e0ff */
[----:B------:R0:W-:Y:S01]  /*9120*/  STL [R1+0xdbc], R2 ;  /* 0x000dbc0201007387 */ /* 0x0001e20000100800 */
[----:B------:R-:W-:-:S03]  /*9130*/  LEA.HI.X.SX32 R8, R9, R4, 0x1, P3 ;  /* 0x0000000409087211 */ /* 0x000fc600018f0eff */
[----:B------:R3:W-:Y:S01]  /*9140*/  STL [R1+0xdc0], R0 ;  /* 0x000dc00001007387 */ /* 0x0007e20000100800 */
[----:B0-----:R-:W-:-:S03]  /*9150*/  IADD3 R2, P3, PT, R14, R5, RZ ;  /* 0x000000050e027210 */ /* 0x001fc60007f7e0ff */
[----:B------:R0:W-:Y:S01]  /*9160*/  STL [R1+0xdb4], R8 ;  /* 0x000db40801007387 */ /* 0x0001e20000100800 */
[----:B---3--:R-:W-:-:S03]  /*9170*/  LEA.HI.X.SX32 R0, R10, R4, 0x1, P4 ;  /* 0x000000040a007211 */ /* 0x008fc600020f0eff */
[----:B------:R3:W-:Y:S04]  /*9180*/  STL [R1+0xdb8], R2 ;  /* 0x000db80201007387 */ /* 0x0007e80000100800 */
[----:B------:R4:W-:Y:S01]  /*9190*/  STL [R1+0xdac], R0 ;  /* 0x000dac0001007387 */ /* 0x0009e20000100800 */
[----:B0-----:R-:W-:Y:S02]  /*91a0*/  IADD3 R8, P4, PT, R15, R5, RZ ;  /* 0x000000050f087210 */ /* 0x001fe40007f9e0ff */
[----:B---3--:R-:W-:-:S03]  /*91b0*/  LEA.HI.X.SX32 R2, R11, R4, 0x1, P5 ;  /* 0x000000040b027211 */ /* 0x008fc600028f0eff */
[----:B------:R0:W-:Y:S01]  /*91c0*/  STL [R1+0xdb0], R8 ;  /* 0x000db00801007387 */ /* 0x0001e20000100800 */
[----:B----4-:R-:W-:-:S03]  /*91d0*/  IADD3 R0, P5, PT, R16, R5, RZ ;  /* 0x0000000510007210 */ /* 0x010fc60007fbe0ff */
[----:B------:R3:W-:Y:S04]  /*91e0*/  STL [R1+0xda4], R2 ;  /* 0x000da40201007387 */ /* 0x0007e80000100800 */
[----:B------:R4:W-:Y:S01]  /*91f0*/  STL [R1+0xda8], R0 ;  /* 0x000da80001007387 */ /* 0x0009e20000100800 */
[----:B0-----:R-:W-:Y:S02]  /*9200*/  LEA.HI.X.SX32 R8, R12, R4, 0x1, P6 ;  /* 0x000000040c087211 */ /* 0x001fe400030f0eff */
[----:B---3--:R-:W-:-:S03]  /*9210*/  IADD3 R2, P6, PT, R17, R5, RZ ;  /* 0x0000000511027210 */ /* 0x008fc60007fde0ff */
[----:B------:R0:W-:Y:S01]  /*9220*/  STL [R1+0xd9c], R8 ;  /* 0x000d9c0801007387 */ /* 0x0001e20000100800 */
[----:B----4-:R-:W-:-:S03]  /*9230*/  LEA.HI.X.SX32 R0, R13, R4, 0x1, P2 ;  /* 0x000000040d007211 */ /* 0x010fc600010f0eff */
        /* <DEDUP_REMOVED lines=30> */
[----:B------:R3:W-:Y:S01]  /*9420*/  STL [R1+0xd5c], R2 ;  /* 0x000d5c0201007387 */ /* 0x0007e20000100800 */
[----:B------:R-:W-:-:S03]  /*9430*/  IMAD R8, R29, 0x4, R6 ;  /* 0x000000041d087824 */ /* 0x000fc600078e0206 */
[----:B------:R4:W-:Y:S01]  /*9440*/  STL [R1+0xd60], R0 ;  /* 0x000d600001007387 */ /* 0x0009e20000100800 */
[----:B0-----:R-:W-:Y:S02]  /*9450*/  LEA.HI.X.SX32 R9, R28, R4, 0x1, P5 ;  /* 0x000000041c097211 */ /* 0x001fe400028f0eff */
[----:B---3--:R-:W-:-:S03]  /*9460*/  IADD3 R2, P5, PT, R24, R5, RZ ;  /* 0x0000000518027210 */ /* 0x008fc60007fbe0ff */
[----:B------:R0:W-:Y:S01]  /*9470*/  STL [R1+0xd00], R9 ;  /* 0x000d000901007387 */ /* 0x0001e20000100800 */
[----:B----4-:R-:W-:-:S03]  /*9480*/  LEA.HI.X.SX32 R0, R20, R4, 0x1, P6 ;  /* 0x0000000414007211 */ /* 0x010fc600030f0eff */
[----:B------:R3:W-:Y:S01]  /*9490*/  STL [R1+0xd58], R2 ;  /* 0x000d580201007387 */ /* 0x0007e20000100800 */
[----:B------:R-:W-:-:S03]  /*94a0*/  LEA.HI.X.SX32 R6, R6, R4, 0x1, P4 ;  /* 0x0000000406067211 */ /* 0x000fc600020f0eff */
[----:B------:R4:W-:Y:S01]  /*94b0*/  STL [R1+0xd04], R0 ;  /* 0x000d040001007387 */ /* 0x0009e20000100800 */
[-C--:B0-----:R-:W-:Y:S02]  /*94c0*/  LEA.HI.X.SX32 R9, R19, R4.reuse, 0x1, P2 ;  /* 0x0000000413097211 */ /* 0x081fe400010f0eff */
[----:B---3--:R-:W-:-:S03]  /*94d0*/  LEA.HI.X.SX32 R2, R7, R4, 0x1, P3 ;  /* 0x0000000407027211 */ /* 0x008fc600018f0eff */
[----:B------:R-:W-:Y:S01]  /*94e0*/  STL [R1+0xd08], R9 ;  /* 0x000d080901007387 */ /* 0x000fe20000100800 */
[----:B----4-:R-:W-:-:S03]  /*94f0*/  IADD3 R0, P2, PT, R8, R5, RZ ;  /* 0x0000000508007210 */ /* 0x010fc60007f5e0ff */
[----:B------:R0:W-:Y:S01]  /*9500*/  STL [R1+0xd0c], R2 ;  /* 0x000d0c0201007387 */ /* 0x0001e20000100800 */
[----:B------:R-:W-:-:S03]  /*9510*/  IMAD R11, R29, 0x4, R8 ;  /* 0x000000041d0b7824 */ /* 0x000fc600078e0208 */
[----:B------:R3:W-:Y:S01]  /*9520*/  STL [R1+0xd2c], R0 ;  /* 0x000d2c0001007387 */ /* 0x0007e20000100800 */
[----:B------:R-:W-:Y:S01]  /*9530*/  IMAD R10, R29, 0x4, R11 ;  /* 0x000000041d0a7824 */ /* 0x000fe200078e020b */
[-C--:B0-----:R-:W-:Y:S02]  /*9540*/  LEA.HI.X.SX32 R2, R24, R4.reuse, 0x1, P5 ;  /* 0x0000000418027211 */ /* 0x081fe400028f0eff */
[----:B------:R-:W-:Y:S01]  /*9550*/  STL [R1+0xd10], R6 ;  /* 0x000d100601007387 */ /* 0x000fe20000100800 */
[----:B---3--:R-:W-:-:S03]  /*9560*/  LEA.HI.X.SX32 R0, R8, R4, 0x1, P2 ;  /* 0x0000000408007211 */ /* 0x008fc600010f0eff */
[----:B------:R-:W1:Y:S04]  /*9570*/  LDL.LU R13, [R1+0x114] ;  /* 0x00011400010d7983 */ /* 0x000e680000300800 */
[----:B------:R0:W-:Y:S01]  /*9580*/  STL [R1+0xd54], R2 ;  /* 0x000d540201007387 */ /* 0x0001e20000100800 */
[----:B------:R-:W-:-:S03]  /*9590*/  IMAD R12, R29, 0x4, R10 ;  /* 0x000000041d0c7824 */ /* 0x000fc600078e020a */
[----:B------:R-:W3:Y:S04]  /*95a0*/  LDL.LU R14, [R1+0x128] ;  /* 0x00012800010e7983 */ /* 0x000ee80000300800 */
[----:B------:R4:W-:Y:S01]  /*95b0*/  STL [R1+0xd28], R0 ;  /* 0x000d280001007387 */ /* 0x0009e20000100800 */
[----:B0-----:R-:W-:-:S03]  /*95c0*/  IADD3 R2, P3, PT, R10, R5, RZ ;  /* 0x000000050a027210 */ /* 0x001fc60007f7e0ff */
[----:B------:R-:W5:Y:S01]  /*95d0*/  LDL.LU R21, [R1+0x110] ;  /* 0x0001100001157983 */ /* 0x000f620000300800 */
[----:B----4-:R-:W-:Y:S01]  /*95e0*/  IADD3 R0, P2, PT, R11, R5, RZ ;  /* 0x000000050b007210 */ /* 0x010fe20007f5e0ff */
[----:B------:R-:W-:-:S04]  /*95f0*/  IMAD R9, R29, 0x4, R12 ;  /* 0x000000041d097824 */ /* 0x000fc800078e020c */
[----:B------:R0:W-:Y:S01]  /*9600*/  STL [R1+0xd34], R0 ;  /* 0x000d340001007387 */ /* 0x0001e20000100800 */
[----:B------:R-:W-:-:S03]  /*9610*/  LEA.HI.X.SX32 R6, R11, R4, 0x1, P2 ;  /* 0x000000040b067211 */ /* 0x000fc600010f0eff */
[----:B------:R-:W4:Y:S01]  /*9620*/  LDL.LU R22, [R1+0x108] ;  /* 0x0001080001167983 */ /* 0x000f220000300800 */
[----:B------:R-:W-:-:S03]  /*9630*/  LEA.HI.X.SX32 R11, R10, R4, 0x1, P3 ;  /* 0x000000040a0b7211 */ /* 0x000fc600018f0eff */
[----:B------:R2:W-:Y:S01]  /*9640*/  STL [R1+0xd3c], R2 ;  /* 0x000d3c0201007387 */ /* 0x0005e20000100800 */
[----:B0-----:R-:W-:-:S04]  /*9650*/  IADD3 R0, P4, PT, R12, R5, RZ ;  /* 0x000000050c007210 */ /* 0x001fc80007f9e0ff */
[----:B------:R-:W-:Y:S01]  /*9660*/  LEA.HI.X.SX32 R10, R12, R4, 0x1, P4 ;  /* 0x000000040c0a7211 */ /* 0x000fe200020f0eff */
[----:B--2---:R-:W2:Y:S01]  /*9670*/  LDL.LU R2, [R1+0x104] ;  /* 0x0001040001027983 */ /* 0x004ea20000300800 */
[----:B------:R-:W-:-:S03]  /*9680*/  IADD3 R12, P2, PT, R9, R5, RZ ;  /* 0x00000005090c7210 */ /* 0x000fc60007f5e0ff */
[----:B------:R0:W-:Y:S04]  /*9690*/  STL [R1+0xd44], R0 ;  /* 0x000d440001007387 */ /* 0x0001e80000100800 */
[----:B0-----:R-:W2:Y:S04]  /*96a0*/  LDL.LU R0, [R1+0x100] ;  /* 0x0001000001007983 */ /* 0x001ea80000300800 */
[----:B------:R-:W-:Y:S04]  /*96b0*/  STL [R1+0xd30], R6 ;  /* 0x000d300601007387 */ /* 0x000fe80000100800 */
[----:B------:R-:W-:Y:S04]  /*96c0*/  STL [R1+0xd38], R11 ;  /* 0x000d380b01007387 */ /* 0x000fe80000100800 */
[----:B------:R-:W2:Y:S04]  /*96d0*/  LDL.LU R24, [R1+0xfc] ;  /* 0x0000fc0001187983 */ /* 0x000ea80000300800 */
[----:B------:R0:W-:Y:S04]  /*96e0*/  STL [R1+0xd40], R10 ;  /* 0x000d400a01007387 */ /* 0x0001e80000100800 */
[----:B------:R-:W-:Y:S04]  /*96f0*/  STL [R1+0xd48], R12 ;  /* 0x000d480c01007387 */ /* 0x000fe80000100800 */
[----:B------:R-:W2:Y:S01]  /*9700*/  LDL.LU R25, [R1+0xf8] ;  /* 0x0000f80001197983 */ /* 0x000ea20000300800 */
[----:B------:R-:W-:-:S04]  /*9710*/  IMAD R8, R29, 0x4, R9 ;  /* 0x000000041d087824 */ /* 0x000fc800078e0209 */
[----:B------:R-:W-:Y:S01]  /*9720*/  IMAD R7, R29, 0x4, R8 ;  /* 0x000000041d077824 */ /* 0x000fe200078e0208 */
[----:B0-----:R-:W-:-:S03]  /*9730*/  IADD3 R10, P3, PT, R8, R5, RZ ;  /* 0x00000005080a7210 */ /* 0x001fc60007f7e0ff */
[----:B------:R-:W-:Y:S01]  /*9740*/  IMAD R6, R29, 0x4, R7 ;  /* 0x000000041d067824 */ /* 0x000fe200078e0207 */
[----:B------:R-:W-:Y:S01]  /*9750*/  IADD3 R11, P4, PT, R7, R5, RZ ;  /* 0x00000005070b7210 */ /* 0x000fe20007f9e0ff */
[----:B------:R0:W-:Y:S01]  /*9760*/  STL [R1+0xd4c], R10 ;  /* 0x000d4c0a01007387 */ /* 0x0001e20000100800 */
[----:B------:R-:W-:-:S03]  /*9770*/  LEA.HI.X.SX32 R8, R8, R4, 0x1, P3 ;  /* 0x0000000408087211 */ /* 0x000fc600018f0eff */
[----:B------:R-:W-:Y:S01]  /*9780*/  STL [R1+0xd50], R11 ;  /* 0x000d500b01007387 */ /* 0x000fe20000100800 */
[----:B0-----:R-:W-:Y:S02]  /*9790*/  IADD3 R10, P5, PT, R6, R5, RZ ;  /* 0x00000005060a7210 */ /* 0x001fe40007fbe0ff */
[----:B------:R-:W-:-:S03]  /*97a0*/  LEA.HI.X.SX32 R5, R9, R4, 0x1, P2 ;  /* 0x0000000409057211 */ /* 0x000fc600010f0eff */
[----:B------:R-:W-:Y:S01]  /*97b0*/  STL [R1+0xd24], R10 ;  /* 0x000d240a01007387 */ /* 0x000fe20000100800 */
[----:B------:R-:W-:-:S03]  /*97c0*/  LEA.HI.X.SX32 R3, R3, UR5, 0x1, P1 ;  /* 0x0000000503037c11 */ /* 0x000fc600088f0eff */
[----:B------:R-:W2:Y:S04]  /*97d0*/  LDL.LU R29, [R1+0x12c] ;  /* 0x00012c00011d7983 */ /* 0x000ea80000300800 */
[----:B------:R0:W-:Y:S04]  /*97e0*/  STL [R1+0xd14], R5 ;  /* 0x000d140501007387 */ /* 0x0001e80000100800 */
[----:B------:R-:W-:Y:S01]  /*97f0*/  STL [R1+0xd18], R8 ;  /* 0x000d180801007387 */ /* 0x000fe20000100800 */
[-C--:B0-----:R-:W-:Y:S02]  /*9800*/  LEA.HI.X.SX32 R5, R7, R4.reuse, 0x1, P4 ;  /* 0x0000000407057211 */ /* 0x081fe400020f0eff */
[----:B------:R-:W-:-:S03]  /*9810*/  LEA.HI.X.SX32 R4, R6, R4, 0x1, P5 ;  /* 0x0000000406047211 */ /* 0x000fc600028f0eff */
[----:B------:R-:W-:Y:S04]  /*9820*/  STL [R1+0xd1c], R5 ;  /* 0x000d1c0501007387 */ /* 0x000fe80000100800 */
[----:B------:R-:W-:Y:S04]  /*9830*/  STL [R1+0xe30], R3 ;  /* 0x000e300301007387 */ /* 0x000fe80000100800 */
[----:B------:R0:W-:Y:S02]  /*9840*/  STL [R1+0xd20], R4 ;  /* 0x000d200401007387 */ /* 0x0001e40000100800 */
[----:B0-----:R-:W-:-:S05]  /*9850*/  LEA.HI.X.SX32 R4, R23, UR5, 0x1, P0 ;  /* 0x0000000517047c11 */ /* 0x001fca00080f0eff */
[----:B------:R-:W-:Y:S01]  /*9860*/  STL [R1+0xe34], R4 ;  /* 0x000e340401007387 */ /* 0x000fe20000100800 */
[----:B-1----:R-:W-:Y:S02]  /*9870*/  IMAD R13, R13, UR6, RZ ;  /* 0x000000060d0d7c24 */ /* 0x002fe4000f8e02ff */
[----:B---3--:R-:W-:-:S03]  /*9880*/  IMAD R12, R14, UR6, RZ ;  /* 0x000000060e0c7c24 */ /* 0x008fc6000f8e02ff */
[----:B------:R-:W-:Y:S01]  /*9890*/  STL [R1+0xed0], R13 ;  /* 0x000ed00d01007387 */ /* 0x000fe20000100800 */
[----:B-----5:R-:W-:-:S03]  /*98a0*/  IMAD R11, R21, UR6, RZ ;  /* 0x00000006150b7c24 */ /* 0x020fc6000f8e02ff */
[----:B------:R-:W-:Y:S04]  /*98b0*/  STL [R1+0xed4], R12 ;  /* 0x000ed40c01007387 */ /* 0x000fe80000100800 */
[----:B------:R0:W-:Y:S01]  /*98c0*/  STL [R1+0xed8], R11 ;  /* 0x000ed80b01007387 */ /* 0x0001e20000100800 */
[----:B----4-:R-:W-:-:S05]  /*98d0*/  IMAD R9, R22, UR6, RZ ;  /* 0x0000000616097c24 */ /* 0x010fca000f8e02ff */
[----:B------:R-:W-:Y:S04]  /*98e0*/  STL [R1+0xedc], R9 ;  /* 0x000edc0901007387 */ /* 0x000fe80000100800 */
[----:B------:R-:W3:Y:S01]  /*98f0*/  LDL.LU R16, [R1+0x134] ;  /* 0x0001340001107983 */ /* 0x000ee20000300800 */
[----:B--2---:R-:W-:-:S05]  /*9900*/  IMAD R8, R2, UR6, RZ ;  /* 0x0000000602087c24 */ /* 0x004fca000f8e02ff */
[----:B------:R-:W-:Y:S04]  /*9910*/  STL [R1+0xee0], R8 ;  /* 0x000ee00801007387 */ /* 0x000fe80000100800 */
[----:B------:R-:W2:Y:S04]  /*9920*/  LDL.LU R18, [R1+0x13c] ;  /* 0x00013c0001127983 */ /* 0x000ea80000300800 */
[----:B------:R-:W4:Y:S01]  /*9930*/  LDL.LU R20, [R1+0x144] ;  /* 0x0001440001147983 */ /* 0x000f220000300800 */
[----:B------:R-:W-:-:S05]  /*9940*/  IMAD R7, R0, UR6, RZ ;  /* 0x0000000600077c24 */ /* 0x000fca000f8e02ff */
[----:B------:R1:W-:Y:S04]  /*9950*/  STL [R1+0xee4], R7 ;  /* 0x000ee40701007387 */ /* 0x0003e80000100800 */
[----:B------:R-:W5:Y:S01]  /*9960*/  LDL.LU R22, [R1+0x148] ;  /* 0x0001480001167983 */ /* 0x000f620000300800 */
[----:B------:R-:W-:-:S03]  /*9970*/  IMAD R6, R24, UR6, RZ ;  /* 0x0000000618067c24 */ /* 0x000fc6000f8e02ff */
[----:B------:R-:W5:Y:S04]  /*9980*/  LDL.LU R23, [R1+0x150] ;  /* 0x0001500001177983 */ /* 0x000f680000300800 */
[----:B------:R0:W-:Y:S04]  /*9990*/  STL [R1+0xee8], R6 ;  /* 0x000ee80601007387 */ /* 0x0001e80000100800 */
[----:B------:R-:W5:Y:S01]  /*99a0*/  LDL.LU R26, [R1+0x154] ;  /* 0x00015400011a7983 */ /* 0x000f620000300800 */
[----:B------:R-:W-:-:S03]  /*99b0*/  IMAD R5, R25, UR6, RZ ;  /* 0x0000000619057c24 */ /* 0x000fc6000f8e02ff */
[----:B------:R-:W5:Y:S04]  /*99c0*/  LDL.LU R28, [R1+0x158] ;  /* 0x00015800011c7983 */ /* 0x000f680000300800 */
[----:B------:R1:W-:Y:S04]  /*99d0*/  STL [R1+0xeec], R5 ;  /* 0x000eec0501007387 */ /* 0x0003e80000100800 */
[----:B0-----:R-:W1:Y:S04]  /*99e0*/  LDL.LU R11, [R1+0x164] ;  /* 0x00016400010b7983 */ /* 0x001e680000300800 */
        /* <DEDUP_REMOVED lines=12> */
[----:B------:R-:W5:Y:S01]  /*9ab0*/  LDL.LU R24, [R1+0x1e0] ;  /* 0x0001e00001187983 */ /* 0x000f620000300800 */
[----:B------:R-:W-:-:S03]  /*9ac0*/  IMAD R15, R29, UR6, RZ ;  /* 0x000000061d0f7c24 */ /* 0x000fc6000f8e02ff */
[----:B------:R-:W5:Y:S04]  /*9ad0*/  LDL.LU R25, [R1+0x1e4] ;  /* 0x0001e40001197983 */ /* 0x000f680000300800 */
[----:B------:R-:W5:Y:S04]  /*9ae0*/  LDL.LU R29, [R1+0x228] ;  /* 0x00022800011d7983 */ /* 0x000f680000300800 */
[----:B------:R-:W-:Y:S01]  /*9af0*/  STL [R1+0xef0], R15 ;  /* 0x000ef00f01007387 */ /* 0x000fe20000100800 */
[----:B---3--:R-:W-:-:S05]  /*9b00*/  IMAD R16, R16, UR6, RZ ;  /* 0x0000000610107c24 */ /* 0x008fca000f8e02ff */
[----:B------:R-:W-:Y:S01]  /*9b10*/  STL [R1+0xef4], R16 ;  /* 0x000ef41001007387 */ /* 0x000fe20000100800 */
[----:B--2---:R-:W-:Y:S02]  /*9b20*/  IMAD R18, R18, UR6, RZ ;  /* 0x0000000612127c24 */ /* 0x004fe4000f8e02ff */
[----:B----4-:R-:W-:-:S03]  /*9b30*/  IMAD R20, R20, UR6, RZ ;  /* 0x0000000614147c24 */ /* 0x010fc6000f8e02ff */
[----:B------:R-:W-:Y:S04]  /*9b40*/  STL [R1+0xef8], R18 ;  /* 0x000ef81201007387 */ /* 0x000fe80000100800 */
[----:B------:R-:W-:Y:S01]  /*9b50*/  STL [R1+0xefc], R20 ;  /* 0x000efc1401007387 */ /* 0x000fe20000100800 */
[----:B-----5:R-:W-:Y:S02]  /*9b60*/  IMAD R22, R22, UR6, RZ ;  /* 0x0000000616167c24 */ /* 0x020fe4000f8e02ff */
[----:B------:R-:W-:-:S03]  /*9b70*/  IMAD R23, R23, UR6, RZ ;  /* 0x0000000617177c24 */ /* 0x000fc6000f8e02ff */
[----:B------:R-:W-:Y:S01]  /*9b80*/  STL [R1+0xf00], R22 ;  /* 0x000f001601007387 */ /* 0x000fe20000100800 */
[----:B------:R-:W-:-:S03]  /*9b90*/  IMAD R26, R26, UR6, RZ ;  /* 0x000000061a1a7c24 */ /* 0x000fc6000f8e02ff */
[----:B------:R-:W-:Y:S01]  /*9ba0*/  STL [R1+0xf04], R23 ;  /* 0x000f041701007387 */ /* 0x000fe20000100800 */
[----:B------:R-:W-:-:S03]  /*9bb0*/  IMAD R28, R28, UR6, RZ ;  /* 0x000000061c1c7c24 */ /* 0x000fc6000f8e02ff */
[----:B------:R-:W-:Y:S01]  /*9bc0*/  STL [R1+0xf08], R26 ;  /* 0x000f081a01007387 */ /* 0x000fe20000100800 */
[----:B-1----:R-:W-:-:S03]  /*9bd0*/  IMAD R7, R11, UR6, RZ ;  /* 0x000000060b077c24 */ /* 0x002fc6000f8e02ff */
[----:B------:R-:W-:Y:S01]  /*9be0*/  STL [R1+0xf0c], R28 ;  /* 0x000f0c1c01007387 */ /* 0x000fe20000100800 */
[----:B------:R-:W-:-:S03]  /*9bf0*/  IMAD R6, R12, UR6, RZ ;  /* 0x000000060c067c24 */ /* 0x000fc6000f8e02ff */
[----:B------:R-:W-:Y:S01]  /*9c00*/  STL [R1+0x8], R7 ;  /* 0x0000080701007387 */ /* 0x000fe20000100800 */
[----:B------:R-:W-:-:S03]  /*9c10*/  IMAD R5, R13, UR6, RZ ;  /* 0x000000060d057c24 */ /* 0x000fc6000f8e02ff */
[----:B------:R-:W-:Y:S01]  /*9c20*/  STL [R1+0x1c], R6 ;  /* 0x00001c0601007387 */ /* 0x000fe20000100800 */
[----:B------:R-:W-:-:S03]  /*9c30*/  IMAD R4, R4, UR6, RZ ;  /* 0x0000000604047c24 */ /* 0x000fc6000f8e02ff */
[----:B------:R0:W-:Y:S01]  /*9c40*/  STL [R1+0x2c], R5 ;  /* 0x00002c0501007387 */ /* 0x0001e20000100800 */
[----:B------:R-:W-:-:S03]  /*9c50*/  IMAD R3, R3, UR6, RZ ;  /* 0x0000000603037c24 */ /* 0x000fc6000f8e02ff */
[----:B------:R1:W-:Y:S04]  /*9c60*/  STL [R1+0x3c], R4 ;  /* 0x00003c0401007387 */ /* 0x0003e80000100800 */
[----:B------:R2:W-:Y:S01]  /*9c70*/  STL [R1+0x54], R3 ;  /* 0x0000540301007387 */ /* 0x0005e20000100800 */
[----:B0-----:R-:W-:Y:S02]  /*9c80*/  IMAD R5, R10, UR6, RZ ;  /* 0x000000060a057c24 */ /* 0x001fe4000f8e02ff */
[----:B-1----:R-:W-:-:S03]  /*9c90*/  IMAD R4, R19, UR6, RZ ;  /* 0x0000000613047c24 */ /* 0x002fc6000f8e02ff */
[----:B------:R0:W-:Y:S01]  /*9ca0*/  STL [R1+0x68], R5 ;  /* 0x0000680501007387 */ /* 0x0001e20000100800 */
[----:B--2---:R-:W-:-:S03]  /*9cb0*/  IMAD R3, R27, UR6, RZ ;  /* 0x000000061b037c24 */ /* 0x004fc6000f8e02ff */
[----:B------:R1:W-:Y:S04]  /*9cc0*/  STL [R1+0x80], R4 ;  /* 0x0000800401007387 */ /* 0x0003e80000100800 */
[----:B------:R2:W-:Y:S01]  /*9cd0*/  STL [R1+0x8c], R3 ;  /* 0x00008c0301007387 */ /* 0x0005e20000100800 */
[----:B0-----:R-:W-:Y:S02]  /*9ce0*/  IMAD R5, R17, UR6, RZ ;  /* 0x0000000611057c24 */ /* 0x001fe4000f8e02ff */
[----:B-1----:R-:W-:-:S03]  /*9cf0*/  IMAD R4, R14, UR6, RZ ;  /* 0x000000060e047c24 */ /* 0x002fc6000f8e02ff */
[----:B------:R-:W-:Y:S01]  /*9d00*/  STL [R1+0x98], R5 ;  /* 0x0000980501007387 */ /* 0x000fe20000100800 */
[----:B--2---:R-:W-:-:S03]  /*9d10*/  IMAD R3, R21, UR6, RZ ;  /* 0x0000000615037c24 */ /* 0x004fc6000f8e02ff */
[----:B------:R-:W-:Y:S01]  /*9d20*/  STL [R1+0xb4], R4 ;  /* 0x0000b40401007387 */ /* 0x000fe20000100800 */
[----:B------:R-:W-:Y:S02]  /*9d30*/  IMAD R2, R2, UR6, RZ ;  /* 0x0000000602027c24 */ /* 0x000fe4000f8e02ff */
[----:B------:R-:W-:Y:S01]  /*9d40*/  IMAD R0, R0, UR6, RZ ;  /* 0x0000000600007c24 */ /* 0x000fe2000f8e02ff */
[----:B------:R0:W-:Y:S04]  /*9d50*/  STL [R1+0xc8], R3 ;  /* 0x0000c80301007387 */ /* 0x0001e80000100800 */
[----:B------:R1:W-:Y:S01]  /*9d60*/  STL [R1+0xe0], R2 ;  /* 0x0000e00201007387 */ /* 0x0003e20000100800 */
[----:B0-----:R-:W-:-:S03]  /*9d70*/  IMAD R3, R24, UR6, RZ ;  /* 0x0000000618037c24 */ /* 0x001fc6000f8e02ff */
[----:B------:R0:W-:Y:S04]  /*9d80*/  STL [R1+0xec], R0 ;  /* 0x0000ec0001007387 */ /* 0x0001e80000100800 */
[----:B------:R-:W-:Y:S04]  /*9d90*/  STL [R1+0xf0], R3 ;  /* 0x0000f00301007387 */ /* 0x000fe80000100800 */
[----:B------:R-:W2:Y:S01]  /*9da0*/  LDL.LU R28, [R1+0x21c] ;  /* 0x00021c00011c7983 */ /* 0x000ea20000300800 */
[----:B-1----:R-:W-:Y:S02]  /*9db0*/  IMAD R2, R25, UR6, RZ ;  /* 0x0000000619027c24 */ /* 0x002fe4000f8e02ff */
[----:B0-----:R-:W-:-:S03]  /*9dc0*/  IMAD R0, R29, UR6, RZ ;  /* 0x000000061d007c24 */ /* 0x001fc6000f8e02ff */
[----:B------:R-:W-:Y:S04]  /*9dd0*/  STL [R1+0xf8], R2 ;  /* 0x0000f80201007387 */ /* 0x000fe80000100800 */
[----:B--2---:R0:W-:Y:S04]  /*9de0*/  STL [R1+0xf20], R28 ;  /* 0x000f201c01007387 */ /* 0x0041e80000100800 */
[----:B------:R-:W-:Y:S04]  /*9df0*/  STL [R1+0xfc], R0 ;  /* 0x0000fc0001007387 */ /* 0x000fe80000100800 */
        /* <DEDUP_REMOVED lines=31> */
[----:B--2---:R-:W-:-:S05]  /*9ff0*/  IMAD R28, R28, UR6, RZ ;  /* 0x000000061c1c7c24 */ /* 0x004fca000f8e02ff */
[----:B------:R0:W-:Y:S04]  /*a000*/  STL [R1+0x100], R28 ;  /* 0x0001001c01007387 */ /* 0x0001e80000100800 */
[----:B0-----:R-:W2:Y:S02]  /*a010*/  LDL.LU R28, [R1+0xf24] ;  /* 0x000f2400011c7983 */ /* 0x001ea40000300800 */
[----:B--2---:R-:W-:-:S05]  /*a020*/  IMAD R28, R28, UR6, RZ ;  /* 0x000000061c1c7c24 */ /* 0x004fca000f8e02ff */
[----:B------:R0:W-:Y:S04]  /*a030*/  STL [R1+0x104], R28 ;  /* 0x0001041c01007387 */ /* 0x0001e80000100800 */
[----:B0-----:R-:W2:Y:S01]  /*a040*/  LDL.LU R28, [R1+0xf20] ;  /* 0x000f2000011c7983 */ /* 0x001ea20000300800 */
[----:B---3--:R-:W-:Y:S02]  /*a050*/  IMAD R7, R7, UR6, RZ ;  /* 0x0000000607077c24 */ /* 0x008fe4000f8e02ff */
[----:B------:R-:W-:Y:S02]  /*a060*/  IMAD R4, R4, UR6, RZ ;  /* 0x0000000604047c24 */ /* 0x000fe4000f8e02ff */
[----:B------:R-:W-:Y:S02]  /*a070*/  IMAD R3, R3, UR6, RZ ;  /* 0x0000000603037c24 */ /* 0x000fe4000f8e02ff */
[----:B------:R-:W-:-:S02]  /*a080*/  IMAD R2, R2, UR6, RZ ;  /* 0x0000000602027c24 */ /* 0x000fc4000f8e02ff */
[----:B------:R-:W-:Y:S02]  /*a090*/  IMAD R0, R0, UR6, RZ ;  /* 0x0000000600007c24 */ /* 0x000fe4000f8e02ff */
[----:B--2---:R-:W-:-:S05]  /*a0a0*/  IMAD R28, R28, UR6, RZ ;  /* 0x000000061c1c7c24 */ /* 0x004fca000f8e02ff */
[----:B------:R0:W-:Y:S02]  /*a0b0*/  STL [R1+0x108], R28 ;  /* 0x0001081c01007387 */ /* 0x0001e40000100800 */
[----:B0-----:R-:W-:Y:S02]  /*a0c0*/  IMAD R28, R26, UR6, RZ ;  /* 0x000000061a1c7c24 */ /* 0x001fe4000f8e02ff */
[----:B----4-:R-:W-:Y:S02]  /*a0d0*/  IMAD R26, R23, UR6, RZ ;  /* 0x00000006171a7c24 */ /* 0x010fe4000f8e02ff */
[----:B-----5:R-:W-:Y:S02]  /*a0e0*/  IMAD R23, R22, UR6, RZ ;  /* 0x0000000616177c24 */ /* 0x020fe4000f8e02ff */
[----:B------:R-:W-:Y:S01]  /*a0f0*/  IMAD R22, R20, UR6, RZ ;  /* 0x0000000614167c24 */ /* 0x000fe2000f8e02ff */
[----:B------:R-:W-:Y:S01]  /*a100*/  STL [R1+0x110], R28 ;  /* 0x0001101c01007387 */ /* 0x000fe20000100800 */
[----:B------:R-:W-:-:S02]  /*a110*/  IMAD R20, R18, UR6, RZ ;  /* 0x0000000612147c24 */ /* 0x000fc4000f8e02ff */
[----:B------:R-:W-:Y:S01]  /*a120*/  IMAD R18, R16, UR6, RZ ;  /* 0x0000000610127c24 */ /* 0x000fe2000f8e02ff */
[----:B------:R-:W-:Y:S01]  /*a130*/  STL [R1+0x114], R26 ;  /* 0x0001141a01007387 */ /* 0x000fe20000100800 */
[----:B------:R-:W-:Y:S02]  /*a140*/  IMAD R16, R15, UR6, RZ ;  /* 0x000000060f107c24 */ /* 0x000fe4000f8e02ff */
[----:B------:R-:W-:Y:S01]  /*a150*/  IMAD R15, R5, UR6, RZ ;  /* 0x00000006050f7c24 */ /* 0x000fe2000f8e02ff */
[----:B------:R-:W-:Y:S01]  /*a160*/  STL [R1+0x128], R23 ;  /* 0x0001281701007387 */ /* 0x000fe20000100800 */
[----:B------:R-:W-:-:S03]  /*a170*/  IMAD R5, R6, UR6, RZ ;  /* 0x0000000606057c24 */ /* 0x000fc6000f8e02ff */
[----:B------:R-:W-:Y:S04]  /*a180*/  STL [R1+0x12c], R22 ;  /* 0x00012c1601007387 */ /* 0x000fe80000100800 */
[----:B------:R-:W-:Y:S01]  /*a190*/  STL [R1+0x134], R20 ;  /* 0x0001341401007387 */ /* 0x000fe20000100800 */
[----:B------:R-:W-:-:S03]  /*a1a0*/  IMAD R6, R8, UR6, RZ ;  /* 0x0000000608067c24 */ /* 0x000fc6000f8e02ff */
[----:B------:R-:W-:Y:S04]  /*a1b0*/  STL [R1+0x13c], R18 ;  /* 0x00013c1201007387 */ /* 0x000fe80000100800 */
[----:B------:R-:W-:Y:S04]  /*a1c0*/  STL [R1+0x140], R16 ;  /* 0x0001401001007387 */ /* 0x000fe80000100800 */
[----:B------:R-:W-:Y:S04]  /*a1d0*/  STL [R1+0x144], R15 ;  /* 0x0001440f01007387 */ /* 0x000fe80000100800 */
[----:B------:R0:W-:Y:S04]  /*a1e0*/  STL [R1+0x148], R5 ;  /* 0x0001480501007387 */ /* 0x0001e80000100800 */
[----:B------:R1:W-:Y:S01]  /*a1f0*/  STL [R1+0x150], R7 ;  /* 0x0001500701007387 */ /* 0x0003e20000100800 */
[----:B0-----:R-:W-:-:S03]  /*a200*/  IMAD R5, R9, UR6, RZ ;  /* 0x0000000609057c24 */ /* 0x001fc6000f8e02ff */
[----:B------:R0:W-:Y:S01]  /*a210*/  STL [R1+0x154], R6 ;  /* 0x0001540601007387 */ /* 0x0001e20000100800 */
[----:B-1----:R-:W-:-:S03]  /*a220*/  IMAD R7, R11, UR6, RZ ;  /* 0x000000060b077c24 */ /* 0x002fc6000f8e02ff */
[----:B------:R1:W-:Y:S01]  /*a230*/  STL [R1+0x158], R5 ;  /* 0x0001580501007387 */ /* 0x0003e20000100800 */
[----:B0-----:R-:W-:-:S03]  /*a240*/  IMAD R6, R12, UR6, RZ ;  /* 0x000000060c067c24 */ /* 0x001fc6000f8e02ff */
[----:B------:R-:W-:Y:S01]  /*a250*/  STL [R1+0x164], R7 ;  /* 0x0001640701007387 */ /* 0x000fe20000100800 */
[----:B-1----:R-:W-:-:S03]  /*a260*/  IMAD R5, R13, UR6, RZ ;  /* 0x000000060d057c24 */ /* 0x002fc6000f8e02ff */
[----:B------:R-:W-:Y:S04]  /*a270*/  STL [R1+0x170], R6 ;  /* 0x0001700601007387 */ /* 0x000fe80000100800 */
[----:B------:R0:W-:Y:S04]  /*a280*/  STL [R1+0x174], R5 ;  /* 0x0001740501007387 */ /* 0x0001e80000100800 */
[----:B------:R1:W-:Y:S04]  /*a290*/  STL [R1+0x180], R4 ;  /* 0x0001800401007387 */ /* 0x0003e80000100800 */
[----:B------:R2:W-:Y:S01]  /*a2a0*/  STL [R1+0x198], R3 ;  /* 0x0001980301007387 */ /* 0x0005e20000100800 */
[----:B0-----:R-:W-:-:S02]  /*a2b0*/  IMAD R5, R10, UR6, RZ ;  /* 0x000000060a057c24 */ /* 0x001fc4000f8e02ff */
        /* <DEDUP_REMOVED lines=9> */
[----:B------:R-:W-:Y:S04]  /*a350*/  STL [R1+0x1ac], R4 ;  /* 0x0001ac0401007387 */ /* 0x000fe80000100800 */
        /* <DEDUP_REMOVED lines=138> */
[----:B------:R-:W3:Y:S01]  /*ac00*/  LDL.LU R0, [R1] ;  /* 0x0000000001007983 */ /* 0x000ee20000300800 */
[----:B--2---:R-:W-:-:S05]  /*ac10*/  IMAD R28, R28, UR6, RZ ;  /* 0x000000061c1c7c24 */ /* 0x004fca000f8e02ff */
[----:B------:R0:W-:Y:S04]  /*ac20*/  STL [R1+0x24c], R28 ;  /* 0x00024c1c01007387 */ /* 0x0001e80000100800 */
[----:B0-----:R-:W2:Y:S02]  /*ac30*/  LDL.LU R28, [R1+0xf14] ;  /* 0x000f1400011c7983 */ /* 0x001ea40000300800 */
[----:B--2---:R-:W-:-:S05]  /*ac40*/  IMAD R28, R28, UR6, RZ ;  /* 0x000000061c1c7c24 */ /* 0x004fca000f8e02ff */
[----:B------:R0:W-:Y:S04]  /*ac50*/  STL [R1+0x254], R28 ;  /* 0x0002541c01007387 */ /* 0x0001e80000100800 */
[----:B0-----:R-:W2:Y:S01]  /*ac60*/  LDL.LU R28, [R1+0xf10] ;  /* 0x000f1000011c7983 */ /* 0x001ea20000300800 */
[----:B---3--:R-:W-:Y:S02]  /*ac70*/  IMAD R26, R26, UR6, RZ ;  /* 0x000000061a1a7c24 */ /* 0x008fe4000f8e02ff */
[----:B----4-:R-:W-:Y:S02]  /*ac80*/  IMAD R23, R23, UR6, RZ ;  /* 0x0000000617177c24 */ /* 0x010fe4000f8e02ff */
[----:B-----5:R-:W-:Y:S02]  /*ac90*/  IMAD R22, R22, UR6, RZ ;  /* 0x0000000616167c24 */ /* 0x020fe4000f8e02ff */
[----:B------:R-:W-:-:S02]  /*aca0*/  IMAD R20, R20, UR6, RZ ;  /* 0x0000000614147c24 */ /* 0x000fc4000f8e02ff */
[----:B------:R-:W-:Y:S02]  /*acb0*/  IMAD R18, R18, UR6, RZ ;  /* 0x0000000612127c24 */ /* 0x000fe4000f8e02ff */
[----:B------:R-:W-:Y:S02]  /*acc0*/  IMAD R16, R16, UR6, RZ ;  /* 0x0000000610107c24 */ /* 0x000fe4000f8e02ff */
[----:B------:R-:W-:Y:S02]  /*acd0*/  IMAD R15, R15, UR6, RZ ;  /* 0x000000060f0f7c24 */ /* 0x000fe4000f8e02ff */
[----:B------:R-:W-:Y:S02]  /*ace0*/  IMAD R5, R5, UR6, RZ ;  /* 0x0000000605057c24 */ /* 0x000fe4000f8e02ff */
[----:B------:R-:W-:Y:S02]  /*acf0*/  IMAD R6, R6, UR6, RZ ;  /* 0x0000000606067c24 */ /* 0x000fe4000f8e02ff */
        /* <DEDUP_REMOVED lines=9> */
[----:B--2---:R-:W-:-:S05]  /*ad90*/  IMAD R28, R28, UR6, RZ ;  /* 0x000000061c1c7c24 */ /* 0x004fca000f8e02ff */
        /* <DEDUP_REMOVED lines=31> */
[----:B0-----:R-:W5:Y:S04]  /*af90*/  LDL.LU R13, [R1+0xed0] ;  /* 0x000ed000010d7983 */ /* 0x001f680000300800 */
[----:B------:R0:W-:Y:S04]  /*afa0*/  STL [R1+0x2c0], R24 ;  /* 0x0002c01801007387 */ /* 0x0001e80000100800 */
[----:B0-----:R-:W5:Y:S04]  /*afb0*/  LDL.LU R24, [R1+0xecc] ;  /* 0x000ecc0001187983 */ /* 0x001f680000300800 */
[----:B------:R0:W-:Y:S04]  /*afc0*/  STL [R1+0x2c4], R25 ;  /* 0x0002c41901007387 */ /* 0x0001e80000100800 */
[----:B0-----:R-:W5:Y:S04]  /*afd0*/  LDL.LU R25, [R1+0xec8] ;  /* 0x000ec80001197983 */ /* 0x001f680000300800 */
[----:B------:R0:W-:Y:S04]  /*afe0*/  STL [R1+0x2cc], R29 ;  /* 0x0002cc1d01007387 */ /* 0x0001e80000100800 */
[----:B0-----:R-:W5:Y:S01]  /*aff0*/  LDL.LU R29, [R1+0xec4] ;  /* 0x000ec400011d7983 */ /* 0x001f620000300800 */
[----:B------:R-:W-:-:S05]  /*b000*/  IMAD R4, R4, UR6, RZ ;  /* 0x0000000604047c24 */ /* 0x000fca000f8e02ff */
[----:B------:R0:W-:Y:S02]  /*b010*/  STL [R1+0x2d0], R4 ;  /* 0x0002d00401007387 */ /* 0x0001e40000100800 */
[----:B0-----:R-:W-:Y:S02]  /*b020*/  IMAD R4, R3, UR6, RZ ;  /* 0x0000000603047c24 */ /* 0x001fe4000f8e02ff */
[----:B------:R-:W-:Y:S02]  /*b030*/  IMAD R3, R10, UR6, RZ ;  /* 0x000000060a037c24 */ /* 0x000fe4000f8e02ff */
[----:B------:R-:W-:Y:S01]  /*b040*/  IMAD R10, R19, UR6, RZ ;  /* 0x00000006130a7c24 */ /* 0x000fe2000f8e02ff */
[----:B------:R0:W-:Y:S04]  /*b050*/  STL [R1+0x2d8], R4 ;  /* 0x0002d80401007387 */ /* 0x0001e80000100800 */
[----:B------:R1:W-:Y:S01]  /*b060*/  STL [R1+0x2e0], R3 ;  /* 0x0002e00301007387 */ /* 0x0003e20000100800 */
[----:B0-----:R-:W-:-:S03]  /*b070*/  IMAD R4, R27, UR6, RZ ;  /* 0x000000061b047c24 */ /* 0x001fc6000f8e02ff */
[----:B------:R0:W-:Y:S01]  /*b080*/  STL [R1+0x2e4], R10 ;  /* 0x0002e40a01007387 */ /* 0x0001e20000100800 */
[----:B-1----:R-:W-:-:S03]  /*b090*/  IMAD R3, R17, UR6, RZ ;  /* 0x0000000611037c24 */ /* 0x002fc6000f8e02ff */
[----:B------:R1:W-:Y:S01]  /*b0a0*/  STL [R1+0x2ec], R4 ;  /* 0x0002ec0401007387 */ /* 0x0003e20000100800 */
[----:B0-----:R-:W-:-:S03]  /*b0b0*/  IMAD R10, R14, UR6, RZ ;  /* 0x000000060e0a7c24 */ /* 0x001fc6000f8e02ff */
[----:B------:R0:W-:Y:S01]  /*b0c0*/  STL [R1+0x2f0], R3 ;  /* 0x0002f00301007387 */ /* 0x0001e20000100800 */
[----:B-1----:R-:W-:-:S03]  /*b0d0*/  IMAD R4, R21, UR6, RZ ;  /* 0x0000000615047c24 */ /* 0x002fc6000f8e02ff */
[----:B------:R1:W-:Y:S04]  /*b0e0*/  STL [R1+0x2f8], R10 ;  /* 0x0002f80a01007387 */ /* 0x0003e80000100800 */
[----:B------:R-:W-:Y:S01]  /*b0f0*/  STL [R1+0x300], R4 ;  /* 0x0003000401007387 */ /* 0x000fe20000100800 */
[----:B0-----:R-:W-:-:S03]  /*b100*/  IMAD R3, R2, UR6, RZ ;  /* 0x0000000602037c24 */ /* 0x001fc6000f8e02ff */
[----:B------:R0:W-:Y:S01]  /*b110*/  STL [R1+0xe38], R4 ;  /* 0x000e380401007387 */ /* 0x0001e20000100800 */
[----:B------:R-:W-:-:S03]  /*b120*/  IMAD R2, R0, UR6, RZ ;  /* 0x0000000600027c24 */ /* 0x000fc6000f8e02ff */
[----:B------:R-:W-:Y:S04]  /*b130*/  STL [R1+0x304], R3 ;  /* 0x0003040301007387 */ /* 0x000fe80000100800 */
[----:B------:R0:W-:Y:S01]  /*b140*/  STL [R1+0xe3c], R3 ;  /* 0x000e3c0301007387 */ /* 0x0001e20000100800 */
[----:B--2---:R-:W-:Y:S02]  /*b150*/  SHF.R.S32.HI R21, RZ, 0x1f, R8 ;  /* 0x0000001fff157819 */ /* 0x004fe40000011408 */
[----:B---3--:R-:W-:Y:S02]  /*b160*/  SHF.R.S32.HI R19, RZ, 0x1f, R9 ;  /* 0x0000001fff137819 */ /* 0x008fe40000011409 */
[----:B----4-:R-:W-:Y:S02]  /*b170*/  SHF.R.S32.HI R17, RZ, 0x1f, R11 ;  /* 0x0000001fff117819 */ /* 0x010fe4000001140b */
[----:B-----5:R-:W-:Y:S01]  /*b180*/  SHF.R.S32.HI R14, RZ, 0x1f, R12 ;  /* 0x0000001fff0e7819 */ /* 0x020fe2000001140c */
[----:B-1----:R-:W-:-:S02]  /*b190*/  IMAD R10, R24, UR6, RZ ;  /* 0x00000006180a7c24 */ /* 0x002fc4000f8e02ff */
[----:B0-----:R-:W-:-:S05]  /*b1a0*/  IMAD R4, R25, UR6, RZ ;  /* 0x0000000619047c24 */ /* 0x001fca000f8e02ff */
[----:B------:R0:W-:Y:S04]  /*b1b0*/  STL [R1+0x318], R4 ;  /* 0x0003180401007387 */ /* 0x0001e80000100800 */
[----:B------:R-:W2:Y:S04]  /*b1c0*/  LDL R3, [R1+0xe0] ;  /* 0x0000e00001037983 */ /* 0x000ea80000100800 */
[----:B0-----:R-:W3:Y:S04]  /*b1d0*/  LDL R4, [R1+0xec] ;  /* 0x0000ec0001047983 */ /* 0x001ee80000100800 */
[----:B------:R0:W-:Y:S01]  /*b1e0*/  STL [R1+0x320], R10 ;  /* 0x0003200a01007387 */ /* 0x0001e20000100800 */
[----:B------:R-:W-:-:S03]  /*b1f0*/  IMAD R0, R29, UR6, RZ ;  /* 0x000000061d007c24 */ /* 0x000fc6000f8e02ff */
[----:B------:R-:W-:Y:S01]  /*b200*/  STL [R1+0x30c], R2 ;  /* 0x00030c0201007387 */ /* 0x000fe20000100800 */
[----:B0-----:R-:W-:-:S03]  /*b210*/  SHF.R.S32.HI R10, RZ, 0x1f, R13 ;  /* 0x0000001fff0a7819 */ /* 0x001fc6000001140d */
[----:B------:R0:W-:Y:S04]  /*b220*/  STL [R1+0xe40], R2 ;  /* 0x000e400201007387 */ /* 0x0001e80000100800 */
[----:B0-----:R-:W4:Y:S04]  /*b230*/  LDL R2, [R1+0xc8] ;  /* 0x0000c80001027983 */ /* 0x001f280000100800 */
[----:B------:R0:W-:Y:S04]  /*b240*/  STL [R1+0xe48], R10 ;  /* 0x000e480a01007387 */ /* 0x0001e80000100800 */
[----:B0-----:R-:W5:Y:S04]  /*b250*/  LDL R10, [R1+0xb4] ;  /* 0x0000b400010a7983 */ /* 0x001f680000100800 */
[----:B------:R0:W-:Y:S04]  /*b260*/  STL [R1+0xe44], R13 ;  /* 0x000e440d01007387 */ /* 0x0001e80000100800 */
[----:B0-----:R-:W2:Y:S04]  /*b270*/  LDL R13, [R1+0x98] ;  /* 0x00009800010d7983 */ /* 0x001ea80000100800 */
[----:B------:R-:W-:Y:S04]  /*b280*/  STL [R1+0x310], R0 ;  /* 0x0003100001007387 */ /* 0x000fe80000100800 */
[----:B------:R0:W-:Y:S04]  /*b290*/  STL [R1+0xe4c], R0 ;  /* 0x000e4c0001007387 */ /* 0x0001e80000100800 */
[----:B0-----:R-:W2:Y:S04]  /*b2a0*/  LDL R0, [R1+0x8c] ;  /* 0x00008c0001007983 */ /* 0x001ea80000100800 */
        /* <DEDUP_REMOVED lines=11> */
[----:B0-----:R-:W3:Y:S04]  /*b360*/  LDL R9, [R1+0x1c] ;  /* 0x00001c0001097983 */ /* 0x001ee80000100800 */
[----:B------:R0:W-:Y:S04]  /*b370*/  STL [R1+0xe6c], R21 ;  /* 0x000e6c1501007387 */ /* 0x0001e80000100800 */
[----:B0-----:R-:W4:Y:S01]  /*b380*/  LDL R21, [R1+0x8] ;  /* 0x0000080001157983 */ /* 0x001f220000100800 */
[----:B------:R-:W-:-:S02]  /*b390*/  SHF.R.S32.HI R24, RZ, 0x1f, R7 ;  /* 0x0000001fff187819 */ /* 0x000fc40000011407 */
[----:B------:R-:W-:Y:S01]  /*b3a0*/  SHF.R.S32.HI R25, RZ, 0x1f, R6 ;  /* 0x0000001fff197819 */ /* 0x000fe20000011406 */
[----:B------:R-:W-:Y:S01]  /*b3b0*/  STL [R1+0xe68], R8 ;  /* 0x000e680801007387 */ /* 0x000fe20000100800 */
[----:B------:R-:W-:-:S03]  /*b3c0*/  SHF.R.S32.HI R27, RZ, 0x1f, R5 ;  /* 0x0000001fff1b7819 */ /* 0x000fc60000011405 */
[----:B------:R-:W-:Y:S01]  /*b3d0*/  STL [R1+0xe74], R24 ;  /* 0x000e741801007387 */ /* 0x000fe20000100800 */
[----:B------:R-:W-:-:S03]  /*b3e0*/  SHF.R.S32.HI R29, RZ, 0x1f, R15 ;  /* 0x0000001fff1d7819 */ /* 0x000fc6000001140f */
[----:B------:R-:W-:Y:S04]  /*b3f0*/  STL [R1+0xe70], R7 ;  /* 0x000e700701007387 */ /* 0x000fe80000100800 */
[----:B------:R-:W-:Y:S04]  /*b400*/  STL [R1+0xe7c], R25 ;  /* 0x000e7c1901007387 */ /* 0x000fe80000100800 */
[----:B------:R0:W-:Y:S04]  /*b410*/  STL [R1+0xe78], R6 ;  /* 0x000e780601007387 */ /* 0x0001e80000100800 */
[----:B------:R-:W-:Y:S04]  /*b420*/  STL [R1+0xe84], R27 ;  /* 0x000e841b01007387 */ /* 0x000fe80000100800 */
[----:B------:R1:W-:Y:S01]  /*b430*/  STL [R1+0xe80], R5 ;  /* 0x000e800501007387 */ /* 0x0003e20000100800 */
[----:B0-----:R-:W-:-:S03]  /*b440*/  SHF.R.S32.HI R6, RZ, 0x1f, R18 ;  /* 0x0000001fff067819 */ /* 0x001fc60000011412 */
[----:B------:R-:W-:Y:S01]  /*b450*/  STL [R1+0xe8c], R29 ;  /* 0x000e8c1d01007387 */ /* 0x000fe20000100800 */
[----:B-1----:R-:W-:-:S03]  /*b460*/  SHF.R.S32.HI R5, RZ, 0x1f, R16 ;  /* 0x0000001fff057819 */ /* 0x002fc60000011410 */
[----:B------:R-:W-:Y:S04]  /*b470*/  STL [R1+0xe88], R15 ;  /* 0x000e880f01007387 */ /* 0x000fe80000100800 */
[----:B------:R-:W-:Y:S04]  /*b480*/  STL [R1+0xe90], R16 ;  /* 0x000e901001007387 */ /* 0x000fe80000100800 */
[----:B------:R0:W-:Y:S04]  /*b490*/  STL [R1], R5 ;  /* 0x0000000501007387 */ /* 0x0001e80000100800 */
[----:B------:R-:W-:Y:S01]  /*b4a0*/  STL [R1+0xe94], R18 ;  /* 0x000e941201007387 */ /* 0x000fe20000100800 */
[----:B0-----:R-:W-:-:S03]  /*b4b0*/  SHF.R.S32.HI R5, RZ, 0x1f, R20 ;  /* 0x0000001fff057819 */ /* 0x001fc60000011414 */
[----:B------:R0:W-:Y:S04]  /*b4c0*/  STL [R1+0x4], R6 ;  /* 0x0000040601007387 */ /* 0x0001e80000100800 */
[----:B------:R-:W-:Y:S04]  /*b4d0*/  STL [R1+0xe98], R20 ;  /* 0x000e981401007387 */ /* 0x000fe80000100800 */
[----:B------:R1:W-:Y:S01]  /*b4e0*/  STL [R1+0xc], R5 ;  /* 0x00000c0501007387 */ /* 0x0003e20000100800 */
[----:B0-----:R-:W-:-:S03]  /*b4f0*/  SHF.R.S32.HI R6, RZ, 0x1f, R22 ;  /* 0x0000001fff067819 */ /* 0x001fc60000011416 */
[----:B------:R-:W-:Y:S01]  /*b500*/  STL [R1+0xe9c], R22 ;  /* 0x000e9c1601007387 */ /* 0x000fe20000100800 */
[----:B-1----:R-:W-:-:S03]  /*b510*/  SHF.R.S32.HI R5, RZ, 0x1f, R23 ;  /* 0x0000001fff057819 */ /* 0x002fc60000011417 */
        /* <DEDUP_REMOVED lines=9> */
[----:B--2---:R-:W-:Y:S02]  /*b5b0*/  SHF.R.S32.HI R6, RZ, 0x1f, R19 ;  /* 0x0000001fff067819 */ /* 0x004fe40000011413 */
[----:B---3--:R-:W-:-:S02]  /*b5c0*/  SHF.R.S32.HI R5, RZ, 0x1f, R9 ;  /* 0x0000001fff057819 */ /* 0x008fc40000011409 */
[----:B----4-:R-:W-:-:S05]  /*b5d0*/  SHF.R.S32.HI R7, RZ, 0x1f, R21 ;  /* 0x0000001fff077819 */ /* 0x010fca0000011415 */
[----:B------:R0:W-:Y:S04]  /*b5e0*/  STL [R1+0x24], R7 ;  /* 0x0000240701007387 */ /* 0x0001e80000100800 */
[----:B------:R1:W-:Y:S01]  /*b5f0*/  STL [R1+0x28], R5 ;  /* 0x0000280501007387 */ /* 0x0003e20000100800 */
[----:B0-----:R-:W-:-:S03]  /*b600*/  SHF.R.S32.HI R7, RZ, 0x1f, R11 ;  /* 0x0000001fff077819 */ /* 0x001fc6000001140b */
[----:B------:R0:W-:Y:S01]  /*b610*/  STL [R1+0x30], R6 ;  /* 0x0000300601007387 */ /* 0x0001e20000100800 */
[----:B-1----:R-:W-:-:S03]  /*b620*/  SHF.R.S32.HI R5, RZ, 0x1f, R17 ;  /* 0x0000001fff057819 */ /* 0x002fc60000011411 */
[----:B------:R1:W-:Y:S04]  /*b630*/  STL [R1+0x34], R7 ;  /* 0x0000340701007387 */ /* 0x0003e80000100800 */
[----:B------:R2:W-:Y:S01]  /*b640*/  STL [R1+0x38], R5 ;  /* 0x0000380501007387 */ /* 0x0005e20000100800 */
[----:B0-----:R-:W-:Y:S02]  /*b650*/  SHF.R.S32.HI R6, RZ, 0x1f, R12 ;  /* 0x0000001fff067819 */ /* 0x001fe4000001140c */
[----:B-1----:R-:W-:-:S03]  /*b660*/  SHF.R.S32.HI R7, RZ, 0x1f, R14 ;  /* 0x0000001fff077819 */ /* 0x002fc6000001140e */
[----:B------:R0:W-:Y:S01]  /*b670*/  STL [R1+0x40], R6 ;  /* 0x0000400601007387 */ /* 0x0001e20000100800 */
[----:B--2---:R-:W-:-:S03]  /*b680*/  SHF.R.S32.HI R5, RZ, 0x1f, R0 ;  /* 0x0000001fff057819 */ /* 0x004fc60000011400 */
[----:B------:R-:W-:Y:S01]  /*b690*/  STL [R1+0x44], R7 ;  /* 0x0000440701007387 */ /* 0x000fe20000100800 */
[----:B-----5:R-:W-:-:S03]  /*b6a0*/  SHF.R.S32.HI R0, RZ, 0x1f, R10 ;  /* 0x0000001fff007819 */ /* 0x020fc6000001140a */
[----:B------:R1:W-:Y:S01]  /*b6b0*/  STL [R1+0x48], R5 ;  /* 0x0000480501007387 */ /* 0x0003e20000100800 */
[----:B0-----:R-:W-:-:S05]  /*b6c0*/  SHF.R.S32.HI R6, RZ, 0x1f, R13 ;  /* 0x0000001fff067819 */ /* 0x001fca000001140d */
[----:B------:R-:W-:Y:S01]  /*b6d0*/  STL [R1+0x4c], R6 ;  /* 0x00004c0601007387 */ /* 0x000fe20000100800 */
[----:B-1----:R-:W-:-:S03]  /*b6e0*/  SHF.R.S32.HI R5, RZ, 0x1f, R2 ;  /* 0x0000001fff057819 */ /* 0x002fc60000011402 */
[----:B------:R0:W-:Y:S04]  /*b6f0*/  STL [R1+0x50], R0 ;  /* 0x0000500001007387 */ /* 0x0001e80000100800 */
[----:B------:R-:W-:Y:S04]  /*b700*/  STL [R1+0x58], R5 ;  /* 0x0000580501007387 */ /* 0x000fe80000100800 */
[----:B------:R-:W2:Y:S01]  /*b710*/  LDL R28, [R1+0xfc] ;  /* 0x0000fc00011c7983 */ /* 0x000ea20000100800 */
[----:B------:R-:W-:Y:S02]  /*b720*/  SHF.R.S32.HI R2, RZ, 0x1f, R3 ;  /* 0x0000001fff027819 */ /* 0x000fe40000011403 */
[----:B0-----:R-:W-:-:S03]  /*b730*/  SHF.R.S32.HI R0, RZ, 0x1f, R4 ;  /* 0x0000001fff007819 */ /* 0x001fc60000011404 */
[----:B------:R-:W-:Y:S04]  /*b740*/  STL [R1+0x5c], R2 ;  /* 0x00005c0201007387 */ /* 0x000fe80000100800 */
[----:B--2---:R0:W-:Y:S04]  /*b750*/  STL [R1+0xebc], R28 ;  /* 0x000ebc1c01007387 */ /* 0x0041e80000100800 */
[----:B------:R-:W-:Y:S04]  /*b760*/  STL [R1+0x60], R0 ;  /* 0x0000600001007387 */ /* 0x000fe80000100800 */
[----:B0-----:R-:W2:Y:S04]  /*b770*/  LDL R28, [R1+0xf8] ;  /* 0x0000f800011c7983 */ /* 0x001ea80000100800 */
[----:B--2---:R0:W-:Y:S04]  /*b780*/  STL [R1+0xec0], R28 ;  /* 0x000ec01c01007387 */ /* 0x0041e80000100800 */
[----:B------:R-:W2:Y:S04]  /*b790*/  LDL R26, [R1+0x100] ;  /* 0x00010000011a7983 */ /* 0x000ea80000100800 */
[----:B------:R-:W3:Y:S04]  /*b7a0*/  LDL R23, [R1+0x104] ;  /* 0x0001040001177983 */ /* 0x000ee80000100800 */
[----:B0-----:R-:W4:Y:S04]  /*b7b0*/  LDL R28, [R1+0xf0] ;  /* 0x0000f000011c7983 */ /* 0x001f280000100800 */
[----:B------:R-:W5:Y:S04]  /*b7c0*/  LDL R22, [R1+0x108] ;  /* 0x0001080001167983 */ /* 0x000f680000100800 */
[----:B------:R-:W2:Y:S04]  /*b7d0*/  LDL R20, [R1+0x110] ;  /* 0x0001100001147983 */ /* 0x000ea80000100800 */
        /* <DEDUP_REMOVED lines=23> */
[----:B------:R-:W2:Y:S01]  /*b950*/  LDL R4, [R1+0x194] ;  /* 0x0001940001047983 */ /* 0x000ea20000100800 */
[----:B----4-:R-:W-:-:S05]  /*b960*/  SHF.R.S32.HI R28, RZ, 0x1f, R28 ;  /* 0x0000001fff1c7819 */ /* 0x010fca000001141c */
[----:B------:R0:W-:Y:S04]  /*b970*/  STL [R1+0x64], R28 ;  /* 0x0000641c01007387 */ /* 0x0001e80000100800 */
[----:B0-----:R-:W4:Y:S02]  /*b980*/  LDL.LU R28, [R1+0xec0] ;  /* 0x000ec000011c7983 */ /* 0x001f240000300800 */
[----:B----4-:R-:W-:-:S05]  /*b990*/  SHF.R.S32.HI R28, RZ, 0x1f, R28 ;  /* 0x0000001fff1c7819 */ /* 0x010fca000001141c */
[----:B------:R0:W-:Y:S04]  /*b9a0*/  STL [R1+0x6c], R28 ;  /* 0x00006c1c01007387 */ /* 0x0001e80000100800 */
[----:B0-----:R-:W4:Y:S01]  /*b9b0*/  LDL.LU R28, [R1+0xebc] ;  /* 0x000ebc00011c7983 */ /* 0x001f220000300800 */
[----:B--2---:R-:W-:Y:S02]  /*b9c0*/  SHF.R.S32.HI R26, RZ, 0x1f, R26 ;  /* 0x0000001fff1a7819 */ /* 0x004fe4000001141a */
[----:B---3--:R-:W-:Y:S02]  /*b9d0*/  SHF.R.S32.HI R23, RZ, 0x1f, R23 ;  /* 0x0000001fff177819 */ /* 0x008fe40000011417 */
[----:B-----5:R-:W-:Y:S02]  /*b9e0*/  SHF.R.S32.HI R22, RZ, 0x1f, R22 ;  /* 0x0000001fff167819 */ /* 0x020fe40000011416 */
[----:B------:R-:W-:-:S02]  /*b9f0*/  SHF.R.S32.HI R20, RZ, 0x1f, R20 ;  /* 0x0000001fff147819 */ /* 0x000fc40000011414 */
[----:B------:R-:W-:Y:S02]  /*ba00*/  SHF.R.S32.HI R18, RZ, 0x1f, R18 ;  /* 0x0000001fff127819 */ /* 0x000fe40000011412 */
[----:B------:R-:W-:Y:S02]  /*ba10*/  SHF.R.S32.HI R16, RZ, 0x1f, R16 ;  /* 0x0000001fff107819 */ /* 0x000fe40000011410 */
[----:B------:R-:W-:Y:S02]  /*ba20*/  SHF.R.S32.HI R15, RZ, 0x1f, R15 ;  /* 0x0000001fff0f7819 */ /* 0x000fe4000001140f */
[----:B------:R-:W-:Y:S02]  /*ba30*/  SHF.R.S32.HI R7, RZ, 0x1f, R7 ;  /* 0x0000001fff077819 */ /* 0x000fe40000011407 */
[----:B----4-:R-:W-:-:S05]  /*ba40*/  SHF.R.S32.HI R28, RZ, 0x1f, R28 ;  /* 0x0000001fff1c7819 */ /* 0x010fca000001141c */
[----:B------:R-:W-:Y:S04]  /*ba50*/  STL [R1+0x70], R28 ;  /* 0x0000701c01007387 */ /* 0x000fe80000100800 */
[----:B------:R-:W-:Y:S04]  /*ba60*/  STL [R1+0x74], R26 ;  /* 0x0000741a01007387 */ /* 0x000fe80000100800 */
[----:B------:R-:W-:Y:S04]  /*ba70*/  STL [R1+0x78], R23 ;  /* 0x0000781701007387 */ /* 0x000fe80000100800 */
[----:B------:R-:W-:Y:S04]  /*ba80*/  STL [R1+0x7c], R22 ;  /* 0x00007c1601007387 */ /* 0x000fe80000100800 */
[----:B------:R-:W-:Y:S04]  /*ba90*/  STL [R1+0x84], R20 ;  /* 0x0000841401007387 */ /* 0x000fe80000100800 */
[----:B------:R0:W-:Y:S04]  /*baa0*/  STL [R1+0x88], R18 ;  /* 0x0000881201007387 */ /* 0x0001e80000100800 */
[----:B------:R1:W-:Y:S04]  /*bab0*/  STL [R1+0x90], R16 ;  /* 0x0000901001007387 */ /* 0x0003e80000100800 */
[----:B------:R2:W-:Y:S01]  /*bac0*/  STL [R1+0x94], R15 ;  /* 0x0000940f01007387 */ /* 0x0005e20000100800 */
[----:B0-----:R-:W-:-:S02]  /*bad0*/  SHF.R.S32.HI R18, RZ, 0x1f, R29 ;  /* 0x0000001fff127819 */ /* 0x001fc4000001141d */
[----:B-1----:R-:W-:Y:S02]  /*bae0*/  SHF.R.S32.HI R16, RZ, 0x1f, R5 ;  /* 0x0000001fff107819 */ /* 0x002fe40000011405 */
[----:B------:R-:W-:Y:S02]  /*baf0*/  SHF.R.S32.HI R5, RZ, 0x1f, R6 ;  /* 0x0000001fff057819 */ /* 0x000fe40000011406 */
[----:B--2---:R-:W-:Y:S01]  /*bb00*/  SHF.R.S32.HI R15, RZ, 0x1f, R27 ;  /* 0x0000001fff0f7819 */ /* 0x004fe2000001141b */
[----:B------:R-:W-:Y:S01]  /*bb10*/  STL [R1+0x9c], R18 ;  /* 0x00009c1201007387 */ /* 0x000fe20000100800 */
[----:B------:R-:W-:-:S03]  /*bb20*/  SHF.R.S32.HI R6, RZ, 0x1f, R25 ;  /* 0x0000001fff067819 */ /* 0x000fc60000011419 */
[----:B------:R-:W-:Y:S04]  /*bb30*/  STL [R1+0xa0], R16 ;  /* 0x0000a01001007387 */ /* 0x000fe80000100800 */
[----:B------:R-:W-:Y:S04]  /*bb40*/  STL [R1+0xa4], R15 ;  /* 0x0000a40f01007387 */ /* 0x000fe80000100800 */
[----:B------:R0:W-:Y:S04]  /*bb50*/  STL [R1+0xa8], R5 ;  /* 0x0000a80501007387 */ /* 0x0001e80000100800 */
[----:B------:R1:W-:Y:S01]  /*bb60*/  STL [R1+0xac], R6 ;  /* 0x0000ac0601007387 */ /* 0x0003e20000100800 */
[----:B0-----:R-:W-:-:S03]  /*bb70*/  SHF.R.S32.HI R5, RZ, 0x1f, R24 ;  /* 0x0000001fff057819 */ /* 0x001fc60000011418 */
[----:B------:R0:W-:Y:S01]  /*bb80*/  STL [R1+0xb0], R7 ;  /* 0x0000b00701007387 */ /* 0x0001e20000100800 */
[----:B-1----:R-:W-:-:S03]  /*bb90*/  SHF.R.S32.HI R6, RZ, 0x1f, R8 ;  /* 0x0000001fff067819 */ /* 0x002fc60000011408 */
        /* <DEDUP_REMOVED lines=10> */
[----:B------:R1:W-:Y:S04]  /*bc40*/  STL [R1+0xd0], R7 ;  /* 0x0000d00701007387 */ /* 0x0003e80000100800 */
[----:B------:R2:W-:Y:S01]  /*bc50*/  STL [R1+0xd4], R5 ;  /* 0x0000d40501007387 */ /* 0x0005e20000100800 */
[----:B0-----:R-:W-:Y:S02]  /*bc60*/  SHF.R.S32.HI R6, RZ, 0x1f, R12 ;  /* 0x0000001fff067819 */ /* 0x001fe4000001140c */
[----:B-1----:R-:W-:-:S03]  /*bc70*/  SHF.R.S32.HI R7, RZ, 0x1f, R14 ;  /* 0x0000001fff077819 */ /* 0x002fc6000001140e */
[----:B------:R0:W-:Y:S01]  /*bc80*/  STL [R1+0xd8], R6 ;  /* 0x0000d80601007387 */ /* 0x0001e20000100800 */
[----:B--2---:R-:W-:-:S03]  /*bc90*/  SHF.R.S32.HI R5, RZ, 0x1f, R0 ;  /* 0x0000001fff057819 */ /* 0x004fc60000011400 */
[----:B------:R-:W-:Y:S01]  /*bca0*/  STL [R1+0xdc], R7 ;  /* 0x0000dc0701007387 */ /* 0x000fe20000100800 */
[----:B------:R-:W-:-:S03]  /*bcb0*/  SHF.R.S32.HI R0, RZ, 0x1f, R10 ;  /* 0x0000001fff007819 */ /* 0x000fc6000001140a */
        /* <DEDUP_REMOVED lines=154> */
[----:B------:R-:W-:Y:S02]  /*c660*/  SHF.R.S32.HI R27, RZ, 0x1f, R27 ;  /* 0x0000001fff1b7819 */ /* 0x000fe4000001141b */
        /* <DEDUP_REMOVED lines=19> */
[----:B----4-:R-:W-:-:S05]  /*c7a0*/  SHF.R.S32.HI R28, RZ, 0x1f, R28 ;  /* 0x0000001fff1c7819 */ /* 0x010fca000001141c */
        /* <DEDUP_REMOVED lines=57> */
[----:B0-----:R-:W4:Y:S01]  /*cb40*/  LDL.LU R4, [R1+0xe38] ;  /* 0x000e380001047983 */ /* 0x001f220000300800 */
[----:B--2---:R-:W-:-:S02]  /*cb50*/  SHF.R.S32.HI R2, RZ, 0x1f, R2 ;  /* 0x0000001fff027819 */ /* 0x004fc40000011402 */
[----:B---3--:R-:W-:Y:S02]  /*cb60*/  SHF.R.S32.HI R3, RZ, 0x1f, R3 ;  /* 0x0000001fff037819 */ /* 0x008fe40000011403 */
[----:B----4-:R-:W-:-:S05]  /*cb70*/  SHF.R.S32.HI R4, RZ, 0x1f, R4 ;  /* 0x0000001fff047819 */ /* 0x010fca0000011404 */
[----:B------:R0:W-:Y:S04]  /*cb80*/  STL [R1+0x388], R4 ;  /* 0x0003880401007387 */ /* 0x0001e80000100800 */
[----:B0-----:R-:W2:Y:S04]  /*cb90*/  LDL.LU R4, [R1+0xe34] ;  /* 0x000e340001047983 */ /* 0x001ea80000300800 */
[----:B------:R0:W-:Y:S04]  /*cba0*/  STL [R1+0x38c], R3 ;  /* 0x00038c0301007387 */ /* 0x0001e80000100800 */
[----:B0-----:R-:W3:Y:S04]  /*cbb0*/  LDL.LU R3, [R1+0xe30] ;  /* 0x000e300001037983 */ /* 0x001ee80000300800 */
[----:B------:R0:W-:Y:S04]  /*cbc0*/  STL [R1+0x390], R2 ;  /* 0x0003900201007387 */ /* 0x0001e80000100800 */
[----:B0-----:R-:W4:Y:S01]  /*cbd0*/  LDL.LU R2, [R1+0xe2c] ;  /* 0x000e2c0001027983 */ /* 0x001f220000300800 */
[----:B------:R-:W-:-:S05]  /*cbe0*/  SHF.R.S32.HI R0, RZ, 0x1f, R0 ;  /* 0x0000001fff007819 */ /* 0x000fca0000011400 */
[----:B------:R4:W-:Y:S02]  /*cbf0*/  STL [R1+0x394], R0 ;  /* 0x0003940001007387 */ /* 0x0009e40000100800 */
[----:B----4-:R-:W-:-:S05]  /*cc00*/  IADD3 R0, P2, PT, R13, R2, RZ ;  /* 0x000000020d007210 */ /* 0x010fca0007f5e0ff */
[----:B------:R0:W-:Y:S04]  /*cc10*/  STL [R1+0xcf4], R0 ;  /* 0x000cf40001007387 */ /* 0x0001e80000100800 */
[----:B0-----:R-:W4:Y:S02]  /*cc20*/  LDL.LU R0, [R1+0xe28] ;  /* 0x000e280001007983 */ /* 0x001f240000300800 */
[----:B----4-:R-:W-:-:S05]  /*cc30*/  IADD3 R13, P5, PT, R13, R0, RZ ;  /* 0x000000000d0d7210 */ /* 0x010fca0007fbe0ff */
[----:B------:R0:W-:Y:S02]  /*cc40*/  STL [R1+0xcfc], R13 ;  /* 0x000cfc0d01007387 */ /* 0x0001e40000100800 */
[C---:B0-----:R-:W-:Y:S02]  /*cc50*/  IADD3 R13, P1, PT, R12.reuse, R2, RZ ;  /* 0x000000020c0d7210 */ /* 0x041fe40007f3e0ff */
[----:B------:R-:W-:-:S03]  /*cc60*/  IADD3 R12, P0, PT, R12, R0, RZ ;  /* 0x000000000c0c7210 */ /* 0x000fc60007f1e0ff */
[----:B------:R0:W-:Y:S04]  /*cc70*/  STL [R1+0x504], R13 ;  /* 0x0005040d01007387 */ /* 0x0001e80000100800 */
[----:B------:R1:W-:Y:S01]  /*cc80*/  STL [R1+0x50c], R12 ;  /* 0x00050c0c01007387 */ /* 0x0003e20000100800 */
[C---:B0-----:R-:W-:Y:S02]  /*cc90*/  IADD3 R13, P4, PT, R11.reuse, R2, RZ ;  /* 0x000000020b0d7210 */ /* 0x041fe40007f9e0ff */
[----:B-1----:R-:W-:Y:S01]  /*cca0*/  IADD3 R12, P3, PT, R11, R0, RZ ;  /* 0x000000000b0c7210 */ /* 0x002fe20007f7e0ff */
[C---:B--2---:R-:W-:Y:S02]  /*ccb0*/  IMAD.X R11, R10.reuse, 0x1, R4, P2 ;  /* 0x000000010a0b7824 */ /* 0x044fe400010e0604 */
[----:B------:R0:W-:Y:S04]  /*ccc0*/  STL [R1+0x514], R13 ;  /* 0x0005140d01007387 */ /* 0x0001e80000100800 */
[----:B------:R3:W-:Y:S04]  /*ccd0*/  STL [R1+0x51c], R12 ;  /* 0x00051c0c01007387 */ /* 0x0007e80000100800 */
[----:B------:R1:W-:Y:S01]  /*cce0*/  STL [R1+0xcf0], R11 ;  /* 0x000cf00b01007387 */ /* 0x0003e20000100800 */
[-C--:B0-----:R-:W-:Y:S01]  /*ccf0*/  IADD3 R13, P6, PT, R9, R2.reuse, RZ ;  /* 0x00000002090d7210 */ /* 0x081fe20007fde0ff */
[----:B---3--:R-:W-:Y:S01]  /*cd00*/  IMAD.X R12, R10, 0x1, R3, P5 ;  /* 0x000000010a0c7824 */ /* 0x008fe200028e0603 */
[----:B------:R-:W-:-:S02]  /*cd10*/  IADD3 R10, P2, PT, R8, R2, RZ ;  /* 0x00000002080a7210 */ /* 0x000fc40007f5e0ff */
[-C--:B-1----:R-:W-:Y:S01]  /*cd20*/  IADD3 R11, P5, PT, R9, R0.reuse, RZ ;  /* 0x00000000090b7210 */ /* 0x082fe20007fbe0ff */
[----:B------:R-:W-:Y:S01]  /*cd30*/  IMAD.X R9, R14, 0x1, R4, P1 ;  /* 0x000000010e097824 */ /* 0x000fe200008e0604 */
[----:B------:R-:W-:Y:S01]  /*cd40*/  STL [R1+0x524], R13 ;  /* 0x0005240d01007387 */ /* 0x000fe20000100800 */
[----:B------:R-:W-:-:S03]  /*cd50*/  IADD3 R8, P1, PT, R8, R0, RZ ;  /* 0x0000000008087210 */ /* 0x000fc60007f3e0ff */
[----:B------:R-:W-:Y:S04]  /*cd60*/  STL [R1+0xcf8], R12 ;  /* 0x000cf80c01007387 */ /* 0x000fe80000100800 */
[----:B------:R-:W-:Y:S04]  /*cd70*/  STL [R1+0x554], R11 ;  /* 0x0005540b01007387 */ /* 0x000fe80000100800 */
[----:B------:R0:W-:Y:S04]  /*cd80*/  STL [R1+0x55c], R10 ;  /* 0x00055c0a01007387 */ /* 0x0001e80000100800 */
[----:B------:R1:W-:Y:S01]  /*cd90*/  STL [R1+0x500], R9 ;  /* 0x0005000901007387 */ /* 0x0003e20000100800 */
[----:B0-----:R-:W-:-:S03]  /*cda0*/  IMAD.X R10, R14, 0x1, R3, P0 ;  /* 0x000000010e0a7824 */ /* 0x001fc600000e0603 */
[----:B------:R0:W-:Y:S01]  /*cdb0*/  STL [R1+0x564], R8 ;  /* 0x0005640801007387 */ /* 0x0001e20000100800 */
[----:B-1----:R-:W-:-:S03]  /*cdc0*/  IADD3 R9, P0, PT, R7, R2, RZ ;  /* 0x0000000207097210 */ /* 0x002fc60007f1e0ff */
[----:B------:R-:W-:Y:S04]  /*cdd0*/  STL [R1+0x508], R10 ;  /* 0x0005080a01007387 */ /* 0x000fe80000100800 */
[----:B------:R1:W-:Y:S01]  /*cde0*/  STL [R1+0x56c], R9 ;  /* 0x00056c0901007387 */ /* 0x0003e20000100800 */
[----:B0-----:R-:W-:Y:S01]  /*cdf0*/  IMAD.X R8, R17, 0x1, R4, P4 ;  /* 0x0000000111087824 */ /* 0x001fe200020e0604 */
[----:B------:R-:W-:-:S04]  /*ce00*/  IADD3 R7, P4, PT, R7, R0, RZ ;  /* 0x0000000007077210 */ /* 0x000fc80007f9e0ff */
[----:B------:R0:W-:Y:S01]  /*ce10*/  STL [R1+0x510], R8 ;  /* 0x0005100801007387 */ /* 0x0001e20000100800 */
[----:B-1----:R-:W-:-:S03]  /*ce20*/  IMAD.X R9, R17, 0x1, R3, P3 ;  /* 0x0000000111097824 */ /* 0x002fc600018e0603 */
[----:B------:R1:W-:Y:S04]  /*ce30*/  STL [R1+0x574], R7 ;  /* 0x0005740701007387 */ /* 0x0003e80000100800 */
[----:B------:R-:W-:Y:S01]  /*ce40*/  STL [R1+0x518], R9 ;  /* 0x0005180901007387 */ /* 0x000fe20000100800 */
[----:B0-----:R-:W-:-:S03]  /*ce50*/  IADD3 R8, P3, PT, R6, R2, RZ ;  /* 0x0000000206087210 */ /* 0x001fc60007f7e0ff */
[----:B------:R-:W2:Y:S01]  /*ce60*/  LDL.LU R12, [R1] ;  /* 0x00000000010c7983 */ /* 0x000ea20000300800 */
[C---:B-1----:R-:W-:Y:S01]  /*ce70*/  IMAD.X R7, R19.reuse, 0x1, R4, P6 ;  /* 0x0000000113077824 */ /* 0x042fe200030e0604 */
[----:B------:R-:W-:Y:S02]  /*ce80*/  IADD3 R6, P6, PT, R6, R0, RZ ;  /* 0x0000000006067210 */ /* 0x000fe40007fde0ff */
[----:B------:R0:W-:Y:S04]  /*ce90*/  STL [R1+0x57c], R8 ;  /* 0x00057c0801007387 */ /* 0x0001e80000100800 */
[----:B------:R1:W-:Y:S01]  /*cea0*/  STL [R1+0x520], R7 ;  /* 0x0005200701007387 */ /* 0x0003e20000100800 */
[----:B0-----:R-:W-:-:S03]  /*ceb0*/  IMAD.X R8, R19, 0x1, R3, P5 ;  /* 0x0000000113087824 */ /* 0x001fc600028e0603 */
[----:B------:R0:W-:Y:S01]  /*cec0*/  STL [R1+0x584], R6 ;  /* 0x0005840601007387 */ /* 0x0001e20000100800 */
[----:B-1----:R-:W-:-:S03]  /*ced0*/  IADD3 R7, P5, PT, R5, R2, RZ ;  /* 0x0000000205077210 */ /* 0x002fc60007fbe0ff */
[----:B------:R-:W-:Y:S04]  /*cee0*/  STL [R1+0x528], R8 ;  /* 0x0005280801007387 */ /* 0x000fe80000100800 */
[----:B------:R1:W-:Y:S04]  /*cef0*/  STL [R1+0x58c], R7 ;  /* 0x00058c0701007387 */ /* 0x0003e80000100800 */
[----:B------:R-:W3:Y:S01]  /*cf00*/  LDL.LU R13, [R1+0x4] ;  /* 0x00000400010d7983 */ /* 0x000ee20000300800 */
[----:B0-----:R-:W-:Y:S01]  /*cf10*/  IMAD.X R6, R21, 0x1, R4, P2 ;  /* 0x0000000115067824 */ /* 0x001fe200010e0604 */
[----:B------:R-:W-:-:S04]  /*cf20*/  IADD3 R5, P2, PT, R5, R0, RZ ;  /* 0x0000000005057210 */ /* 0x000fc80007f5e0ff */
[----:B------:R0:W-:Y:S01]  /*cf30*/  STL [R1+0x558], R6 ;  /* 0x0005580601007387 */ /* 0x0001e20000100800 */
[----:B-1----:R-:W-:-:S03]  /*cf40*/  IMAD.X R7, R24, 0x1, R4, P0 ;  /* 0x0000000118077824 */ /* 0x002fc600000e0604 */
[----:B------:R1:W-:Y:S01]  /*cf50*/  STL [R1+0x594], R5 ;  /* 0x0005940501007387 */ /* 0x0003e20000100800 */
[----:B0-----:R-:W-:Y:S01]  /*cf60*/  IMAD.X R6, R21, 0x1, R3, P1 ;  /* 0x0000000115067824 */ /* 0x001fe200008e0603 */
[----:B-1----:R-:W-:-:S04]  /*cf70*/  IADD3 R5, P1, PT, R15, R2, RZ ;  /* 0x000000020f057210 */ /* 0x002fc80007f3e0ff */
[----:B------:R0:W-:Y:S04]  /*cf80*/  STL [R1+0x560], R6 ;  /* 0x0005600601007387 */ /* 0x0001e80000100800 */
[----:B------:R1:W-:Y:S04]  /*cf90*/  STL [R1+0x59c], R5 ;  /* 0x00059c0501007387 */ /* 0x0003e80000100800 */
[----:B------:R-:W-:Y:S01]  /*cfa0*/  STL [R1+0x568], R7 ;  /* 0x0005680701007387 */ /* 0x000fe20000100800 */
[----:B0-----:R-:W-:-:S03]  /*cfb0*/  IADD3 R6, P0, PT, R15, R0, RZ ;  /* 0x000000000f067210 */ /* 0x001fc60007f1e0ff */
[----:B------:R-:W4:Y:S01]  /*cfc0*/  LDL.LU R14, [R1+0xc] ;  /* 0x00000c00010e7983 */ /* 0x000f220000300800 */
[----:B-1----:R-:W-:-:S03]  /*cfd0*/  IMAD.X R5, R24, 0x1, R3, P4 ;  /* 0x0000000118057824 */ /* 0x002fc600020e0603 */
[----:B------:R0:W-:Y:S04]  /*cfe0*/  STL [R1+0x5a4], R6 ;  /* 0x0005a40601007387 */ /* 0x0001e80000100800 */
[----:B------:R1:W-:Y:S01]  /*cff0*/  STL [R1+0x570], R5 ;  /* 0x0005700501007387 */ /* 0x0003e20000100800 */
[C---:B0-----:R-:W-:Y:S01]  /*d000*/  IADD3 R6, P4, PT, R16.reuse, R2, RZ ;  /* 0x0000000210067210 */ /* 0x041fe20007f9e0ff */
[----:B-1----:R-:W-:Y:S01]  /*d010*/  IMAD.X R5, R25, 0x1, R4, P3 ;  /* 0x0000000119057824 */ /* 0x002fe200018e0604 */
[----:B------:R-:W-:-:S03]  /*d020*/  IADD3 R7, P3, PT, R16, R0, RZ ;  /* 0x0000000010077210 */ /* 0x000fc60007f7e0ff */
[----:B------:R0:W-:Y:S04]  /*d030*/  STL [R1+0x5ac], R6 ;  /* 0x0005ac0601007387 */ /* 0x0001e80000100800 */
[----:B------:R1:W-:Y:S04]  /*d040*/  STL [R1+0x578], R5 ;  /* 0x0005780501007387 */ /* 0x0003e80000100800 */
[----:B------:R5:W-:Y:S01]  /*d050*/  STL [R1+0x5b4], R7 ;  /* 0x0005b40701007387 */ /* 0x000be20000100800 */
[----:B0-----:R-:W-:-:S03]  /*d060*/  IMAD.X R6, R25, 0x1, R3, P6 ;  /* 0x0000000119067824 */ /* 0x001fc600030e0603 */
[----:B------:R-:W4:Y:S01]  /*d070*/  LDL.LU R8, [R1+0x10] ;  /* 0x0000100001087983 */ /* 0x000f220000300800 */
[----:B-1----:R-:W-:-:S03]  /*d080*/  IADD3 R5, P6, PT, R18, R2, RZ ;  /* 0x0000000212057210 */ /* 0x002fc60007fde0ff */
[----:B------:R0:W-:Y:S01]  /*d090*/  STL [R1+0x580], R6 ;  /* 0x0005800601007387 */ /* 0x0001e20000100800 */
[----:B-----5:R-:W-:-:S03]  /*d0a0*/  IMAD.X R7, R27, 0x1, R4, P5 ;  /* 0x000000011b077824 */ /* 0x020fc600028e0604 */
[----:B------:R1:W-:Y:S04]  /*d0b0*/  STL [R1+0x5bc], R5 ;  /* 0x0005bc0501007387 */ /* 0x0003e80000100800 */
[----:B------:R5:W-:Y:S01]  /*d0c0*/  STL [R1+0x588], R7 ;  /* 0x0005880701007387 */ /* 0x000be20000100800 */
[----:B0-----:R-:W-:-:S03]  /*d0d0*/  IMAD.X R6, R27, 0x1, R3, P2 ;  /* 0x000000011b067824 */ /* 0x001fc600010e0603 */
[----:B------:R-:W4:Y:S01]  /*d0e0*/  LDL.LU R9, [R1+0x8] ;  /* 0x0000080001097983 */ /* 0x000f220000300800 */
[----:B-1----:R-:W-:-:S05]  /*d0f0*/  IADD3 R5, P5, PT, R18, R0, RZ ;  /* 0x0000000012057210 */ /* 0x002fca0007fbe0ff */
[----:B------:R0:W-:Y:S01]  /*d100*/  STL [R1+0x5c4], R5 ;  /* 0x0005c40501007387 */ /* 0x0001e20000100800 */
[----:B-----5:R-:W-:-:S03]  /*d110*/  IMAD.X R7, R29, 0x1, R4, P1 ;  /* 0x000000011d077824 */ /* 0x020fc600008e0604 */
[----:B------:R1:W-:Y:S04]  /*d120*/  STL [R1+0x590], R6 ;  /* 0x0005900601007387 */ /* 0x0003e80000100800 */
[----:B------:R-:W5:Y:S01]  /*d130*/  LDL.LU R10, [R1+0x14] ;  /* 0x00001400010a7983 */ /* 0x000f620000300800 */
[----:B0-----:R-:W-:-:S05]  /*d140*/  IADD3 R5, P2, PT, R20, R2, RZ ;  /* 0x0000000214057210 */ /* 0x001fca0007f5e0ff */
[----:B------:R0:W-:Y:S01]  /*d150*/  STL [R1+0x5cc], R5 ;  /* 0x0005cc0501007387 */ /* 0x0001e20000100800 */
[----:B-1----:R-:W-:-:S03]  /*d160*/  IMAD.X R6, R29, 0x1, R3, P0 ;  /* 0x000000011d067824 */ /* 0x002fc600000e0603 */
[----:B------:R-:W-:Y:S04]  /*d170*/  STL [R1+0x598], R7 ;  /* 0x0005980701007387 */ /* 0x000fe80000100800 */
[----:B------:R-:W5:Y:S01]  /*d180*/  LDL.LU R19, [R1+0x1c] ;  /* 0x00001c0001137983 */ /* 0x000f620000300800 */
[----:B0-----:R-:W-:-:S05]  /*d190*/  IADD3 R5, P1, PT, R20, R0, RZ ;  /* 0x0000000014057210 */ /* 0x001fca0007f3e0ff */
[----:B------:R0:W-:Y:S04]  /*d1a0*/  STL [R1+0x5d4], R5 ;  /* 0x0005d40501007387 */ /* 0x0001e80000100800 */
[----:B------:R2:W-:Y:S04]  /*d1b0*/  STL [R1+0x5a0], R6 ;  /* 0x0005a00601007387 */ /* 0x0005e80000100800 */
[----:B------:R-:W5:Y:S01]  /*d1c0*/  LDL.LU R11, [R1+0x18] ;  /* 0x00001800010b7983 */ /* 0x000f620000300800 */
[----:B0-----:R-:W-:-:S05]  /*d1d0*/  IADD3 R5, P0, PT, R22, R2, RZ ;  /* 0x0000000216057210 */ /* 0x001fca0007f1e0ff */
[----:B------:R0:W-:Y:S01]  /*d1e0*/  STL [R1+0x5dc], R5 ;  /* 0x0005dc0501007387 */ /* 0x0001e20000100800 */
[----:B--2---:R-:W-:Y:S01]  /*d1f0*/  IMAD.X R6, R12, 0x1, R4, P4 ;  /* 0x000000010c067824 */ /* 0x004fe200020e0604 */
[----:B0-----:R-:W-:Y:S01]  /*d200*/  IADD3 R5, P4, PT, R22, R0, RZ ;  /* 0x0000000016057210 */ /* 0x001fe20007f9e0ff */
[----:B------:R-:W-:-:S03]  /*d210*/  IMAD.X R7, R12, 0x1, R3, P3 ;  /* 0x000000010c077824 */ /* 0x000fc600018e0603 */
[----:B------:R0:W-:Y:S04]  /*d220*/  STL [R1+0x5a8], R6 ;  /* 0x0005a80601007387 */ /* 0x0001e80000100800 */
[----:B0-----:R-:W2:Y:S04]  /*d230*/  LDL.LU R6, [R1+0x2c] ;  /* 0x00002c0001067983 */ /* 0x001ea80000300800 */
[----:B------:R0:W-:Y:S04]  /*d240*/  STL [R1+0x5e4], R5 ;  /* 0x0005e40501007387 */ /* 0x0001e80000100800 */
[----:B------:R1:W-:Y:S04]  /*d250*/  STL [R1+0x5b0], R7 ;  /* 0x0005b00701007387 */ /* 0x0003e80000100800 */
[----:B------:R-:W2:Y:S01]  /*d260*/  LDL.LU R12, [R1+0x20] ;  /* 0x00002000010c7983 */ /* 0x000ea20000300800 */
[----:B0-----:R-:W-:Y:S01]  /*d270*/  IADD3 R5, P3, PT, R23, R2, RZ ;  /* 0x0000000217057210 */ /* 0x001fe20007f7e0ff */
[----:B---3--:R-:W-:-:S04]  /*d280*/  IMAD.X R15, R13, 0x1, R4, P6 ;  /* 0x000000010d0f7824 */ /* 0x008fc800030e0604 */
[----:B------:R0:W-:Y:S01]  /*d290*/  STL [R1+0x5ec], R5 ;  /* 0x0005ec0501007387 */ /* 0x0001e20000100800 */
[----:B-1----:R-:W-:-:S03]  /*d2a0*/  IMAD.X R7, R13, 0x1, R3, P5 ;  /* 0x000000010d077824 */ /* 0x002fc600028e0603 */
[----:B------:R-:W-:Y:S04]  /*d2b0*/  STL [R1+0x5b8], R15 ;  /* 0x0005b80f01007387 */ /* 0x000fe80000100800 */
[----:B------:R-:W3:Y:S01]  /*d2c0*/  LDL.LU R17, [R1+0x3c] ;  /* 0x00003c0001117983 */ /* 0x000ee20000300800 */
[----:B0-----:R-:W-:-:S05]  /*d2d0*/  IADD3 R5, P6, PT, R23, R0, RZ ;  /* 0x0000000017057210 */ /* 0x001fca0007fde0ff */
[----:B------:R0:W-:Y:S04]  /*d2e0*/  STL [R1+0x5f4], R5 ;  /* 0x0005f40501007387 */ /* 0x0001e80000100800 */
[----:B------:R4:W-:Y:S04]  /*d2f0*/  STL [R1+0x5c0], R7 ;  /* 0x0005c00701007387 */ /* 0x0009e80000100800 */
[----:B------:R-:W3:Y:S01]  /*d300*/  LDL.LU R13, [R1+0x24] ;  /* 0x00002400010d7983 */ /* 0x000ee20000300800 */
[----:B0-----:R-:W-:Y:S01]  /*d310*/  IADD3 R5, P5, PT, R26, R2, RZ ;  /* 0x000000021a057210 */ /* 0x001fe20007fbe0ff */
[----:B----4-:R-:W-:-:S04]  /*d320*/  IMAD.X R7, R14, 0x1, R4, P2 ;  /* 0x000000010e077824 */ /* 0x010fc800010e0604 */
[----:B------:R0:W-:Y:S01]  /*d330*/  STL [R1+0x5fc], R5 ;  /* 0x0005fc0501007387 */ /* 0x0001e20000100800 */
[----:B------:R-:W-:-:S03]  /*d340*/  IADD3 R15, P2, PT, R26, R0, RZ ;  /* 0x000000001a0f7210 */ /* 0x000fc60007f5e0ff */
[----:B------:R1:W-:Y:S01]  /*d350*/  STL [R1+0x5c8], R7 ;  /* 0x0005c80701007387 */ /* 0x0003e20000100800 */
[----:B0-----:R-:W-:-:S03]  /*d360*/  IMAD.X R5, R14, 0x1, R3, P1 ;  /* 0x000000010e057824 */ /* 0x001fc600008e0603 */
[----:B-1----:R-:W4:Y:S04]  /*d370*/  LDL.LU R7, [R1+0x54] ;  /* 0x0000540001077983 */ /* 0x002f280000300800 */
[----:B------:R0:W-:Y:S04]  /*d380*/  STL [R1+0x604], R15 ;  /* 0x0006040f01007387 */ /* 0x0001e80000100800 */
[----:B------:R1:W-:Y:S04]  /*d390*/  STL [R1+0x5d0], R5 ;  /* 0x0005d00501007387 */ /* 0x0003e80000100800 */
[----:B------:R-:W4:Y:S01]  /*d3a0*/  LDL.LU R14, [R1+0x28] ;  /* 0x00002800010e7983 */ /* 0x000f220000300800 */
[----:B0-----:R-:W-:Y:S01]  /*d3b0*/  IADD3 R15, P1, PT, R28, R2, RZ ;  /* 0x000000021c0f7210 */ /* 0x001fe20007f3e0ff */
[----:B-1----:R-:W-:-:S04]  /*d3c0*/  IMAD.X R5, R8, 0x1, R4, P0 ;  /* 0x0000000108057824 */ /* 0x002fc800000e0604 */
[----:B------:R0:W-:Y:S01]  /*d3d0*/  STL [R1+0x60c], R15 ;  /* 0x00060c0f01007387 */ /* 0x0001e20000100800 */
[----:B------:R-:W-:-:S03]  /*d3e0*/  IMAD.X R8, R8, 0x1, R3, P4 ;  /* 0x0000000108087824 */ /* 0x000fc600020e0603 */
[----:B------:R1:W-:Y:S01]  /*d3f0*/  STL [R1+0x5d8], R5 ;  /* 0x0005d80501007387 */ /* 0x0003e20000100800 */
[----:B0-----:R-:W-:-:S03]  /*d400*/  IADD3 R15, P0, PT, R28, R0, RZ ;  /* 0x000000001c0f7210 */ /* 0x001fc60007f1e0ff */
[----:B-1----:R-:W4:Y:S04]  /*d410*/  LDL.LU R5, [R1+0x68] ;  /* 0x0000680001057983 */ /* 0x002f280000300800 */
[----:B------:R0:W-:Y:S04]  /*d420*/  STL [R1+0x614], R15 ;  /* 0x0006140f01007387 */ /* 0x0001e80000100800 */
[----:B------:R1:W-:Y:S01]  /*d430*/  STL [R1+0x5e0], R8 ;  /* 0x0005e00801007387 */ /* 0x0003e20000100800 */
[----:B0-----:R-:W-:Y:S01]  /*d440*/  IADD3 R15, P4, PT, R9, R2, RZ ;  /* 0x00000002090f7210 */ /* 0x001fe20007f9e0ff */
[----:B-----5:R-:W-:-:S02]  /*d450*/  IMAD.X R16, R10, 0x1, R4, P3 ;  /* 0x000000010a107824 */ /* 0x020fc400018e0604 */
[----:B-1----:R-:W5:Y:S01]  /*d460*/  LDL.LU R8, [R1+0x30] ;  /* 0x0000300001087983 */ /* 0x002f620000300800 */
[----:B------:R-:W-:-:S03]  /*d470*/  IMAD.X R10, R10, 0x1, R3, P6 ;  /* 0x000000010a0a7824 */ /* 0x000fc600030e0603 */
[----:B------:R0:W-:Y:S04]  /*d480*/  STL [R1+0x61c], R15 ;  /* 0x00061c0f01007387 */ /* 0x0001e80000100800 */
[----:B------:R1:W-:Y:S01]  /*d490*/  STL [R1+0x5e8], R16 ;  /* 0x0005e81001007387 */ /* 0x0003e20000100800 */
[----:B0-----:R-:W-:-:S03]  /*d4a0*/  IADD3 R15, P3, PT, R9, R0, RZ ;  /* 0x00000000090f7210 */ /* 0x001fc60007f7e0ff */
[----:B------:R-:W5:Y:S04]  /*d4b0*/  LDL.LU R9, [R1+0x80] ;  /* 0x0000800001097983 */ /* 0x000f680000300800 */
[----:B------:R0:W-:Y:S04]  /*d4c0*/  STL [R1+0x624], R15 ;  /* 0x0006240f01007387 */ /* 0x0001e80000100800 */
[----:B------:R0:W-:Y:S01]  /*d4d0*/  STL [R1+0x5f0], R10 ;  /* 0x0005f00a01007387 */ /* 0x0001e20000100800 */
[----:B-1----:R-:W-:Y:S01]  /*d4e0*/  IMAD.X R16, R11, 0x1, R4, P5 ;  /* 0x000000010b107824 */ /* 0x002fe200028e0604 */
[----:B0-----:R-:W-:-:S02]  /*d4f0*/  IADD3 R15, P6, PT, R19, R2, RZ ;  /* 0x00000002130f7210 */ /* 0x001fc40007fde0ff */
[----:B------:R-:W5:Y:S01]  /*d500*/  LDL.LU R10, [R1+0x34] ;  /* 0x00003400010a7983 */ /* 0x000f620000300800 */
[----:B------:R-:W-:-:S03]  /*d510*/  IMAD.X R11, R11, 0x1, R3, P2 ;  /* 0x000000010b0b7824 */ /* 0x000fc600010e0603 */
[----:B------:R0:W-:Y:S04]  /*d520*/  STL [R1+0x62c], R15 ;  /* 0x00062c0f01007387 */ /* 0x0001e80000100800 */
[----:B------:R-:W-:Y:S01]  /*d530*/  STL [R1+0x5f8], R16 ;  /* 0x0005f81001007387 */ /* 0x000fe20000100800 */
[----:B0-----:R-:W-:-:S03]  /*d540*/  IADD3 R15, P5, PT, R19, R0, RZ ;  /* 0x00000000130f7210 */ /* 0x001fc60007fbe0ff */
[----:B------:R-:W5:Y:S04]  /*d550*/  LDL.LU R19, [R1+0x8c] ;  /* 0x00008c0001137983 */ /* 0x000f680000300800 */
[----:B------:R-:W-:Y:S04]  /*d560*/  STL [R1+0x634], R15 ;  /* 0x0006340f01007387 */ /* 0x000fe80000100800 */
[----:B------:R0:W-:Y:S04]  /*d570*/  STL [R1+0x600], R11 ;  /* 0x0006000b01007387 */ /* 0x0001e80000100800 */
[----:B0-----:R-:W5:Y:S01]  /*d580*/  LDL.LU R11, [R1+0x38] ;  /* 0x00003800010b7983 */ /* 0x001f620000300800 */
[----:B--2---:R-:W-:-:S05]  /*d590*/  IADD3 R15, P2, PT, R6, R2, RZ ;  /* 0x00000002060f7210 */ /* 0x004fca0007f5e0ff */
[----:B------:R0:W-:Y:S01]  /*d5a0*/  STL [R1+0x63c], R15 ;  /* 0x00063c0f01007387 */ /* 0x0001e20000100800 */
[C---:B------:R-:W-:Y:S02]  /*d5b0*/  IMAD.X R16, R12.reuse, 0x1, R4, P1 ;  /* 0x000000010c107824 */ /* 0x040fe400008e0604 */
[----:B------:R-:W-:Y:S01]  /*d5c0*/  IMAD.X R12, R12, 0x1, R3, P0 ;  /* 0x000000010c0c7824 */ /* 0x000fe200000e0603 */
[----:B0-----:R-:W-:Y:S02]  /*d5d0*/  IADD3 R15, P1, PT, R6, R0, RZ ;  /* 0x00000000060f7210 */ /* 0x001fe40007f3e0ff */
[----:B------:R-:W-:Y:S04]  /*d5e0*/  STL [R1+0x608], R16 ;  /* 0x0006081001007387 */ /* 0x000fe80000100800 */
[----:B------:R-:W2:Y:S04]  /*d5f0*/  LDL.LU R6, [R1+0x98] ;  /* 0x0000980001067983 */ /* 0x000ea80000300800 */
[----:B------:R3:W-:Y:S04]  /*d600*/  STL [R1+0x644], R15 ;  /* 0x0006440f01007387 */ /* 0x0007e80000100800 */
[----:B------:R0:W-:Y:S01]  /*d610*/  STL [R1+0x610], R12 ;  /* 0x0006100c01007387 */ /* 0x0001e20000100800 */
[----:B---3--:R-:W-:-:S03]  /*d620*/  IADD3 R15, P0, PT, R17, R2, RZ ;  /* 0x00000002110f7210 */ /* 0x008fc60007f1e0ff */
[----:B0-----:R-:W3:Y:S01]  /*d630*/  LDL.LU R12, [R1+0x40] ;  /* 0x00004000010c7983 */ /* 0x001ee20000300800 */
[----:B------:R-:W-:-:S03]  /*d640*/  IMAD.X R16, R13, 0x1, R4, P4 ;  /* 0x000000010d107824 */ /* 0x000fc600020e0604 */
[----:B------:R0:W-:Y:S01]  /*d650*/  STL [R1+0x64c], R15 ;  /* 0x00064c0f01007387 */ /* 0x0001e20000100800 */
[----:B------:R-:W-:-:S03]  /*d660*/  IMAD.X R13, R13, 0x1, R3, P3 ;  /* 0x000000010d0d7824 */ /* 0x000fc600018e0603 */
[----:B------:R-:W-:Y:S01]  /*d670*/  STL [R1+0x618], R16 ;  /* 0x0006181001007387 */ /* 0x000fe20000100800 */
[----:B0-----:R-:W-:-:S03]  /*d680*/  IADD3 R15, P4, PT, R17, R0, RZ ;  /* 0x00000000110f7210 */ /* 0x001fc60007f9e0ff */
[----:B------:R-:W3:Y:S04]  /*d690*/  LDL.LU R17, [R1+0xb4] ;  /* 0x0000b40001117983 */ /* 0x000ee80000300800 */
[----:B------:R-:W-:Y:S04]  /*d6a0*/  STL [R1+0x654], R15 ;  /* 0x0006540f01007387 */ /* 0x000fe80000100800 */
[----:B------:R0:W-:Y:S04]  /*d6b0*/  STL [R1+0x620], R13 ;  /* 0x0006200d01007387 */ /* 0x0001e80000100800 */
[----:B0-----:R-:W3:Y:S01]  /*d6c0*/  LDL.LU R13, [R1+0x44] ;  /* 0x00004400010d7983 */ /* 0x001ee20000300800 */
[----:B----4-:R-:W-:Y:S01]  /*d6d0*/  IADD3 R15, P3, PT, R7, R2, RZ ;  /* 0x00000002070f7210 */ /* 0x010fe20007f7e0ff */
[----:B------:R-:W-:-:S02]  /*d6e0*/  IMAD.X R16, R14, 0x1, R4, P6 ;  /* 0x000000010e107824 */ /* 0x000fc400030e0604 */
[----:B------:R-:W-:Y:S02]  /*d6f0*/  IMAD.X R14, R14, 0x1, R3, P5 ;  /* 0x000000010e0e7824 */ /* 0x000fe400028e0603 */
[----:B------:R0:W-:Y:S04]  /*d700*/  STL [R1+0x65c], R15 ;  /* 0x00065c0f01007387 */ /* 0x0001e80000100800 */
[----:B------:R-:W-:Y:S01]  /*d710*/  STL [R1+0x628], R16 ;  /* 0x0006281001007387 */ /* 0x000fe20000100800 */
[----:B0-----:R-:W-:-:S03]  /*d720*/  IADD3 R15, P6, PT, R7, R0, RZ ;  /* 0x00000000070f7210 */ /* 0x001fc60007fde0ff */
[----:B------:R-:W4:Y:S04]  /*d730*/  LDL.LU R7, [R1+0xc8] ;  /* 0x0000c80001077983 */ /* 0x000f280000300800 */
[----:B------:R0:W-:Y:S04]  /*d740*/  STL [R1+0x664], R15 ;  /* 0x0006640f01007387 */ /* 0x0001e80000100800 */
[----:B------:R1:W-:Y:S01]  /*d750*/  STL [R1+0x630], R14 ;  /* 0x0006300e01007387 */ /* 0x0003e20000100800 */
[----:B0-----:R-:W-:-:S03]  /*d760*/  IADD3 R15, P5, PT, R5, R2, RZ ;  /* 0x00000002050f7210 */ /* 0x001fc60007fbe0ff */
[----:B-1----:R-:W4:Y:S01]  /*d770*/  LDL.LU R14, [R1+0x48] ;  /* 0x00004800010e7983 */ /* 0x002f220000300800 */
[----:B-----5:R-:W-:-:S03]  /*d780*/  IMAD.X R16, R8, 0x1, R4, P2 ;  /* 0x0000000108107824 */ /* 0x020fc600010e0604 */
[----:B------:R0:W-:Y:S01]  /*d790*/  STL [R1+0x66c], R15 ;  /* 0x00066c0f01007387 */ /* 0x0001e20000100800 */
[----:B------:R-:W-:-:S03]  /*d7a0*/  IMAD.X R8, R8, 0x1, R3, P1 ;  /* 0x0000000108087824 */ /* 0x000fc600008e0603 */
[----:B------:R-:W-:Y:S01]  /*d7b0*/  STL [R1+0x638], R16 ;  /* 0x0006381001007387 */ /* 0x000fe20000100800 */
[----:B0-----:R-:W-:-:S03]  /*d7c0*/  IADD3 R15, P2, PT, R5, R0, RZ ;  /* 0x00000000050f7210 */ /* 0x001fc60007f5e0ff */
[----:B------:R-:W5:Y:S04]  /*d7d0*/  LDL.LU R5, [R1+0xe0] ;  /* 0x0000e00001057983 */ /* 0x000f680000300800 */
[----:B------:R0:W-:Y:S04]  /*d7e0*/  STL [R1+0x674], R15 ;  /* 0x0006740f01007387 */ /* 0x0001e80000100800 */
[----:B------:R1:W-:Y:S01]  /*d7f0*/  STL [R1+0x640], R8 ;  /* 0x0006400801007387 */ /* 0x0003e20000100800 */
[----:B0-----:R-:W-:-:S03]  /*d800*/  IADD3 R15, P1, PT, R9, R2, RZ ;  /* 0x00000002090f7210 */ /* 0x001fc60007f3e0ff */
[----:B-1----:R-:W5:Y:S01]  /*d810*/  LDL.LU R8, [R1+0x4c] ;  /* 0x00004c0001087983 */ /* 0x002f620000300800 */
[----:B------:R-:W-:-:S03]  /*d820*/  IMAD.X R16, R10, 0x1, R4, P0 ;  /* 0x000000010a107824 */ /* 0x000fc600000e0604 */
        /* <DEDUP_REMOVED lines=20> */
[----:B---3--:R-:W-:Y:S01]  /*d970*/  IMAD.X R16, R12, 0x1, R4, P5 ;  /* 0x000000010c107824 */ /* 0x008fe200028e0604 */
[----:B0-----:R-:W-:Y:S01]  /*d980*/  IADD3 R15, P5, PT, R6, R0, RZ ;  /* 0x00000000060f7210 */ /* 0x001fe20007fbe0ff */
[----:B------:R-:W-:-:S03]  /*d990*/  IMAD.X R12, R12, 0x1, R3, P2 ;  /* 0x000000010c0c7824 */ /* 0x000fc600010e0603 */
[----:B------:R-:W-:Y:S04]  /*d9a0*/  STL [R1+0x668], R16 ;  /* 0x0006681001007387 */ /* 0x000fe80000100800 */
[----:B------:R-:W2:Y:S04]  /*d9b0*/  LDL.LU R6, [R1+0xf8] ;  /* 0x0000f80001067983 */ /* 0x000ea80000300800 */
[----:B------:R0:W-:Y:S04]  /*d9c0*/  STL [R1+0x6a4], R15 ;  /* 0x0006a40f01007387 */ /* 0x0001e80000100800 */
[----:B------:R1:W-:Y:S01]  /*d9d0*/  STL [R1+0x670], R12 ;  /* 0x0006700c01007387 */ /* 0x0003e20000100800 */
[----:B0-----:R-:W-:-:S03]  /*d9e0*/  IADD3 R15, P2, PT, R17, R2, RZ ;  /* 0x00000002110f7210 */ /* 0x001fc60007f5e0ff */
[----:B-1----:R-:W3:Y:S04]  /*d9f0*/  LDL.LU R12, [R1+0x5c] ;  /* 0x00005c00010c7983 */ /* 0x002ee80000300800 */
[----:B------:R0:W-:Y:S01]  /*da00*/  STL [R1+0x6ac], R15 ;  /* 0x0006ac0f01007387 */ /* 0x0001e20000100800 */
[C-C-:B------:R-:W-:Y:S02]  /*da10*/  IMAD.X R16, R13.reuse, 0x1, R4.reuse, P1 ;  /* 0x000000010d107824 */ /* 0x140fe400008e0604 */
[----:B------:R-:W-:Y:S01]  /*da20*/  IMAD.X R13, R13, 0x1, R3, P0 ;  /* 0x000000010d0d7824 */ /* 0x000fe200000e0603 */
[----:B0-----:R-:W-:Y:S02]  /*da30*/  IADD3 R15, P1, PT, R17, R0, RZ ;  /* 0x00000000110f7210 */ /* 0x001fe40007f3e0ff */
[----:B------:R-:W-:Y:S04]  /*da40*/  STL [R1+0x678], R16 ;  /* 0x0006781001007387 */ /* 0x000fe80000100800 */
[----:B------:R-:W3:Y:S04]  /*da50*/  LDL.LU R17, [R1+0xfc] ;  /* 0x0000fc0001117983 */ /* 0x000ee80000300800 */
[----:B------:R-:W-:Y:S04]  /*da60*/  STL [R1+0x6b4], R15 ;  /* 0x0006b40f01007387 */ /* 0x000fe80000100800 */
[----:B------:R0:W-:Y:S04]  /*da70*/  STL [R1+0x680], R13 ;  /* 0x0006800d01007387 */ /* 0x0001e80000100800 */
[----:B0-----:R-:W3:Y:S01]  /*da80*/  LDL.LU R13, [R1+0x60] ;  /* 0x00006000010d7983 */ /* 0x001ee20000300800 */
[----:B----4-:R-:W-:Y:S01]  /*da90*/  IADD3 R15, P0, PT, R7, R2, RZ ;  /* 0x00000002070f7210 */ /* 0x010fe20007f1e0ff */
[----:B------:R-:W-:-:S04]  /*daa0*/  IMAD.X R16, R14, 0x1, R4, P4 ;  /* 0x000000010e107824 */ /* 0x000fc800020e0604 */
[----:B------:R0:W-:Y:S01]  /*dab0*/  STL [R1+0x6bc], R15 ;  /* 0x0006bc0f01007387 */ /* 0x0001e20000100800 */
[----:B------:R-:W-:-:S03]  /*dac0*/  IMAD.X R14, R14, 0x1, R3, P3 ;  /* 0x000000010e0e7824 */ /* 0x000fc600018e0603 */
[----:B------:R-:W-:Y:S01]  /*dad0*/  STL [R1+0x688], R16 ;  /* 0x0006881001007387 */ /* 0x000fe20000100800 */
[----:B0-----:R-:W-:-:S03]  /*dae0*/  IADD3 R15, P4, PT, R7, R0, RZ ;  /* 0x00000000070f7210 */ /* 0x001fc60007f9e0ff */
[----:B------:R-:W4:Y:S04]  /*daf0*/  LDL.LU R7, [R1+0x100] ;  /* 0x0001000001077983 */ /* 0x000f280000300800 */
[----:B------:R5:W-:Y:S04]  /*db00*/  STL [R1+0x6c4], R15 ;  /* 0x0006c40f01007387 */ /* 0x000be80000100800 */
[----:B------:R0:W-:Y:S01]  /*db10*/  STL [R1+0x690], R14 ;  /* 0x0006900e01007387 */ /* 0x0001e20000100800 */
[----:B-----5:R-:W-:-:S03]  /*db20*/  IADD3 R15, P3, PT, R5, R2, RZ ;  /* 0x00000002050f7210 */ /* 0x020fc60007f7e0ff */
[----:B0-----:R-:W5:Y:S04]  /*db30*/  LDL.LU R14, [R1+0x64] ;  /* 0x00006400010e7983 */ /* 0x001f680000300800 */
[----:B------:R0:W-:Y:S01]  /*db40*/  STL [R1+0x6cc], R15 ;  /* 0x0006cc0f01007387 */ /* 0x0001e20000100800 */
[C---:B------:R-:W-:Y:S02]  /*db50*/  IMAD.X R16, R8.reuse, 0x1, R4, P6 ;  /* 0x0000000108107824 */ /* 0x040fe400030e0604 */
[----:B------:R-:W-:-:S03]  /*db60*/  IMAD.X R8, R8, 0x1, R3, P5 ;  /* 0x0000000108087824 */ /* 0x000fc600028e0603 */
[----:B------:R-:W-:Y:S01]  /*db70*/  STL [R1+0x698], R16 ;  /* 0x0006981001007387 */ /* 0x000fe20000100800 */
[----:B0-----:R-:W-:-:S03]  /*db80*/  IADD3 R15, P6, PT, R5, R0, RZ ;  /* 0x00000000050f7210 */ /* 0x001fc60007fde0ff */
[----:B------:R-:W5:Y:S04]  /*db90*/  LDL.LU R5, [R1+0x104] ;  /* 0x0001040001057983 */ /* 0x000f680000300800 */
[----:B------:R0:W-:Y:S04]  /*dba0*/  STL [R1+0x6d4], R15 ;  /* 0x0006d40f01007387 */ /* 0x0001e80000100800 */
[----:B------:R1:W-:Y:S01]  /*dbb0*/  STL [R1+0x6a0], R8 ;  /* 0x0006a00801007387 */ /* 0x0003e20000100800 */
[----:B0-----:R-:W-:-:S03]  /*dbc0*/  IADD3 R15, P5, PT, R9, R2, RZ ;  /* 0x00000002090f7210 */ /* 0x001fc60007fbe0ff */
[----:B-1----:R-:W5:Y:S04]  /*dbd0*/  LDL.LU R8, [R1+0x6c] ;  /* 0x00006c0001087983 */ /* 0x002f680000300800 */
        /* <DEDUP_REMOVED lines=31> */
[C---:B------:R-:W-:Y:S02]  /*ddd0*/  IMAD.X R16, R13.reuse, 0x1, R4, P5 ;  /* 0x000000010d107824 */ /* 0x040fe400028e0604 */
[----:B------:R-:W-:Y:S01]  /*dde0*/  IMAD.X R13, R13, 0x1, R3, P2 ;  /* 0x000000010d0d7824 */ /* 0x000fe200010e0603 */
[----:B0-----:R-:W-:Y:S02]  /*ddf0*/  IADD3 R15, P5, PT, R17, R0, RZ ;  /* 0x00000000110f7210 */ /* 0x001fe40007fbe0ff */
[----:B------:R-:W-:Y:S04]  /*de00*/  STL [R1+0x6d8], R16 ;  /* 0x0006d81001007387 */ /* 0x000fe80000100800 */
[----:B------:R-:W3:Y:S04]  /*de10*/  LDL.LU R17, [R1+0x128] ;  /* 0x0001280001117983 */ /* 0x000ee80000300800 */
[----:B------:R-:W-:Y:S04]  /*de20*/  STL [R1+0x714], R15 ;  /* 0x0007140f01007387 */ /* 0x000fe80000100800 */
[----:B------:R0:W-:Y:S04]  /*de30*/  STL [R1+0x6e0], R13 ;  /* 0x0006e00d01007387 */ /* 0x0001e80000100800 */
[----:B0-----:R-:W3:Y:S01]  /*de40*/  LDL.LU R13, [R1+0x7c] ;  /* 0x00007c00010d7983 */ /* 0x001ee20000300800 */
[----:B----4-:R-:W-:-:S05]  /*de50*/  IADD3 R15, P2, PT, R7, R2, RZ ;  /* 0x00000002070f7210 */ /* 0x010fca0007f5e0ff */
[----:B------:R0:W-:Y:S01]  /*de60*/  STL [R1+0x71c], R15 ;  /* 0x00071c0f01007387 */ /* 0x0001e20000100800 */
[C---:B-----5:R-:W-:Y:S02]  /*de70*/  IMAD.X R16, R14.reuse, 0x1, R4, P1 ;  /* 0x000000010e107824 */ /* 0x060fe400008e0604 */
[----:B------:R-:W-:Y:S01]  /*de80*/  IMAD.X R14, R14, 0x1, R3, P0 ;  /* 0x000000010e0e7824 */ /* 0x000fe200000e0603 */
[----:B0-----:R-:W-:Y:S02]  /*de90*/  IADD3 R15, P1, PT, R7, R0, RZ ;  /* 0x00000000070f7210 */ /* 0x001fe40007f3e0ff */
[----:B------:R-:W-:Y:S04]  /*dea0*/  STL [R1+0x6e8], R16 ;  /* 0x0006e81001007387 */ /* 0x000fe80000100800 */
[----:B------:R-:W4:Y:S04]  /*deb0*/  LDL.LU R7, [R1+0x12c] ;  /* 0x00012c0001077983 */ /* 0x000f280000300800 */
        /* <DEDUP_REMOVED lines=63> */
[----:B-1----:R-:W5:Y:S04]  /*e2b0*/  LDL.LU R14, [R1+0xa4] ;  /* 0x0000a400010e7983 */ /* 0x002f680000300800 */
[----:B------:R0:W-:Y:S01]  /*e2c0*/  STL [R1+0x78c], R15 ;  /* 0x00078c0f01007387 */ /* 0x0001e20000100800 */
[C---:B------:R-:W-:Y:S02]  /*e2d0*/  IMAD.X R16, R8.reuse, 0x1, R4, P1 ;  /* 0x0000000108107824 */ /* 0x040fe400008e0604 */
[----:B------:R-:W-:Y:S01]  /*e2e0*/  IMAD.X R8, R8, 0x1, R3, P0 ;  /* 0x0000000108087824 */ /* 0x000fe200000e0603 */
[----:B0-----:R-:W-:Y:S02]  /*e2f0*/  IADD3 R15, P1, PT, R5, R0, RZ ;  /* 0x00000000050f7210 */ /* 0x001fe40007f3e0ff */
[----:B------:R-:W-:Y:S04]  /*e300*/  STL [R1+0x758], R16 ;  /* 0x0007581001007387 */ /* 0x000fe80000100800 */
        /* <DEDUP_REMOVED lines=586> */
[C---:B-----5:R-:W-:Y:S01]  /*107b0*/  IMAD.X R16, R14.reuse, 0x1, R4, P2 ;  /* 0x000000010e107824 */ /* 0x060fe200010e0604 */
[----:B0-----:R-:W-:Y:S02]  /*107c0*/  IADD3 R15, P2, PT, R7, R0, RZ ;  /* 0x00000000070f7210 */ /* 0x001fe40007f5e0ff */
[----:B------:R-:W4:Y:S04]  /*107d0*/  LDL.LU R7, [R1+0x28c] ;  /* 0x00028c0001077983 */ /* 0x000f280000300800 */
[----:B------:R0:W-:Y:S04]  /*107e0*/  STL [R1+0xb08], R16 ;  /* 0x000b081001007387 */ /* 0x0001e80000100800 */
[----:B------:R1:W-:Y:S01]  /*107f0*/  STL [R1+0xb44], R15 ;  /* 0x000b440f01007387 */ /* 0x0003e20000100800 */
[----:B0-----:R-:W-:-:S03]  /*10800*/  IMAD.X R16, R14, 0x1, R3, P1 ;  /* 0x000000010e107824 */ /* 0x001fc600008e0603 */
[----:B------:R-:W5:Y:S01]  /*10810*/  LDL.LU R14, [R1+0x334] ;  /* 0x00033400010e7983 */ /* 0x000f620000300800 */
[----:B-1----:R-:W-:-:S03]  /*10820*/  IADD3 R15, P1, PT, R5, R2, RZ ;  /* 0x00000002050f7210 */ /* 0x002fc60007f3e0ff */
[----:B------:R0:W-:Y:S04]  /*10830*/  STL [R1+0xb10], R16 ;  /* 0x000b101001007387 */ /* 0x0001e80000100800 */
[----:B------:R1:W-:Y:S01]  /*10840*/  STL [R1+0xb4c], R15 ;  /* 0x000b4c0f01007387 */ /* 0x0003e20000100800 */
[C---:B0-----:R-:W-:Y:S01]  /*10850*/  IMAD.X R16, R8.reuse, 0x1, R4, P0 ;  /* 0x0000000108107824 */ /* 0x041fe200000e0604 */
[----:B-1----:R-:W-:Y:S02]  /*10860*/  IADD3 R15, P0, PT, R5, R0, RZ ;  /* 0x00000000050f7210 */ /* 0x002fe40007f1e0ff */
[----:B------:R-:W5:Y:S04]  /*10870*/  LDL.LU R5, [R1+0x290] ;  /* 0x0002900001057983 */ /* 0x000f680000300800 */
        /* <DEDUP_REMOVED lines=17> */
[----:B0-----:R-:W-:Y:S01]  /*10990*/  IMAD.X R16, R11, 0x1, R4, P5 ;  /* 0x000000010b107824 */ /* 0x001fe200028e0604 */
[----:B-1----:R-:W-:Y:S02]  /*109a0*/  IADD3 R15, P5, PT, R19, R0, RZ ;  /* 0x00000000130f7210 */ /* 0x002fe40007fbe0ff */
[----:B------:R-:W5:Y:S04]  /*109b0*/  LDL.LU R19, [R1+0x2a0] ;  /* 0x0002a00001137983 */ /* 0x000f680000300800 */
[----:B------:R0:W-:Y:S04]  /*109c0*/  STL [R1+0xb38], R16 ;  /* 0x000b381001007387 */ /* 0x0001e80000100800 */
[----:B------:R2:W-:Y:S01]  /*109d0*/  STL [R1+0xb74], R15 ;  /* 0x000b740f01007387 */ /* 0x0005e20000100800 */
[----:B0-----:R-:W-:-:S03]  /*109e0*/  IMAD.X R16, R11, 0x1, R3, P2 ;  /* 0x000000010b107824 */ /* 0x001fc600010e0603 */
[----:B------:R-:W5:Y:S04]  /*109f0*/  LDL.LU R11, [R1+0x340] ;  /* 0x00034000010b7983 */ /* 0x000f680000300800 */
[----:B------:R3:W-:Y:S01]  /*10a00*/  STL [R1+0xb40], R16 ;  /* 0x000b401001007387 */ /* 0x0007e20000100800 */
[----:B--2---:R-:W-:-:S05]  /*10a10*/  IADD3 R15, P2, PT, R6, R2, RZ ;  /* 0x00000002060f7210 */ /* 0x004fca0007f5e0ff */
[----:B------:R0:W-:Y:S01]  /*10a20*/  STL [R1+0xb7c], R15 ;  /* 0x000b7c0f01007387 */ /* 0x0001e20000100800 */
[----:B---3--:R-:W-:Y:S01]  /*10a30*/  IMAD.X R16, R12, 0x1, R4, P1 ;  /* 0x000000010c107824 */ /* 0x008fe200008e0604 */
[----:B0-----:R-:W-:Y:S01]  /*10a40*/  IADD3 R15, P1, PT, R6, R0, RZ ;  /* 0x00000000060f7210 */ /* 0x001fe20007f3e0ff */
[----:B------:R-:W-:-:S03]  /*10a50*/  IMAD.X R6, R12, 0x1, R3, P0 ;  /* 0x000000010c067824 */ /* 0x000fc600000e0603 */
[----:B------:R0:W-:Y:S04]  /*10a60*/  STL [R1+0xb48], R16 ;  /* 0x000b481001007387 */ /* 0x0001e80000100800 */
[----:B------:R-:W2:Y:S04]  /*10a70*/  LDL.LU R12, [R1+0x2a4] ;  /* 0x0002a400010c7983 */ /* 0x000ea80000300800 */
[----:B------:R-:W-:Y:S04]  /*10a80*/  STL [R1+0xb84], R15 ;  /* 0x000b840f01007387 */ /* 0x000fe80000100800 */
[----:B------:R1:W-:Y:S01]  /*10a90*/  STL [R1+0xb50], R6 ;  /* 0x000b500601007387 */ /* 0x0003e20000100800 */
[----:B0-----:R-:W-:-:S03]  /*10aa0*/  IADD3 R16, P0, PT, R17, R2, RZ ;  /* 0x0000000211107210 */ /* 0x001fc60007f1e0ff */
[----:B-1----:R-:W3:Y:S04]  /*10ab0*/  LDL.LU R6, [R1+0x344] ;  /* 0x0003440001067983 */ /* 0x002ee80000300800 */
[----:B------:R0:W-:Y:S01]  /*10ac0*/  STL [R1+0xb8c], R16 ;  /* 0x000b8c1001007387 */ /* 0x0001e20000100800 */
[----:B------:R-:W-:Y:S01]  /*10ad0*/  IMAD.X R15, R13, 0x1, R4, P4 ;  /* 0x000000010d0f7824 */ /* 0x000fe200020e0604 */
[----:B------:R-:W-:Y:S01]  /*10ae0*/  IADD3 R17, P4, PT, R17, R0, RZ ;  /* 0x0000000011117210 */ /* 0x000fe20007f9e0ff */
[----:B0-----:R-:W-:-:S03]  /*10af0*/  IMAD.X R16, R13, 0x1, R3, P3 ;  /* 0x000000010d107824 */ /* 0x001fc600018e0603 */
[----:B------:R-:W-:Y:S04]  /*10b00*/  STL [R1+0xb58], R15 ;  /* 0x000b580f01007387 */ /* 0x000fe80000100800 */
[----:B------:R0:W-:Y:S04]  /*10b10*/  STL [R1+0xb94], R17 ;  /* 0x000b941101007387 */ /* 0x0001e80000100800 */
[----:B------:R-:W3:Y:S04]  /*10b20*/  LDL.LU R13, [R1+0x2ac] ;  /* 0x0002ac00010d7983 */ /* 0x000ee80000300800 */
[----:B------:R-:W-:Y:S04]  /*10b30*/  STL [R1+0xb60], R16 ;  /* 0x000b601001007387 */ /* 0x000fe80000100800 */
[----:B0-----:R-:W3:Y:S01]  /*10b40*/  LDL.LU R17, [R1+0x348] ;  /* 0x0003480001117983 */ /* 0x001ee20000300800 */
[----:B----4-:R-:W-:-:S05]  /*10b50*/  IADD3 R15, P3, PT, R7, R2, RZ ;  /* 0x00000002070f7210 */ /* 0x010fca0007f7e0ff */
[----:B------:R5:W-:Y:S02]  /*10b60*/  STL [R1+0xb9c], R15 ;  /* 0x000b9c0f01007387 */ /* 0x000be40000100800 */
[C---:B-----5:R-:W-:Y:S01]  /*10b70*/  IMAD.X R15, R14.reuse, 0x1, R4, P6 ;  /* 0x000000010e0f7824 */ /* 0x060fe200030e0604 */
[----:B------:R-:W-:Y:S01]  /*10b80*/  IADD3 R7, P6, PT, R7, R0, RZ ;  /* 0x0000000007077210 */ /* 0x000fe20007fde0ff */
[----:B------:R-:W-:-:S03]  /*10b90*/  IMAD.X R14, R14, 0x1, R3, P5 ;  /* 0x000000010e0e7824 */ /* 0x000fc600028e0603 */
[----:B------:R0:W-:Y:S04]  /*10ba0*/  STL [R1+0xb68], R15 ;  /* 0x000b680f01007387 */ /* 0x0001e80000100800 */
[----:B------:R1:W-:Y:S01]  /*10bb0*/  STL [R1+0xba4], R7 ;  /* 0x000ba40701007387 */ /* 0x0003e20000100800 */
[----:B0-----:R-:W-:-:S03]  /*10bc0*/  IADD3 R15, P5, PT, R5, R2, RZ ;  /* 0x00000002050f7210 */ /* 0x001fc60007fbe0ff */
[----:B-1----:R-:W4:Y:S04]  /*10bd0*/  LDL.LU R7, [R1+0x2b4] ;  /* 0x0002b40001077983 */ /* 0x002f280000300800 */
[----:B------:R0:W-:Y:S04]  /*10be0*/  STL [R1+0xb70], R14 ;  /* 0x000b700e01007387 */ /* 0x0001e80000100800 */
[----:B0-----:R-:W5:Y:S01]  /*10bf0*/  LDL.LU R14, [R1+0x34c] ;  /* 0x00034c00010e7983 */ /* 0x001f620000300800 */
[----:B------:R-:W-:Y:S01]  /*10c00*/  IMAD.X R18, R8, 0x1, R4, P2 ;  /* 0x0000000108127824 */ /* 0x000fe200010e0604 */
[----:B------:R-:W-:-:S02]  /*10c10*/  IADD3 R16, P2, PT, R5, R0, RZ ;  /* 0x0000000005107210 */ /* 0x000fc40007f5e0ff */
[----:B------:R0:W-:Y:S04]  /*10c20*/  STL [R1+0xbac], R15 ;  /* 0x000bac0f01007387 */ /* 0x0001e80000100800 */
[----:B------:R-:W-:Y:S01]  /*10c30*/  STL [R1+0xb78], R18 ;  /* 0x000b781201007387 */ /* 0x000fe20000100800 */
[----:B0-----:R-:W-:-:S03]  /*10c40*/  IMAD.X R15, R8, 0x1, R3, P1 ;  /* 0x00000001080f7824 */ /* 0x001fc600008e0603 */
[----:B------:R-:W-:Y:S04]  /*10c50*/  STL [R1+0xbb4], R16 ;  /* 0x000bb41001007387 */ /* 0x000fe80000100800 */
[----:B------:R-:W5:Y:S01]  /*10c60*/  LDL.LU R8, [R1+0x2b8] ;  /* 0x0002b80001087983 */ /* 0x000f620000300800 */
[----:B------:R-:W-:-:S03]  /*10c70*/  IADD3 R5, P1, PT, R9, R2, RZ ;  /* 0x0000000209057210 */ /* 0x000fc60007f3e0ff */
[----:B------:R-:W-:Y:S04]  /*10c80*/  STL [R1+0xb80], R15 ;  /* 0x000b800f01007387 */ /* 0x000fe80000100800 */
[----:B------:R-:W5:Y:S04]  /*10c90*/  LDL.LU R21, [R1+0x350] ;  /* 0x0003500001157983 */ /* 0x000f680000300800 */
[----:B------:R0:W-:Y:S02]  /*10ca0*/  STL [R1+0xbbc], R5 ;  /* 0x000bbc0501007387 */ /* 0x0001e40000100800 */
[C---:B0-----:R-:W-:Y:S01]  /*10cb0*/  IMAD.X R5, R10.reuse, 0x1, R4, P0 ;  /* 0x000000010a057824 */ /* 0x041fe200000e0604 */
[----:B------:R-:W-:Y:S01]  /*10cc0*/  IADD3 R9, P0, PT, R9, R0, RZ ;  /* 0x0000000009097210 */ /* 0x000fe20007f1e0ff */
[----:B------:R-:W-:-:S03]  /*10cd0*/  IMAD.X R10, R10, 0x1, R3, P4 ;  /* 0x000000010a0a7824 */ /* 0x000fc600020e0603 */
[----:B------:R0:W-:Y:S04]  /*10ce0*/  STL [R1+0xb88], R5 ;  /* 0x000b880501007387 */ /* 0x0001e80000100800 */
[----:B------:R1:W-:Y:S01]  /*10cf0*/  STL [R1+0xbc4], R9 ;  /* 0x000bc40901007387 */ /* 0x0003e20000100800 */
[----:B0-----:R-:W-:-:S03]  /*10d00*/  IADD3 R5, P4, PT, R19, R2, RZ ;  /* 0x0000000213057210 */ /* 0x001fc60007f9e0ff */
[----:B-1----:R-:W5:Y:S04]  /*10d10*/  LDL.LU R9, [R1+0x2c0] ;  /* 0x0002c00001097983 */ /* 0x002f680000300800 */
[----:B------:R0:W-:Y:S01]  /*10d20*/  STL [R1+0xb90], R10 ;  /* 0x000b900a01007387 */ /* 0x0001e20000100800 */
[----:B------:R-:W-:-:S03]  /*10d30*/  IMAD.X R16, R11, 0x1, R4, P3 ;  /* 0x000000010b107824 */ /* 0x000fc600018e0604 */
[----:B0-----:R-:W5:Y:S01]  /*10d40*/  LDL.LU R10, [R1+0x354] ;  /* 0x00035400010a7983 */ /* 0x001f620000300800 */
[----:B------:R-:W-:-:S03]  /*10d50*/  IADD3 R15, P3, PT, R19, R0, RZ ;  /* 0x00000000130f7210 */ /* 0x000fc60007f7e0ff */
[----:B------:R0:W-:Y:S04]  /*10d60*/  STL [R1+0xbcc], R5 ;  /* 0x000bcc0501007387 */ /* 0x0001e80000100800 */
[----:B0-----:R-:W5:Y:S04]  /*10d70*/  LDL.LU R5, [R1+0x2c4] ;  /* 0x0002c40001057983 */ /* 0x001f680000300800 */
[----:B------:R0:W-:Y:S04]  /*10d80*/  STL [R1+0xb98], R16 ;  /* 0x000b981001007387 */ /* 0x0001e80000100800 */
[----:B------:R2:W-:Y:S01]  /*10d90*/  STL [R1+0xbd4], R15 ;  /* 0x000bd40f01007387 */ /* 0x0005e20000100800 */
[----:B0-----:R-:W-:-:S03]  /*10da0*/  IMAD.X R16, R11, 0x1, R3, P6 ;  /* 0x000000010b107824 */ /* 0x001fc600030e0603 */
[----:B------:R-:W5:Y:S04]  /*10db0*/  LDL.LU R11, [R1+0x358] ;  /* 0x00035800010b7983 */ /* 0x000f680000300800 */
[----:B------:R3:W-:Y:S01]  /*10dc0*/  STL [R1+0xba0], R16 ;  /* 0x000ba01001007387 */ /* 0x0007e20000100800 */
[----:B--2---:R-:W-:-:S05]  /*10dd0*/  IADD3 R15, P6, PT, R12, R2, RZ ;  /* 0x000000020c0f7210 */ /* 0x004fca0007fde0ff */
[----:B------:R0:W-:Y:S01]  /*10de0*/  STL [R1+0xbdc], R15 ;  /* 0x000bdc0f01007387 */ /* 0x0001e20000100800 */
[--C-:B---3--:R-:W-:Y:S01]  /*10df0*/  IMAD.X R16, R6, 0x1, R4.reuse, P5 ;  /* 0x0000000106107824 */ /* 0x108fe200028e0604 */
[----:B0-----:R-:W-:Y:S02]  /*10e00*/  IADD3 R15, P5, PT, R12, R0, RZ ;  /* 0x000000000c0f7210 */ /* 0x001fe40007fbe0ff */
[----:B------:R-:W2:Y:S04]  /*10e10*/  LDL.LU R12, [R1+0x2cc] ;  /* 0x0002cc00010c7983 */ /* 0x000ea80000300800 */
[----:B------:R-:W-:Y:S04]  /*10e20*/  STL [R1+0xba8], R16 ;  /* 0x000ba81001007387 */ /* 0x000fe80000100800 */
[----:B------:R-:W3:Y:S04]  /*10e30*/  LDL.LU R19, [R1+0x35c] ;  /* 0x00035c0001137983 */ /* 0x000ee80000300800 */
[----:B------:R0:W-:Y:S02]  /*10e40*/  STL [R1+0xbe4], R15 ;  /* 0x000be40f01007387 */ /* 0x0001e40000100800 */
[----:B0-----:R-:W-:Y:S01]  /*10e50*/  IMAD.X R15, R6, 0x1, R3, P2 ;  /* 0x00000001060f7824 */ /* 0x001fe200010e0603 */
[----:B------:R-:W-:Y:S01]  /*10e60*/  IADD3 R6, P2, PT, R13, R2, RZ ;  /* 0x000000020d067210 */ /* 0x000fe20007f5e0ff */
[----:B------:R-:W-:-:S03]  /*10e70*/  IMAD.X R16, R17, 0x1, R4, P1 ;  /* 0x0000000111107824 */ /* 0x000fc600008e0604 */
[----:B------:R0:W-:Y:S04]  /*10e80*/  STL [R1+0xbb0], R15 ;  /* 0x000bb00f01007387 */ /* 0x0001e80000100800 */
[----:B------:R1:W-:Y:S01]  /*10e90*/  STL [R1+0xbec], R6 ;  /* 0x000bec0601007387 */ /* 0x0003e20000100800 */
[----:B0-----:R-:W-:-:S03]  /*10ea0*/  IADD3 R15, P1, PT, R13, R0, RZ ;  /* 0x000000000d0f7210 */ /* 0x001fc60007f3e0ff */
[----:B-1----:R-:W3:Y:S04]  /*10eb0*/  LDL.LU R6, [R1+0x2d0] ;  /* 0x0002d00001067983 */ /* 0x002ee80000300800 */
[----:B------:R4:W-:Y:S04]  /*10ec0*/  STL [R1+0xbb8], R16 ;  /* 0x000bb81001007387 */ /* 0x0009e80000100800 */
[----:B------:R-:W3:Y:S01]  /*10ed0*/  LDL.LU R13, [R1+0x360] ;  /* 0x00036000010d7983 */ /* 0x000ee20000300800 */
[----:B------:R-:W-:-:S03]  /*10ee0*/  IMAD.X R17, R17, 0x1, R3, P0 ;  /* 0x0000000111117824 */ /* 0x000fc600000e0603 */
[----:B------:R-:W-:Y:S04]  /*10ef0*/  STL [R1+0xbf4], R15 ;  /* 0x000bf40f01007387 */ /* 0x000fe80000100800 */
[----:B------:R0:W-:Y:S01]  /*10f00*/  STL [R1+0xbc0], R17 ;  /* 0x000bc01101007387 */ /* 0x0001e20000100800 */
[----:B----4-:R-:W-:-:S03]  /*10f10*/  IADD3 R16, P0, PT, R7, R2, RZ ;  /* 0x0000000207107210 */ /* 0x010fc60007f1e0ff */
[----:B0-----:R-:W4:Y:S04]  /*10f20*/  LDL.LU R17, [R1+0x2d8] ;  /* 0x0002d80001117983 */ /* 0x001f280000300800 */
[----:B------:R0:W-:Y:S01]  /*10f30*/  STL [R1+0xbfc], R16 ;  /* 0x000bfc1001007387 */ /* 0x0001e20000100800 */
[----:B-----5:R-:W-:-:S05]  /*10f40*/  IMAD.X R15, R14, 0x1, R4, P4 ;  /* 0x000000010e0f7824 */ /* 0x020fca00020e0604 */
[----:B------:R1:W-:Y:S01]  /*10f50*/  STL [R1+0xbc8], R15 ;  /* 0x000bc80f01007387 */ /* 0x0003e20000100800 */
[----:B0-----:R-:W-:-:S03]  /*10f60*/  IADD3 R16, P4, PT, R7, R0, RZ ;  /* 0x0000000007107210 */ /* 0x001fc60007f9e0ff */
[----:B------:R-:W5:Y:S04]  /*10f70*/  LDL.LU R7, [R1+0x364] ;  /* 0x0003640001077983 */ /* 0x000f680000300800 */
[----:B------:R0:W-:Y:S01]  /*10f80*/  STL [R1+0xc04], R16 ;  /* 0x000c041001007387 */ /* 0x0001e20000100800 */
[----:B-1----:R-:W-:Y:S01]  /*10f90*/  IMAD.X R15, R14, 0x1, R3, P3 ;  /* 0x000000010e0f7824 */ /* 0x002fe200018e0603 */
[----:B------:R-:W-:-:S04]  /*10fa0*/  IADD3 R14, P3, PT, R8, R2, RZ ;  /* 0x00000002080e7210 */ /* 0x000fc80007f7e0ff */
[----:B------:R1:W-:Y:S04]  /*10fb0*/  STL [R1+0xbd0], R15 ;  /* 0x000bd00f01007387 */ /* 0x0003e80000100800 */
[----:B------:R1:W-:Y:S01]  /*10fc0*/  STL [R1+0xc0c], R14 ;  /* 0x000c0c0e01007387 */ /* 0x0003e20000100800 */
[C---:B0-----:R-:W-:Y:S01]  /*10fd0*/  IMAD.X R16, R21.reuse, 0x1, R4, P6 ;  /* 0x0000000115107824 */ /* 0x041fe200030e0604 */
[----:B-1----:R-:W-:Y:S02]  /*10fe0*/  IADD3 R15, P6, PT, R8, R0, RZ ;  /* 0x00000000080f7210 */ /* 0x002fe40007fde0ff */
[----:B------:R-:W5:Y:S04]  /*10ff0*/  LDL.LU R14, [R1+0x2e0] ;  /* 0x0002e000010e7983 */ /* 0x000f680000300800 */
[----:B------:R0:W-:Y:S04]  /*11000*/  STL [R1+0xbd8], R16 ;  /* 0x000bd81001007387 */ /* 0x0001e80000100800 */
[----:B------:R-:W5:Y:S01]  /*11010*/  LDL.LU R8, [R1+0x368] ;  /* 0x0003680001087983 */ /* 0x000f620000300800 */
[----:B------:R-:W-:-:S03]  /*11020*/  IMAD.X R18, R21, 0x1, R3, P5 ;  /* 0x0000000115127824 */ /* 0x000fc600028e0603 */
[----:B------:R1:W-:Y:S04]  /*11030*/  STL [R1+0xc14], R15 ;  /* 0x000c140f01007387 */ /* 0x0003e80000100800 */
[----:B------:R-:W-:Y:S01]  /*11040*/  STL [R1+0xbe0], R18 ;  /* 0x000be01201007387 */ /* 0x000fe20000100800 */
[----:B0-----:R-:W-:-:S05]  /*11050*/  IADD3 R16, P5, PT, R9, R2, RZ ;  /* 0x0000000209107210 */ /* 0x001fca0007fbe0ff */
[----:B------:R-:W-:Y:S01]  /*11060*/  STL [R1+0xc1c], R16 ;  /* 0x000c1c1001007387 */ /* 0x000fe20000100800 */
[C---:B-1----:R-:W-:Y:S01]  /*11070*/  IMAD.X R15, R10.reuse, 0x1, R4, P2 ;  /* 0x000000010a0f7824 */ /* 0x042fe200010e0604 */
        /* <DEDUP_REMOVED lines=8> */
[----:B0-----:R-:W5:Y:S04]  /*11100*/  LDL.LU R10, [R1+0x36c] ;  /* 0x00036c00010a7983 */ /* 0x001f680000300800 */
[----:B------:R0:W-:Y:S04]  /*11110*/  STL [R1+0xc2c], R15 ;  /* 0x000c2c0f01007387 */ /* 0x0001e80000100800 */
[----:B------:R-:W-:Y:S01]  /*11120*/  STL [R1+0xbf8], R16 ;  /* 0x000bf81001007387 */ /* 0x000fe20000100800 */
[----:B0-----:R-:W-:Y:S01]  /*11130*/  IADD3 R15, P0, PT, R5, R0, RZ ;  /* 0x00000000050f7210 */ /* 0x001fe20007f1e0ff */
[----:B------:R-:W-:-:S04]  /*11140*/  IMAD.X R5, R11, 0x1, R3, P4 ;  /* 0x000000010b057824 */ /* 0x000fc800020e0603 */
[----:B------:R3:W-:Y:S04]  /*11150*/  STL [R1+0xc34], R15 ;  /* 0x000c340f01007387 */ /* 0x0007e80000100800 */
[----:B------:R0:W-:Y:S01]  /*11160*/  STL [R1+0xc00], R5 ;  /* 0x000c000501007387 */ /* 0x0001e20000100800 */
[----:B--2---:R-:W-:-:S05]  /*11170*/  IADD3 R11, P4, PT, R12, R2, RZ ;  /* 0x000000020c0b7210 */ /* 0x004fca0007f9e0ff */
[----:B------:R1:W-:Y:S01]  /*11180*/  STL [R1+0xc3c], R11 ;  /* 0x000c3c0b01007387 */ /* 0x0003e20000100800 */
[C---:B---3--:R-:W-:Y:S01]  /*11190*/  IMAD.X R15, R19.reuse, 0x1, R4, P3 ;  /* 0x00000001130f7824 */ /* 0x048fe200018e0604 */
[----:B0-----:R-:W-:Y:S02]  /*111a0*/  IADD3 R5, P3, PT, R12, R0, RZ ;  /* 0x000000000c057210 */ /* 0x001fe40007f7e0ff */
[----:B-1----:R-:W2:Y:S04]  /*111b0*/  LDL.LU R11, [R1+0x2ec] ;  /* 0x0002ec00010b7983 */ /* 0x002ea80000300800 */
[----:B------:R-:W-:Y:S04]  /*111c0*/  STL [R1+0xc08], R15 ;  /* 0x000c080f01007387 */ /* 0x000fe80000100800 */
[----:B------:R-:W3:Y:S04]  /*111d0*/  LDL.LU R12, [R1+0x370] ;  /* 0x00037000010c7983 */ /* 0x000ee80000300800 */
[----:B------:R0:W-:Y:S02]  /*111e0*/  STL [R1+0xc44], R5 ;  /* 0x000c440501007387 */ /* 0x0001e40000100800 */
[----:B0-----:R-:W-:Y:S01]  /*111f0*/  IMAD.X R5, R19, 0x1, R3, P6 ;  /* 0x0000000113057824 */ /* 0x001fe200030e0603 */
[----:B------:R-:W-:-:S04]  /*11200*/  IADD3 R16, P6, PT, R6, R2, RZ ;  /* 0x0000000206107210 */ /* 0x000fc80007fde0ff */
[----:B------:R0:W-:Y:S04]  /*11210*/  STL [R1+0xc10], R5 ;  /* 0x000c100501007387 */ /* 0x0001e80000100800 */
[----:B------:R1:W-:Y:S01]  /*11220*/  STL [R1+0xc4c], R16 ;  /* 0x000c4c1001007387 */ /* 0x0003e20000100800 */
[C---:B------:R-:W-:Y:S01]  /*11230*/  IMAD.X R15, R13.reuse, 0x1, R4, P5 ;  /* 0x000000010d0f7824 */ /* 0x040fe200028e0604 */
[----:B0-----:R-:W-:Y:S01]  /*11240*/  IADD3 R5, P5, PT, R6, R0, RZ ;  /* 0x0000000006057210 */ /* 0x001fe20007fbe0ff */
[----:B------:R-:W-:Y:S01]  /*11250*/  IMAD.X R6, R13, 0x1, R3, P2 ;  /* 0x000000010d067824 */ /* 0x000fe200010e0603 */
[----:B-1----:R-:W3:Y:S04]  /*11260*/  LDL.LU R16, [R1+0x2f0] ;  /* 0x0002f00001107983 */ /* 0x002ee80000300800 */
[----:B------:R-:W-:Y:S04]  /*11270*/  STL [R1+0xc18], R15 ;  /* 0x000c180f01007387 */ /* 0x000fe80000100800 */
[----:B------:R4:W-:Y:S04]  /*11280*/  STL [R1+0xc54], R5 ;  /* 0x000c540501007387 */ /* 0x0009e80000100800 */
[----:B------:R-:W3:Y:S01]  /*11290*/  LDL.LU R13, [R1+0x374] ;  /* 0x00037400010d7983 */ /* 0x000ee20000300800 */
[----:B----4-:R-:W-:-:S03]  /*112a0*/  IADD3 R5, P2, PT, R17, R2, RZ ;  /* 0x0000000211057210 */ /* 0x010fc60007f5e0ff */
[----:B------:R0:W-:Y:S04]  /*112b0*/  STL [R1+0xc20], R6 ;  /* 0x000c200601007387 */ /* 0x0001e80000100800 */
[----:B------:R1:W-:Y:S01]  /*112c0*/  STL [R1+0xc5c], R5 ;  /* 0x000c5c0501007387 */ /* 0x0003e20000100800 */
[----:B-----5:R-:W-:Y:S01]  /*112d0*/  IMAD.X R15, R7, 0x1, R4, P1 ;  /* 0x00000001070f7824 */ /* 0x020fe200008e0604 */
[----:B0-----:R-:W-:Y:S01]  /*112e0*/  IADD3 R6, P1, PT, R17, R0, RZ ;  /* 0x0000000011067210 */ /* 0x001fe20007f3e0ff */
[----:B-1----:R-:W-:-:S03]  /*112f0*/  IMAD.X R5, R7, 0x1, R3, P0 ;  /* 0x0000000107057824 */ /* 0x002fc600000e0603 */
[----:B------:R0:W-:Y:S04]  /*11300*/  STL [R1+0xc28], R15 ;  /* 0x000c280f01007387 */ /* 0x0001e80000100800 */
[----:B------:R-:W4:Y:S04]  /*11310*/  LDL.LU R24, [R1+0x2f8] ;  /* 0x0002f80001187983 */ /* 0x000f280000300800 */
[----:B------:R-:W-:Y:S04]  /*11320*/  STL [R1+0xc64], R6 ;  /* 0x000c640601007387 */ /* 0x000fe80000100800 */
[----:B0-----:R-:W5:Y:S04]  /*11330*/  LDL.LU R15, [R1+0x378] ;  /* 0x00037800010f7983 */ /* 0x001f680000300800 */
[----:B------:R0:W-:Y:S04]  /*11340*/  STL [R1+0xc30], R5 ;  /* 0x000c300501007387 */ /* 0x0001e80000100800 */
[----:B------:R-:W5:Y:S01]  /*11350*/  LDL.LU R21, [R1+0x300] ;  /* 0x0003000001157983 */ /* 0x000f620000300800 */
[----:B0-----:R-:W-:Y:S01]  /*11360*/  IADD3 R5, P0, PT, R14, R2, RZ ;  /* 0x000000020e057210 */ /* 0x001fe20007f1e0ff */
[----:B------:R-:W-:-:S04]  /*11370*/  IMAD.X R6, R8, 0x1, R4, P4 ;  /* 0x0000000108067824 */ /* 0x000fc800020e0604 */
[----:B------:R0:W-:Y:S01]  /*11380*/  STL [R1+0xc6c], R5 ;  /* 0x000c6c0501007387 */ /* 0x0001e20000100800 */
[----:B------:R-:W-:-:S03]  /*11390*/  IMAD.X R7, R8, 0x1, R3, P3 ;  /* 0x0000000108077824 */ /* 0x000fc600018e0603 */
[----:B0-----:R-:W5:Y:S04]  /*113a0*/  LDL.LU R5, [R1+0x37c] ;  /* 0x00037c0001057983 */ /* 0x001f680000300800 */
[----:B------:R0:W-:Y:S04]  /*113b0*/  STL [R1+0xc38], R6 ;  /* 0x000c380601007387 */ /* 0x0001e80000100800 */
[----:B------:R-:W5:Y:S01]  /*113c0*/  LDL.LU R19, [R1+0x304] ;  /* 0x0003040001137983 */ /* 0x000f620000300800 */
[----:B0-----:R-:W-:-:S05]  /*113d0*/  IADD3 R6, P4, PT, R14, R0, RZ ;  /* 0x000000000e067210 */ /* 0x001fca0007f9e0ff */
[----:B------:R0:W-:Y:S04]  /*113e0*/  STL [R1+0xc74], R6 ;  /* 0x000c740601007387 */ /* 0x0001e80000100800 */
[----:B0-----:R-:W5:Y:S04]  /*113f0*/  LDL.LU R6, [R1+0x380] ;  /* 0x0003800001067983 */ /* 0x001f680000300800 */
[----:B------:R0:W-:Y:S04]  /*11400*/  STL [R1+0xc40], R7 ;  /* 0x000c400701007387 */ /* 0x0001e80000100800 */
[----:B------:R-:W5:Y:S01]  /*11410*/  LDL.LU R17, [R1+0x30c] ;  /* 0x00030c0001117983 */ /* 0x000f620000300800 */
[----:B0-----:R-:W-:-:S05]  /*11420*/  IADD3 R7, P3, PT, R9, R2, RZ ;  /* 0x0000000209077210 */ /* 0x001fca0007f7e0ff */
[----:B------:R0:W-:Y:S01]  /*11430*/  STL [R1+0xc7c], R7 ;  /* 0x000c7c0701007387 */ /* 0x0001e20000100800 */
[----:B------:R-:W-:-:S03]  /*11440*/  IMAD.X R8, R10, 0x1, R4, P6 ;  /* 0x000000010a087824 */ /* 0x000fc600030e0604 */
[----:B0-----:R-:W5:Y:S04]  /*11450*/  LDL.LU R7, [R1+0x384] ;  /* 0x0003840001077983 */ /* 0x001f680000300800 */
[----:B------:R0:W-:Y:S04]  /*11460*/  STL [R1+0xc48], R8 ;  /* 0x000c480801007387 */ /* 0x0001e80000100800 */
[----:B------:R-:W5:Y:S01]  /*11470*/  LDL.LU R14, [R1+0x310] ;  /* 0x00031000010e7983 */ /* 0x000f620000300800 */
[----:B0-----:R-:W-:Y:S01]  /*11480*/  IADD3 R8, P6, PT, R9, R0, RZ ;  /* 0x0000000009087210 */ /* 0x001fe20007fde0ff */
[----:B------:R-:W-:-:S04]  /*11490*/  IMAD.X R9, R10, 0x1, R3, P5 ;  /* 0x000000010a097824 */ /* 0x000fc800028e0603 */
[----:B------:R0:W-:Y:S04]  /*114a0*/  STL [R1+0xc84], R8 ;  /* 0x000c840801007387 */ /* 0x0001e80000100800 */
[----:B0-----:R-:W5:Y:S04]  /*114b0*/  LDL.LU R8, [R1+0x388] ;  /* 0x0003880001087983 */ /* 0x001f680000300800 */
[----:B------:R0:W-:Y:S04]  /*114c0*/  STL [R1+0xc50], R9 ;  /* 0x000c500901007387 */ /* 0x0001e80000100800 */
[----:B0-----:R-:W5:Y:S01]  /*114d0*/  LDL.LU R9, [R1+0x318] ;  /* 0x0003180001097983 */ /* 0x001f620000300800 */
[----:B--2---:R-:W-:Y:S01]  /*114e0*/  IADD3 R18, P5, PT, R11, R2, RZ ;  /* 0x000000020b127210 */ /* 0x004fe20007fbe0ff */
[----:B---3--:R-:W-:-:S04]  /*114f0*/  IMAD.X R10, R12, 0x1, R4, P2 ;  /* 0x000000010c0a7824 */ /* 0x008fc800010e0604 */
[----:B------:R-:W-:Y:S01]  /*11500*/  STL [R1+0xc8c], R18 ;  /* 0x000c8c1201007387 */ /* 0x000fe20000100800 */
[----:B------:R-:W-:Y:S01]  /*11510*/  IADD3 R11, P2, PT, R11, R0, RZ ;  /* 0x000000000b0b7210 */ /* 0x000fe20007f5e0ff */
[----:B------:R-:W-:Y:S02]  /*11520*/  IMAD.X R12, R12, 0x1, R3, P1 ;  /* 0x000000010c0c7824 */ /* 0x000fe400008e0603 */
[----:B------:R0:W-:Y:S04]  /*11530*/  STL [R1+0xc58], R10 ;  /* 0x000c580a01007387 */ /* 0x0001e80000100800 */
[----:B0-----:R-:W2:Y:S04]  /*11540*/  LDL.LU R10, [R1+0x38c] ;  /* 0x00038c00010a7983 */ /* 0x001ea80000300800 */
[----:B------:R0:W-:Y:S04]  /*11550*/  STL [R1+0xc94], R11 ;  /* 0x000c940b01007387 */ /* 0x0001e80000100800 */
[----:B0-----:R-:W3:Y:S04]  /*11560*/  LDL.LU R11, [R1+0x320] ;  /* 0x00032000010b7983 */ /* 0x001ee80000300800 */
[----:B------:R0:W-:Y:S01]  /*11570*/  STL [R1+0xc60], R12 ;  /* 0x000c600c01007387 */ /* 0x0001e20000100800 */
[----:B------:R-:W-:-:S03]  /*11580*/  IADD3 R18, P1, PT, R16, R2, RZ ;  /* 0x0000000210127210 */ /* 0x000fc60007f3e0ff */
[----:B0-----:R-:W3:Y:S01]  /*11590*/  LDL.LU R12, [R1+0x390] ;  /* 0x00039000010c7983 */ /* 0x001ee20000300800 */
[----:B------:R-:W-:-:S03]  /*115a0*/  IMAD.X R20, R13, 0x1, R4, P0 ;  /* 0x000000010d147824 */ /* 0x000fc600000e0604 */
[----:B------:R0:W-:Y:S04]  /*115b0*/  STL [R1+0xc9c], R18 ;  /* 0x000c9c1201007387 */ /* 0x0001e80000100800 */
[----:B------:R4:W-:Y:S01]  /*115c0*/  STL [R1+0xc68], R20 ;  /* 0x000c681401007387 */ /* 0x0009e20000100800 */
[----:B0-----:R-:W-:Y:S01]  /*115d0*/  IADD3 R18, P0, PT, R16, R0, RZ ;  /* 0x0000000010127210 */ /* 0x001fe20007f1e0ff */
[--C-:B------:R-:W-:Y:S02]  /*115e0*/  IMAD.X R16, R13, 0x1, R3.reuse, P4 ;  /* 0x000000010d107824 */ /* 0x100fe400020e0603 */
[----:B------:R-:W3:Y:S04]  /*115f0*/  LDL.LU R13, [R1+0x394] ;  /* 0x00039400010d7983 */ /* 0x000ee80000300800 */
[----:B------:R-:W-:Y:S04]  /*11600*/  STL [R1+0xca4], R18 ;  /* 0x000ca41201007387 */ /* 0x000fe80000100800 */
[----:B------:R5:W-:Y:S01]  /*11610*/  STL [R1+0xc70], R16 ;  /* 0x000c701001007387 */ /* 0x000be20000100800 */
[C---:B----4-:R-:W-:Y:S01]  /*11620*/  IADD3 R20, P4, PT, R24.reuse, R2, RZ ;  /* 0x0000000218147210 */ /* 0x050fe20007f9e0ff */
[C---:B-----5:R-:W-:Y:S01]  /*11630*/  IMAD.X R16, R15.reuse, 0x1, R4, P3 ;  /* 0x000000010f107824 */ /* 0x060fe200018e0604 */
[----:B------:R-:W-:Y:S01]  /*11640*/  IADD3 R18, P3, PT, R24, R0, RZ ;  /* 0x0000000018127210 */ /* 0x000fe20007f7e0ff */
[----:B------:R-:W-:-:S02]  /*11650*/  IMAD.X R15, R15, 0x1, R3, P6 ;  /* 0x000000010f0f7824 */ /* 0x000fc400030e0603 */
[----:B------:R-:W-:Y:S04]  /*11660*/  STL [R1+0xcac], R20 ;  /* 0x000cac1401007387 */ /* 0x000fe80000100800 */
[----:B------:R0:W-:Y:S04]  /*11670*/  STL [R1+0xc78], R16 ;  /* 0x000c781001007387 */ /* 0x0001e80000100800 */
[----:B------:R1:W-:Y:S04]  /*11680*/  STL [R1+0xcb4], R18 ;  /* 0x000cb41201007387 */ /* 0x0003e80000100800 */
[----:B------:R4:W-:Y:S01]  /*11690*/  STL [R1+0xc80], R15 ;  /* 0x000c800f01007387 */ /* 0x0009e20000100800 */
[----:B0-----:R-:W-:-:S05]  /*116a0*/  IADD3 R16, P6, PT, R21, R2, RZ ;  /* 0x0000000215107210 */ /* 0x001fca0007fde0ff */
[----:B------:R0:W-:Y:S01]  /*116b0*/  STL [R1+0xcbc], R16 ;  /* 0x000cbc1001007387 */ /* 0x0001e20000100800 */
[----:B-1----:R-:W-:Y:S01]  /*116c0*/  IMAD.X R18, R5, 0x1, R4, P5 ;  /* 0x0000000105127824 */ /* 0x002fe200028e0604 */
[----:B----4-:R-:W-:Y:S01]  /*116d0*/  IADD3 R15, P5, PT, R21, R0, RZ ;  /* 0x00000000150f7210 */ /* 0x010fe20007fbe0ff */
[----:B0-----:R-:W-:-:S03]  /*116e0*/  IMAD.X R16, R5, 0x1, R3, P2 ;  /* 0x0000000105107824 */ /* 0x001fc600010e0603 */
[----:B------:R-:W-:Y:S01]  /*116f0*/  STL [R1+0xc88], R18 ;  /* 0x000c881201007387 */ /* 0x000fe20000100800 */
[----:B------:R-:W-:-:S03]  /*11700*/  IADD3 R5, P2, PT, R19, R2, RZ ;  /* 0x0000000213057210 */ /* 0x000fc60007f5e0ff */
[----:B------:R0:W-:Y:S04]  /*11710*/  STL [R1+0xcc4], R15 ;  /* 0x000cc40f01007387 */ /* 0x0001e80000100800 */
[----:B------:R1:W-:Y:S04]  /*11720*/  STL [R1+0xc90], R16 ;  /* 0x000c901001007387 */ /* 0x0003e80000100800 */
[----:B------:R4:W-:Y:S01]  /*11730*/  STL [R1+0xccc], R5 ;  /* 0x000ccc0501007387 */ /* 0x0009e20000100800 */
[C---:B0-----:R-:W-:Y:S01]  /*11740*/  IMAD.X R15, R6.reuse, 0x1, R4, P1 ;  /* 0x00000001060f7824 */ /* 0x041fe200008e0604 */
[----:B-1----:R-:W-:Y:S01]  /*11750*/  IADD3 R16, P1, PT, R19, R0, RZ ;  /* 0x0000000013107210 */ /* 0x002fe20007f3e0ff */
[----:B----4-:R-:W-:-:S03]  /*11760*/  IMAD.X R5, R6, 0x1, R3, P0 ;  /* 0x0000000106057824 */ /* 0x010fc600000e0603 */
[----:B------:R0:W-:Y:S04]  /*11770*/  STL [R1+0xc98], R15 ;  /* 0x000c980f01007387 */ /* 0x0001e80000100800 */
[----:B------:R-:W-:Y:S01]  /*11780*/  STL [R1+0xcd4], R16 ;  /* 0x000cd41001007387 */ /* 0x000fe20000100800 */
[----:B0-----:R-:W-:-:S03]  /*11790*/  IADD3 R15, P0, PT, R17, R2, RZ ;  /* 0x00000002110f7210 */ /* 0x001fc60007f1e0ff */
[----:B------:R0:W-:Y:S04]  /*117a0*/  STL [R1+0xca0], R5 ;  /* 0x000ca00501007387 */ /* 0x0001e80000100800 */
[----:B------:R-:W-:Y:S01]  /*117b0*/  STL [R1+0xcd8], R15 ;  /* 0x000cd80f01007387 */ /* 0x000fe20000100800 */
[----:B------:R-:W-:Y:S01]  /*117c0*/  IMAD.X R6, R7, 0x1, R4, P4 ;  /* 0x0000000107067824 */ /* 0x000fe200020e0604 */
[----:B0-----:R-:W-:Y:S01]  /*117d0*/  IADD3 R5, P4, PT, R17, R0, RZ ;  /* 0x0000000011057210 */ /* 0x001fe20007f9e0ff */
[----:B------:R-:W-:-:S03]  /*117e0*/  IMAD.X R7, R7, 0x1, R3, P3 ;  /* 0x0000000107077824 */ /* 0x000fc600018e0603 */
[----:B------:R0:W-:Y:S04]  /*117f0*/  STL [R1+0xca8], R6 ;  /* 0x000ca80601007387 */ /* 0x0001e80000100800 */
[----:B------:R1:W-:Y:S01]  /*11800*/  STL [R1+0xcdc], R5 ;  /* 0x000cdc0501007387 */ /* 0x0003e20000100800 */
[----:B0-----:R-:W-:-:S03]  /*11810*/  IADD3 R6, P3, PT, R14, R2, RZ ;  /* 0x000000020e067210 */ /* 0x001fc60007f7e0ff */
[----:B------:R0:W-:Y:S04]  /*11820*/  STL [R1+0xcb0], R7 ;  /* 0x000cb00701007387 */ /* 0x0001e80000100800 */
[----:B------:R4:W-:Y:S01]  /*11830*/  STL [R1+0xce0], R6 ;  /* 0x000ce00601007387 */ /* 0x0009e20000100800 */
[----:B-1----:R-:W-:Y:S01]  /*11840*/  IMAD.X R5, R8, 0x1, R4, P6 ;  /* 0x0000000108057824 */ /* 0x002fe200030e0604 */
[----:B0-----:R-:W-:Y:S01]  /*11850*/  IADD3 R7, P6, PT, R14, R0, RZ ;  /* 0x000000000e077210 */ /* 0x001fe20007fde0ff */
[----:B----4-:R-:W-:-:S03]  /*11860*/  IMAD.X R6, R8, 0x1, R3, P5 ;  /* 0x0000000108067824 */ /* 0x010fc600028e0603 */
[----:B------:R0:W-:Y:S04]  /*11870*/  STL [R1+0xcb8], R5 ;  /* 0x000cb80501007387 */ /* 0x0001e80000100800 */
[----:B------:R2:W-:Y:S04]  /*11880*/  STL [R1+0xce4], R7 ;  /* 0x000ce40701007387 */ /* 0x0005e80000100800 */
[----:B------:R1:W-:Y:S01]  /*11890*/  STL [R1+0xcc0], R6 ;  /* 0x000cc00601007387 */ /* 0x0003e20000100800 */
[----:B------:R-:W-:-:S05]  /*118a0*/  IADD3 R8, P5, PT, R9, R2, RZ ;  /* 0x0000000209087210 */ /* 0x000fca0007fbe0ff */
[----:B------:R4:W-:Y:S01]  /*118b0*/  STL [R1+0xce8], R8 ;  /* 0x000ce80801007387 */ /* 0x0009e20000100800 */
[----:B0-----:R-:W-:Y:S01]  /*118c0*/  SHF.R.S32.HI R5, RZ, 0x1f, R9 ;  /* 0x0000001fff057819 */ /* 0x001fe20000011409 */
[C---:B--2---:R-:W-:Y:S01]  /*118d0*/  IMAD.X R7, R10.reuse, 0x1, R4, P2 ;  /* 0x000000010a077824 */ /* 0x044fe200010e0604 */
[----:B-1----:R-:W-:Y:S01]  /*118e0*/  IADD3 R6, P2, PT, R9, R0, RZ ;  /* 0x0000000009067210 */ /* 0x002fe20007f5e0ff */
[----:B----4-:R-:W-:-:S03]  /*118f0*/  IMAD.X R8, R10, 0x1, R3, P1 ;  /* 0x000000010a087824 */ /* 0x010fc600008e0603 */
[----:B------:R3:W-:Y:S04]  /*11900*/  STL [R1+0xcc8], R7 ;  /* 0x000cc80701007387 */ /* 0x0007e80000100800 */
[----:B------:R0:W-:Y:S01]  /*11910*/  STL [R1+0xcec], R6 ;  /* 0x000cec0601007387 */ /* 0x0001e20000100800 */
[----:B---3--:R-:W-:-:S03]  /*11920*/  IADD3 R7, P1, PT, R11, R2, RZ ;  /* 0x000000020b077210 */ /* 0x008fc60007f3e0ff */
[----:B------:R-:W-:Y:S04]  /*11930*/  STL [R1+0xcd0], R8 ;  /* 0x000cd00801007387 */ /* 0x000fe80000100800 */
[----:B------:R1:W-:Y:S01]  /*11940*/  STL [R1+0x550], R7 ;  /* 0x0005500701007387 */ /* 0x0003e20000100800 */
[----:B0-----:R-:W-:Y:S01]  /*11950*/  IMAD.X R6, R12, 0x1, R4, P0 ;  /* 0x000000010c067824 */ /* 0x001fe200000e0604 */
[----:B------:R-:W-:-:S04]  /*11960*/  IADD3 R2, P0, PT, R11, R0, RZ ;  /* 0x000000000b027210 */ /* 0x000fc80007f1e0ff */
[----:B------:R-:W-:Y:S04]  /*11970*/  STL [R1+0x52c], R6 ;  /* 0x00052c0601007387 */ /* 0x000fe80000100800 */
[----:B------:R0:W-:Y:S01]  /*11980*/  STL [R1+0x54c], R2 ;  /* 0x00054c0201007387 */ /* 0x0001e20000100800 */
[C-C-:B-1----:R-:W-:Y:S02]  /*11990*/  IMAD.X R7, R13.reuse, 0x1, R3.reuse, P6 ;  /* 0x000000010d077824 */ /* 0x142fe400030e0603 */
[----:B0-----:R-:W-:Y:S02]  /*119a0*/  IMAD.X R2, R13, 0x1, R4, P3 ;  /* 0x000000010d027824 */ /* 0x001fe400018e0604 */
[----:B------:R-:W0:Y:S01]  /*119b0*/  S2R R13, SR_TID.X ;  /* 0x00000000000d7919 */ /* 0x000e220000002100 */
[----:B------:R-:W-:Y:S01]  /*119c0*/  IMAD.X R6, R12, 0x1, R3, P4 ;  /* 0x000000010c067824 */ /* 0x000fe200020e0603 */
[----:B------:R-:W-:-:S04]  /*119d0*/  SHF.R.S32.HI R0, RZ, 0x1f, R11 ;  /* 0x0000001fff007819 */ /* 0x000fc8000001140b */
[----:B------:R1:W-:Y:S04]  /*119e0*/  STL [R1+0x530], R6 ;  /* 0x0005300601007387 */ /* 0x0003e80000100800 */
[----:B------:R2:W-:Y:S01]  /*119f0*/  STL [R1+0x534], R2 ;  /* 0x0005340201007387 */ /* 0x0005e20000100800 */
[----:B-1----:R-:W-:-:S03]  /*11a00*/  IMAD.X R6, R5, 0x1, R4, P5 ;  /* 0x0000000105067824 */ /* 0x002fc600028e0604 */
[----:B------:R-:W-:Y:S01]  /*11a10*/  STL [R1+0x538], R7 ;  /* 0x0005380701007387 */ /* 0x000fe20000100800 */
[----:B--2---:R-:W-:-:S03]  /*11a20*/  IMAD.X R2, R5, 0x1, R3, P2 ;  /* 0x0000000105027824 */ /* 0x004fc600010e0603 */
[----:B------:R-:W-:Y:S01]  /*11a30*/  STL [R1+0x53c], R6 ;  /* 0x00053c0601007387 */ /* 0x000fe20000100800 */
[----:B------:R-:W-:-:S03]  /*11a40*/  IMAD.X R4, R0, 0x1, R4, P1 ;  /* 0x0000000100047824 */ /* 0x000fc600008e0604 */
[----:B------:R1:W-:Y:S02]  /*11a50*/  STL [R1+0x540], R2 ;  /* 0x0005400201007387 */ /* 0x0003e40000100800 */
[----:B-1----:R-:W-:Y:S02]  /*11a60*/  IMAD.X R2, R0, 0x1, R3, P0 ;  /* 0x0000000100027824 */ /* 0x002fe400000e0603 */
[----:B0-----:R-:W-:Y:S01]  /*11a70*/  IMAD.SHL.U32 R0, R13, 0x40, RZ ;  /* 0x000000400d007824 */ /* 0x001fe200078e00ff */
[----:B------:R0:W-:Y:S04]  /*11a80*/  STL [R1+0x544], R4 ;  /* 0x0005440401007387 */ /* 0x0001e80000100800 */
[----:B------:R-:W-:Y:S01]  /*11a90*/  LOP3.LUT R0, R0, 0x40, RZ, 0xc0, !PT ;  /* 0x0000004000007812 */ /* 0x000fe200078ec0ff */
[----:B------:R0:W-:Y:S04]  /*11aa0*/  STL [R1+0x548], R2 ;  /* 0x0005480201007387 */ /* 0x0001e80000100800 */
[----:B------:R0:W-:Y:S04]  /*11ab0*/  STL [R1+0x1d0], RZ ;  /* 0x0001d0ff01007387 */ /* 0x0001e80000100800 */
[----:B------:R0:W-:Y:S04]  /*11ac0*/  STL [R1+0xe24], R0 ;  /* 0x000e240001007387 */ /* 0x0001e80000100800 */
        /* <DEDUP_REMOVED lines=30> */
[----:B------:R0:W-:Y:S01]  /*11cb0*/  STL [R1+0x11c], RZ ;  /* 0x00011cff01007387 */ /* 0x0001e20000100800 */
[----:B------:R-:W-:-:S05]  /*11cc0*/  UMOV UR4, URZ ;  /* 0x000000ff00047c82 */ /* 0x000fca0008000000 */
.L_x_2:
[----:B-1----:R-:W2:Y:S04]  /*11cd0*/  LDL R5, [R1+0xdec] ;  /* 0x000dec0001057983 */ /* 0x002ea80000100800 */
[----:B0-----:R-:W2:Y:S01]  /*11ce0*/  LDL R4, [R1+0xdfc] ;  /* 0x000dfc0001047983 */ /* 0x001ea20000100800 */
[----:B------:R-:W-:-:S03]  /*11cf0*/  UIMAD UR7, UR4, -0x80, UR9 ;  /* 0xffffff80040778a4 */ /* 0x000fc6000f8e0209 */
[----:B------:R-:W3:Y:S04]  /*11d00*/  LDL R17, [R1+0xd54] ;  /* 0x000d540001117983 */ /* 0x000ee80000100800 */
[----:B------:R-:W4:Y:S01]  /*11d10*/  LDL R10, [R1+0xd58] ;  /* 0x000d5800010a7983 */ /* 0x000f220000100800 */
[----:B------:R-:W0:Y:S03]  /*11d20*/  S2R R3, SR_TID.X ;  /* 0x0000000000037919 */ /* 0x000e260000002100 */
[----:B------:R-:W5:Y:S04]  /*11d30*/  LDL R16, [R1+0xd20] ;  /* 0x000d200001107983 */ /* 0x000f680000100800 */
[----:B------:R-:W5:Y:S04]  /*11d40*/  LDL R8, [R1+0xd24] ;  /* 0x000d240001087983 */ /* 0x000f680000100800 */
[----:B------:R-:W5:Y:S04]  /*11d50*/  LDL R15, [R1+0xd1c] ;  /* 0x000d1c00010f7983 */ /* 0x000f680000100800 */
[----:B------:R-:W5:Y:S01]  /*11d60*/  LDL R14, [R1+0xd50] ;  /* 0x000d5000010e7983 */ /* 0x000f620000100800 */
[----:B0-----:R-:W-:-:S02]  /*11d70*/  LEA.HI R2, R3, 0x3c, RZ, 0x1c ;  /* 0x0000003c03027811 */ /* 0x001fc400078fe0ff */
[----:B------:R-:W-:Y:S02]  /*11d80*/  SHF.R.U32.HI R0, RZ, 0x4, R3 ;  /* 0x00000004ff007819 */ /* 0x000fe40000011603 */
[----:B------:R-:W-:Y:S02]  /*11d90*/  ISETP.GE.AND P2, PT, R2, UR7, PT ;  /* 0x0000000702007c0c */ /* 0x000fe4000bf46270 */
[----:B------:R-:W-:Y:S02]  /*11da0*/  SGXT.U32 R0, R0, 0x2 ;  /* 0x000000020000781a */ /* 0x000fe40000000000 */
[----:B------:R-:W-:Y:S02]  /*11db0*/  LEA.HI R2, R3, 0x7c, RZ, 0x1c ;  /* 0x0000007c03027811 */ /* 0x000fe400078fe0ff */
[----:B------:R-:W-:Y:S02]  /*11dc0*/  ISETP.GE.AND P1, PT, R0, UR7, PT ;  /* 0x0000000700007c0c */ /* 0x000fe4000bf26270 */
[----:B------:R-:W-:-:S02]  /*11dd0*/  ISETP.GE.AND P0, PT, R2, UR7, PT ;  /* 0x0000000702007c0c */ /* 0x000fc4000bf06270 */
[----:B------:R-:W-:Y:S02]  /*11de0*/  PRMT R2, RZ, 0x7610, R2 ;  /* 0x00007610ff027816 */ /* 0x000fe40000000002 */
[----:B------:R-:W-:-:S04]  /*11df0*/  PRMT R9, RZ, 0x7610, R9 ;  /* 0x00007610ff097816 */ /* 0x000fc80000000009 */
[----:B--2---:R0:W2:Y:S02]  /*11e00*/  @!P2 LDG.E.U8 R2, desc[UR10][R4.64] ;  /* 0x0000000a0402a981 */ /* 0x0040a4000c1e1100 */
[----:B0-----:R-:W-:Y:S01]  /*11e10*/  LOP3.LUT R4, R0, 0x10, RZ, 0xfc, !PT ;  /* 0x0000001000047812 */ /* 0x001fe200078efcff */
[----:B---3--:R-:W-:-:S03]  /*11e20*/  @!P1 IMAD.MOV.U32 R5, RZ, RZ, R17 ;  /* 0x000000ffff059224 */ /* 0x008fc600078e0011 */
[----:B------:R-:W-:Y:S01]  /*11e30*/  ISETP.GE.AND P2, PT, R4, UR7, PT ;  /* 0x0000000704007c0c */ /* 0x000fe2000bf46270 */
[----:B----4-:R-:W-:-:S05]  /*11e40*/  @!P1 IMAD.MOV.U32 R4, RZ, RZ, R10 ;  /* 0x000000ffff049224 */ /* 0x010fca00078e000a */
[----:B------:R5:W3:Y:S01]  /*11e50*/  @!P1 LDG.E.U8 R9, desc[UR10][R4.64] ;  /* 0x0000000a04099981 */ /* 0x000ae2000c1e1100 */
[----:B------:R-:W-:-:S04]  /*11e60*/  LOP3.LUT R3, R0, 0x4, RZ, 0xfc, !PT ;  /* 0x0000000400037812 */ /* 0x000fc800078efcff */
[----:B------:R-:W-:Y:S02]  /*11e70*/  ISETP.GE.AND P5, PT, R3, UR7, PT ;  /* 0x0000000703007c0c */ /* 0x000fe4000bfa6270 */
[----:B------:R-:W-:-:S04]  /*11e80*/  LOP3.LUT R3, R0, 0x8, RZ, 0xfc, !PT ;  /* 0x0000000800037812 */ /* 0x000fc800078efcff */
[----:B------:R-:W-:Y:S02]  /*11e90*/  ISETP.GE.AND P4, PT, R3, UR7, PT ;  /* 0x0000000703007c0c */ /* 0x000fe4000bf86270 */
[----:B------:R-:W-:-:S05]  /*11ea0*/  PRMT R7, RZ, 0x7610, R7 ;  /* 0x00007610ff077816 */ /* 0x000fca0000000007 */
[----:B-----5:R-:W-:Y:S02]  /*11eb0*/  @!P5 IMAD.MOV.U32 R4, RZ, RZ, R8 ;  /* 0x000000ffff04d224 */ /* 0x020fe400078e0008 */
[----:B------:R-:W-:Y:S01]  /*11ec0*/  @!P5 IMAD.MOV.U32 R5, RZ, RZ, R16 ;  /* 0x000000ffff05d224 */ /* 0x000fe200078e0010 */
[----:B------:R-:W-:-:S04]  /*11ed0*/  PRMT R12, RZ, 0x7610, R12 ;  /* 0x00007610ff0c7816 */ /* 0x000fc8000000000c */
[----:B------:R0:W4:Y:S02]  /*11ee0*/  @!P5 LDG.E.U8 R7, desc[UR10][R4.64] ;  /* 0x0000000a0407d981 */ /* 0x000124000c1e1100 */
[----:B0-----:R-:W-:Y:S02]  /*11ef0*/  @!P4 IMAD.MOV.U32 R4, RZ, RZ, R14 ;  /* 0x000000ffff04c224 */ /* 0x001fe400078e000e */
[----:B------:R-:W-:-:S05]  /*11f00*/  @!P4 IMAD.MOV.U32 R5, RZ, RZ, R15 ;  /* 0x000000ffff05c224 */ /* 0x000fca00078e000f */
[----:B------:R-:W5:Y:S04]  /*11f10*/  @!P4 LDG.E.U8 R12, desc[UR10][R4.64] ;  /* 0x0000000a040cc981 */ /* 0x000f68000c1e1100 */
[----:B--2---:R-:W-:Y:S04]  /*11f20*/  STL [R1+0x14d0], R2 ;  /* 0x0014d00201007387 */ /* 0x004fe80000100800 */
[----:B------:R-:W2:Y:S04]  /*11f30*/  LDL R10, [R1+0xd18] ;  /* 0x000d1800010a7983 */ /* 0x000ea80000100800 */
[----:B---3--:R0:W-:Y:S01]  /*11f40*/  STL [R1+0x14], R9 ;  /* 0x0000140901007387 */ /* 0x0081e20000100800 */
[----:B------:R-:W-:-:S03]  /*11f50*/  LOP3.LUT R6, R0, 0xc, RZ, 0xfc, !PT ;  /* 0x0000000c00067812 */ /* 0x000fc600078efcff */
[----:B------:R-:W3:Y:S04]  /*11f60*/  LDL R8, [R1+0xd14] ;  /* 0x000d140001087983 */ /* 0x000ee80000100800 */
[----:B0-----:R-:W3:Y:S01]  /*11f70*/  LDL R9, [R1+0xd4c] ;  /* 0x000d4c0001097983 */ /* 0x001ee20000100800 */
[----:B------:R-:W-:Y:S02]  /*11f80*/  ISETP.GE.AND P3, PT, R6, UR7, PT ;  /* 0x0000000706007c0c */ /* 0x000fe4000bf66270 */
[----:B------:R-:W-:Y:S01]  /*11f90*/  PRMT R2, RZ, 0x7610, R2 ;  /* 0x00007610ff027816 */ /* 0x000fe20000000002 */
[----:B----4-:R0:W-:Y:S04]  /*11fa0*/  STL [R1+0x10], R7 ;  /* 0x0000100701007387 */ /* 0x0101e80000100800 */
[----:B------:R-:W4:Y:S04]  /*11fb0*/  LDL R6, [R1+0xd44] ;  /* 0x000d440001067983 */ /* 0x000f280000100800 */
[----:B0-----:R-:W4:Y:S04]  /*11fc0*/  LDL R7, [R1+0xd48] ;  /* 0x000d480001077983 */ /* 0x001f280000100800 */
[----:B-----5:R0:W-:Y:S04]  /*11fd0*/  STL [R1+0xc], R12 ;  /* 0x00000c0c01007387 */ /* 0x0201e80000100800 */
[----:B0-----:R-:W5:Y:S01]  /*11fe0*/  LDL R12, [R1+0xd40] ;  /* 0x000d4000010c7983 */ /* 0x001f620000100800 */
[----:B--2---:R-:W-:-:S03]  /*11ff0*/  @!P3 IMAD.MOV.U32 R5, RZ, RZ, R10 ;  /* 0x000000ffff05b224 */ /* 0x004fc600078e000a */
[----:B------:R-:W2:Y:S01]  /*12000*/  LDL R10, [R1+0xd38] ;  /* 0x000d3800010a7983 */ /* 0x000ea20000100800 */
[----:B---3--:R-:W-:-:S03]  /*12010*/  @!P3 IMAD.MOV.U32 R4, RZ, RZ, R9 ;  /* 0x000000ffff04b224 */ /* 0x008fc600078e0009 */
[----:B------:R-:W3:Y:S04]  /*12020*/  LDL R9, [R1+0xd3c] ;  /* 0x000d3c0001097983 */ /* 0x000ee80000100800 */
[----:B------:R0:W3:Y:S01]  /*12030*/  @!P3 LDG.E.U8 R2, desc[UR10][R4.64] ;  /* 0x0000000a0402b981 */ /* 0x0000e2000c1e1100 */
[----:B------:R-:W-:-:S04]  /*12040*/  LOP3.LUT R3, R0, 0x14, RZ, 0xfc, !PT ;  /* 0x0000001400037812 */ /* 0x000fc800078efcff */
[----:B------:R-:W-:Y:S02]  /*12050*/  ISETP.GE.AND P1, PT, R3, UR7, PT ;  /* 0x0000000703007c0c */ /* 0x000fe4000bf26270 */
[----:B------:R-:W-:Y:S02]  /*12060*/  LOP3.LUT R3, R0, 0x18, RZ, 0xfc, !PT ;  /* 0x0000001800037812 */ /* 0x000fe400078efcff */
[----:B------:R-:W-:Y:S01]  /*12070*/  PRMT R13, RZ, 0x7610, R13 ;  /* 0x00007610ff0d7816 */ /* 0x000fe2000000000d */
[----:B0-----:R-:W-:Y:S01]  /*12080*/  @!P2 IMAD.MOV.U32 R5, RZ, RZ, R8 ;  /* 0x000000ffff05a224 */ /* 0x001fe200078e0008 */
[----:B------:R-:W-:Y:S02]  /*12090*/  ISETP.GE.AND P5, PT, R3, UR7, PT ;  /* 0x0000000703007c0c */ /* 0x000fe4000bfa6270 */
[----:B------:R-:W-:Y:S01]  /*120a0*/  PRMT R11, RZ, 0x7610, R11 ;  /* 0x00007610ff0b7816 */ /* 0x000fe2000000000b */
[----:B----4-:R-:W-:-:S05]  /*120b0*/  @!P2 IMAD.MOV.U32 R4, RZ, RZ, R7 ;  /* 0x000000ffff04a224 */ /* 0x010fca00078e0007 */
[----:B------:R0:W4:Y:S01]  /*120c0*/  @!P2 LDG.E.U8 R13, desc[UR10][R4.64] ;  /* 0x0000000a040da981 */ /* 0x000122000c1e1100 */
[----:B------:R-:W-:Y:S01]  /*120d0*/  PRMT R29, RZ, 0x7610, R29 ;  /* 0x00007610ff1d7816 */ /* 0x000fe2000000001d */
[----:B0-----:R-:W-:Y:S02]  /*120e0*/  @!P1 IMAD.MOV.U32 R4, RZ, RZ, R6 ;  /* 0x000000ffff049224 */ /* 0x001fe400078e0006 */
[----:B-----5:R-:W-:-:S05]  /*120f0*/  @!P1 IMAD.MOV.U32 R5, RZ, RZ, R12 ;  /* 0x000000ffff059224 */ /* 0x020fca00078e000c */
[----:B------:R2:W5:Y:S02]  /*12100*/  @!P1 LDG.E.U8 R11, desc[UR10][R4.64] ;  /* 0x0000000a040b9981 */ /* 0x000564000c1e1100 */
[----:B--2---:R-:W-:Y:S02]  /*12110*/  @!P5 IMAD.MOV.U32 R5, RZ, RZ, R10 ;  /* 0x000000ffff05d224 */ /* 0x004fe400078e000a */
[----:B---3--:R-:W-:Y:S01]  /*12120*/  @!P5 IMAD.MOV.U32 R4, RZ, RZ, R9 ;  /* 0x000000ffff04d224 */ /* 0x008fe200078e0009 */
[----:B------:R0:W-:Y:S04]  /*12130*/  STL [R1+0x14d4], R2 ;  /* 0x0014d40201007387 */ /* 0x0001e80000100800 */
[----:B------:R-:W2:Y:S04]  /*12140*/  LDL R8, [R1+0xd30] ;  /* 0x000d300001087983 */ /* 0x000ea80000100800 */
[----:B------:R-:W3:Y:S04]  /*12150*/  LDL R7, [R1+0xd34] ;  /* 0x000d340001077983 */ /* 0x000ee80000100800 */
[----:B------:R2:W4:Y:S04]  /*12160*/  @!P5 LDG.E.U8 R29, desc[UR10][R4.64] ;  /* 0x0000000a041dd981 */ /* 0x000528000c1e1100 */
[----:B------:R-:W5:Y:S04]  /*12170*/  LDL R6, [R1+0xd28] ;  /* 0x000d280001067983 */ /* 0x000f680000100800 */
[----:B0-----:R-:W5:Y:S01]  /*12180*/  LDL R2, [R1+0xd2c] ;  /* 0x000d2c0001027983 */ /* 0x001f620000100800 */
[----:B------:R-:W-:-:S03]  /*12190*/  LOP3.LUT R3, R0, 0x1c, RZ, 0xfc, !PT ;  /* 0x0000001c00037812 */ /* 0x000fc600078efcff */
[----:B------:R-:W5:Y:S01]  /*121a0*/  LDL R10, [R1+0xd10] ;  /* 0x000d1000010a7983 */ /* 0x000f620000100800 */
[----:B------:R-:W-:-:S03]  /*121b0*/  ISETP.GE.AND P4, PT, R3, UR7, PT ;  /* 0x0000000703007c0c */ /* 0x000fc6000bf86270 */
[----:B------:R-:W5:Y:S01]  /*121c0*/  LDL R9, [R1+0xd60] ;  /* 0x000d600001097983 */ /* 0x000f620000100800 */
[----:B------:R-:W-:Y:S02]  /*121d0*/  PRMT R28, RZ, 0x7610, R28 ;  /* 0x00007610ff1c7816 */ /* 0x000fe4000000001c */
[----:B------:R-:W-:-:S04]  /*121e0*/  LOP3.LUT R3, R0, 0x20, RZ, 0xfc, !PT ;  /* 0x0000002000037812 */ /* 0x000fc800078efcff */
[----:B------:R-:W-:-:S03]  /*121f0*/  ISETP.GE.AND P3, PT, R3, UR7, PT ;  /* 0x0000000703007c0c */ /* 0x000fc6000bf66270 */
[----:B--2---:R-:W-:Y:S02]  /*12200*/  @!P4 IMAD.MOV.U32 R5, RZ, RZ, R8 ;  /* 0x000000ffff05c224 */ /* 0x004fe400078e0008 */
[----:B---3--:R-:W-:Y:S01]  /*12210*/  @!P4 IMAD.MOV.U32 R4, RZ, RZ, R7 ;  /* 0x000000ffff04c224 */ /* 0x008fe200078e0007 */
[----:B----4-:R-:W-:Y:S04]  /*12220*/  STL [R1+0x14d8], R29 ;  /* 0x0014d81d01007387 */ /* 0x010fe80000100800 */
[----:B------:R-:W2:Y:S04]  /*12230*/  LDL R8, [R1+0xd0c] ;  /* 0x000d0c0001087983 */ /* 0x000ea80000100800 */
[----:B------:R-:W3:Y:S04]  /*12240*/  LDL R7, [R1+0xd68] ;  /* 0x000d680001077983 */ /* 0x000ee80000100800 */
[----:B------:R5:W4:Y:S01]  /*12250*/  @!P4 LDG.E.U8 R28, desc[UR10][R4.64] ;  /* 0x0000000a041cc981 */ /* 0x000b22000c1e1100 */
[----:B------:R-:W-:-:S02]  /*12260*/  PRMT R27, RZ, 0x7610, R27 ;  /* 0x00007610ff1b7816 */ /* 0x000fc4000000001b */
[C---:B------:R-:W-:Y:S01]  /*12270*/  LOP3.LUT R3, R0.reuse, 0x24, RZ, 0xfc, !PT ;  /* 0x0000002400037812 */ /* 0x040fe200078efcff */
[----:B-----5:R-:W-:Y:S02]  /*12280*/  @!P3 IMAD.MOV.U32 R4, RZ, RZ, R2 ;  /* 0x000000ffff04b224 */ /* 0x020fe400078e0002 */
[----:B------:R-:W-:Y:S01]  /*12290*/  @!P3 IMAD.MOV.U32 R5, RZ, RZ, R6 ;  /* 0x000000ffff05b224 */ /* 0x000fe200078e0006 */
[----:B------:R-:W-:Y:S02]  /*122a0*/  ISETP.GE.AND P2, PT, R3, UR7, PT ;  /* 0x0000000703007c0c */ /* 0x000fe4000bf46270 */
[----:B------:R-:W-:Y:S02]  /*122b0*/  LOP3.LUT R3, R0, 0x28, RZ, 0xfc, !PT ;  /* 0x0000002800037812 */ /* 0x000fe400078efcff */
[----:B------:R0:W5:Y:S02]  /*122c0*/  @!P3 LDG.E.U8 R27, desc[UR10][R4.64] ;  /* 0x0000000a041bb981 */ /* 0x000164000c1e1100 */
[----:B------:R-:W-:-:S02]  /*122d0*/  ISETP.GE.AND P1, PT, R3, UR7, PT ;  /* 0x0000000703007c0c */ /* 0x000fc4000bf26270 */
[----:B------:R-:W-:-:S05]  /*122e0*/  PRMT R26, RZ, 0x7610, R26 ;  /* 0x00007610ff1a7816 */ /* 0x000fca000000001a */
[----:B0-----:R-:W-:Y:S02]  /*122f0*/  @!P2 IMAD.MOV.U32 R4, RZ, RZ, R9 ;  /* 0x000000ffff04a224 */ /* 0x001fe400078e0009 */
[----:B------:R-:W-:Y:S01]  /*12300*/  @!P2 IMAD.MOV.U32 R5, RZ, RZ, R10 ;  /* 0x000000ffff05a224 */ /* 0x000fe200078e000a */
[----:B------:R-:W-:-:S04]  /*12310*/  PRMT R22, RZ, 0x7610, R22 ;  /* 0x00007610ff167816 */ /* 0x000fc80000000016 */
[----:B------:R2:W5:Y:S02]  /*12320*/  @!P2 LDG.E.U8 R26, desc[UR10][R4.64] ;  /* 0x0000000a041aa981 */ /* 0x000564000c1e1100 */
[----:B--2---:R-:W-:Y:S02]  /*12330*/  @!P1 IMAD.MOV.U32 R5, RZ, RZ, R8 ;  /* 0x000000ffff059224 */ /* 0x004fe400078e0008 */
[----:B---3--:R-:W-:Y:S01]  /*12340*/  @!P1 IMAD.MOV.U32 R4, RZ, RZ, R7 ;  /* 0x000000ffff049224 */ /* 0x008fe200078e0007 */
[----:B----4-:R-:W-:Y:S04]  /*12350*/  STL [R1+0x14dc], R28 ;  /* 0x0014dc1c01007387 */ /* 0x010fe80000100800 */
[----:B------:R-:W2:Y:S04]  /*12360*/  LDL R2, [R1+0xd70] ;  /* 0x000d700001027983 */ /* 0x000ea80000100800 */
[----:B------:R2:W3:Y:S04]  /*12370*/  @!P1 LDG.E.U8 R22, desc[UR10][R4.64] ;  /* 0x0000000a04169981 */ /* 0x0004e8000c1e1100 */
[----:B------:R-:W4:Y:S04]  /*12380*/  LDL R6, [R1+0xd08] ;  /* 0x000d080001067983 */ /* 0x000f280000100800 */
[----:B-----5:R-:W-:Y:S04]  /*12390*/  STL [R1+0x14e0], R27 ;  /* 0x0014e01b01007387 */ /* 0x020fe80000100800 */
[----:B------:R-:W-:Y:S04]  /*123a0*/  STL [R1+0x4], R13 ;  /* 0x0000040d01007387 */ /* 0x000fe80000100800 */
[----:B------:R0:W-:Y:S01]  /*123b0*/  STL [R1], R11 ;  /* 0x0000000b01007387 */ /* 0x0001e20000100800 */
[----:B------:R-:W-:-:S03]  /*123c0*/  LOP3.LUT R3, R0, 0x2c, RZ, 0xfc, !PT ;  /* 0x0000002c00037812 */ /* 0x000fc600078efcff */
[----:B------:R-:W5:Y:S04]  /*123d0*/  LDL R10, [R1+0xd78] ;  /* 0x000d7800010a7983 */ /* 0x000f680000100800 */
[----:B0-----:R-:W5:Y:S01]  /*123e0*/  LDL R11, [R1+0xd04] ;  /* 0x000d0400010b7983 */ /* 0x001f620000100800 */
[----:B------:R-:W-:-:S03]  /*123f0*/  ISETP.GE.AND P5, PT, R3, UR7, PT ;  /* 0x0000000703007c0c */ /* 0x000fc6000bfa6270 */
[----:B------:R0:W-:Y:S04]  /*12400*/  STL [R1+0x14e4], R26 ;  /* 0x0014e41a01007387 */ /* 0x0001e80000100800 */
[----:B------:R-:W5:Y:S04]  /*12410*/  LDL R9, [R1+0xd00] ;  /* 0x000d000001097983 */ /* 0x000f680000100800 */
[----:B------:R-:W5:Y:S02]  /*12420*/  LDL R8, [R1+0xd80] ;  /* 0x000d800001087983 */ /* 0x000f640000100800 */
[----:B--2---:R-:W-:-:S02]  /*12430*/  @!P5 IMAD.MOV.U32 R4, RZ, RZ, R2 ;  /* 0x000000ffff04d224 */ /* 0x004fc400078e0002 */
[----:B---3--:R1:W-:Y:S04]  /*12440*/  STL [R1+0x14e8], R22 ;  /* 0x0014e81601007387 */ /* 0x0083e80000100800 */
[----:B------:R-:W2:Y:S01]  /*12450*/  LDL R2, [R1+0xd88] ;  /* 0x000d880001027983 */ /* 0x000ea20000100800 */
[C---:B------:R-:W-:Y:S01]  /*12460*/  LOP3.LUT R3, R0.reuse, 0x30, RZ, 0xfc, !PT ;  /* 0x0000003000037812 */ /* 0x040fe200078efcff */
[----:B----4-:R-:W-:Y:S01]  /*12470*/  @!P5 IMAD.MOV.U32 R5, RZ, RZ, R6 ;  /* 0x000000ffff05d224 */ /* 0x010fe200078e0006 */
[----:B------:R-:W-:Y:S01]  /*12480*/  PRMT R20, RZ, 0x7610, R20 ;  /* 0x00007610ff147816 */ /* 0x000fe20000000014 */
[----:B------:R-:W3:Y:S01]  /*12490*/  LDL R7, [R1+0xd5c] ;  /* 0x000d5c0001077983 */ /* 0x000ee20000100800 */
[----:B------:R-:W-:Y:S02]  /*124a0*/  ISETP.GE.AND P4, PT, R3, UR7, PT ;  /* 0x0000000703007c0c */ /* 0x000fe4000bf86270 */
[C---:B------:R-:W-:Y:S01]  /*124b0*/  LOP3.LUT R3, R0.reuse, 0x34, RZ, 0xfc, !PT ;  /* 0x0000003400037812 */ /* 0x040fe200078efcff */
[----:B------:R-:W4:Y:S03]  /*124c0*/  LDL R13, [R1+0xd6c] ;  /* 0x000d6c00010d7983 */ /* 0x000f260000100800 */
[----:B------:R-:W-:Y:S01]  /*124d0*/  ISETP.GE.AND P3, PT, R3, UR7, PT ;  /* 0x0000000703007c0c */ /* 0x000fe2000bf66270 */
[----:B------:R5:W4:Y:S01]  /*124e0*/  @!P5 LDG.E.U8 R20, desc[UR10][R4.64] ;  /* 0x0000000a0414d981 */ /* 0x000b22000c1e1100 */
[----:B------:R-:W-:-:S02]  /*124f0*/  LOP3.LUT R3, R0, 0x38, RZ, 0xfc, !PT ;  /* 0x0000003800037812 */ /* 0x000fc400078efcff */
[----:B------:R-:W-:Y:S01]  /*12500*/  PRMT R18, RZ, 0x7610, R18 ;  /* 0x00007610ff127816 */ /* 0x000fe20000000012 */
[----:B------:R-:W4:Y:S01]  /*12510*/  LDL R12, [R1+0xd74] ;  /* 0x000d7400010c7983 */ /* 0x000f220000100800 */
[----:B------:R-:W-:Y:S02]  /*12520*/  ISETP.GE.AND P2, PT, R3, UR7, PT ;  /* 0x0000000703007c0c */ /* 0x000fe4000bf46270 */
[----:B------:R-:W-:Y:S01]  /*12530*/  LOP3.LUT R3, R0, 0x40, RZ, 0xfc, !PT ;  /* 0x0000004000037812 */ /* 0x000fe200078efcff */
[----:B------:R-:W4:Y:S01]  /*12540*/  LDL R16, [R1+0xd7c] ;  /* 0x000d7c0001107983 */ /* 0x000f220000100800 */
[----:B-----5:R-:W-:-:S03]  /*12550*/  @!P4 IMAD.MOV.U32 R5, RZ, RZ, R11 ;  /* 0x000000ffff05c224 */ /* 0x020fc600078e000b */
[----:B------:R-:W5:Y:S04]  /*12560*/  LDL R15, [R1+0xd84] ;  /* 0x000d8400010f7983 */ /* 0x000f680000100800 */
[----:B------:R-:W4:Y:S01]  /*12570*/  LDL R11, [R1+0xd64] ;  /* 0x000d6400010b7983 */ /* 0x000f220000100800 */
[----:B------:R-:W-:Y:S01]  /*12580*/  ISETP.GE.AND P1, PT, R3, UR7, PT ;  /* 0x0000000703007c0c */ /* 0x000fe2000bf26270 */
[----:B------:R-:W-:Y:S01]  /*12590*/  @!P4 IMAD.MOV.U32 R4, RZ, RZ, R10 ;  /* 0x000000ffff04c224 */ /* 0x000fe200078e000a */
[C---:B------:R-:W-:Y:S01]  /*125a0*/  LOP3.LUT R3, R0.reuse, 0x44, RZ, 0xfc, !PT ;  /* 0x0000004400037812 */ /* 0x040fe200078efcff */
[----:B------:R-:W5:Y:S01]  /*125b0*/  LDL R10, [R1+0xd90] ;  /* 0x000d9000010a7983 */ /* 0x000f620000100800 */
[----:B------:R-:W-:Y:S02]  /*125c0*/  LOP3.LUT R6, R0, 0x48, RZ, 0xfc, !PT ;  /* 0x0000004800067812 */ /* 0x000fe400078efcff */
[----:B------:R-:W-:Y:S01]  /*125d0*/  ISETP.GE.AND P5, PT, R3, UR7, PT ;  /* 0x0000000703007c0c */ /* 0x000fe2000bfa6270 */
[----:B------:R0:W5:Y:S01]  /*125e0*/  @!P4 LDG.E.U8 R18, desc[UR10][R4.64] ;  /* 0x0000000a0412c981 */ /* 0x000162000c1e1100 */
[----:B------:R-:W-:-:S02]  /*125f0*/  PRMT R3, RZ, 0x7610, R3 ;  /* 0x00007610ff037816 */ /* 0x000fc40000000003 */
[----:B------:R-:W-:Y:S01]  /*12600*/  ISETP.GE.AND P4, PT, R6, UR7, PT ;  /* 0x0000000706007c0c */ /* 0x000fe2000bf86270 */
[----:B------:R-:W5:Y:S01]  /*12610*/  LDL R14, [R1+0xdb0] ;  /* 0x000db000010e7983 */ /* 0x000f620000100800 */
[----:B------:R-:W-:-:S03]  /*12620*/  LOP3.LUT R6, R0, 0x4c, RZ, 0xfc, !PT ;  /* 0x0000004c00067812 */ /* 0x000fc600078efcff */
[----:B------:R-:W5:Y:S01]  /*12630*/  LDL R28, [R1+0xda4] ;  /* 0x000da400011c7983 */ /* 0x000f620000100800 */
[----:B0-----:R-:W-:Y:S02]  /*12640*/  @!P3 IMAD.MOV.U32 R4, RZ, RZ, R8 ;  /* 0x000000ffff04b224 */ /* 0x001fe400078e0008 */
[----:B------:R-:W-:Y:S01]  /*12650*/  @!P3 IMAD.MOV.U32 R5, RZ, RZ, R9 ;  /* 0x000000ffff05b224 */ /* 0x000fe200078e0009 */
[----:B------:R-:W5:Y:S04]  /*12660*/  LDL R27, [R1+0xdac] ;  /* 0x000dac00011b7983 */ /* 0x000f680000100800 */
[----:B------:R-:W5:Y:S04]  /*12670*/  LDL R9, [R1+0xd98] ;  /* 0x000d980001097983 */ /* 0x000f680000100800 */
[----:B------:R0:W5:Y:S01]  /*12680*/  @!P3 LDG.E.U8 R3, desc[UR10][R4.64] ;  /* 0x0000000a0403b981 */ /* 0x000162000c1e1100 */
[----:B------:R-:W-:-:S03]  /*12690*/  ISETP.GE.AND P3, PT, R6, UR7, PT ;  /* 0x0000000706007c0c */ /* 0x000fc6000bf66270 */
[----:B------:R-:W5:Y:S04]  /*126a0*/  LDL R26, [R1+0xdc8] ;  /* 0x000dc800011a7983 */ /* 0x000f680000100800 */
[----:B-1----:R-:W5:Y:S04]  /*126b0*/  LDL R22, [R1+0xdf8] ;  /* 0x000df80001167983 */ /* 0x002f680000100800 */
[----:B------:R-:W5:Y:S01]  /*126c0*/  LDL R17, [R1+0xdc4] ;  /* 0x000dc40001117983 */ /* 0x000f620000100800 */
[----:B------:R-:W-:-:S03]  /*126d0*/  PRMT R19, RZ, 0x7610, R19 ;  /* 0x00007610ff137816 */ /* 0x000fc60000000013 */
[----:B------:R-:W5:Y:S01]  /*126e0*/  LDL R29, [R1+0xdbc] ;  /* 0x000dbc00011d7983 */ /* 0x000f620000100800 */
[----:B--2---:R-:W-:-:S03]  /*126f0*/  @!P2 IMAD.MOV.U32 R6, RZ, RZ, R2 ;  /* 0x000000ffff06a224 */ /* 0x004fc600078e0002 */
[----:B------:R-:W2:Y:S01]  /*12700*/  LDL R2, [R1+0xda0] ;  /* 0x000da00001027983 */ /* 0x000ea20000100800 */
[----:B0-----:R-:W-:-:S06]  /*12710*/  PRMT R4, RZ, 0x7610, R4 ;  /* 0x00007610ff047816 */ /* 0x001fcc0000000004 */
[----:B---3--:R4:W3:Y:S01]  /*12720*/  @!P2 LDG.E.U8 R4, desc[UR10][R6.64] ;  /* 0x0000000a0604a981 */ /* 0x0088e2000c1e1100 */
[----:B------:R-:W-:Y:S02]  /*12730*/  LOP3.LUT R8, R0, 0x50, RZ, 0xfc, !PT ;  /* 0x0000005000087812 */ /* 0x000fe400078efcff */
[----:B------:R-:W-:Y:S02]  /*12740*/  PRMT R5, RZ, 0x7610, R5 ;  /* 0x00007610ff057816 */ /* 0x000fe40000000005 */
[----:B------:R-:W-:Y:S02]  /*12750*/  ISETP.GE.AND P2, PT, R8, UR7, PT ;  /* 0x0000000708007c0c */ /* 0x000fe4000bf46270 */
[----:B------:R-:W-:Y:S01]  /*12760*/  LOP3.LUT R8, R0, 0x54, RZ, 0xfc, !PT ;  /* 0x0000005400087812 */ /* 0x000fe200078efcff */
[----:B----4-:R-:W-:Y:S02]  /*12770*/  @!P1 IMAD.MOV.U32 R7, RZ, RZ, R11 ;  /* 0x000000ffff079224 */ /* 0x010fe400078e000b */
[----:B------:R-:W4:Y:S01]  /*12780*/  LDL R11, [R1+0xda8] ;  /* 0x000da800010b7983 */ /* 0x000f220000100800 */
[----:B-----5:R-:W-:-:S05]  /*12790*/  @!P1 IMAD.MOV.U32 R6, RZ, RZ, R10 ;  /* 0x000000ffff069224 */ /* 0x020fca00078e000a */
[----:B------:R0:W5:Y:S01]  /*127a0*/  @!P1 LDG.E.U8 R5, desc[UR10][R6.64] ;  /* 0x0000000a06059981 */ /* 0x000162000c1e1100 */
[----:B------:R-:W-:Y:S02]  /*127b0*/  ISETP.GE.AND P1, PT, R8, UR7, PT ;  /* 0x0000000708007c0c */ /* 0x000fe4000bf26270 */
[----:B0-----:R-:W-:Y:S01]  /*127c0*/  PRMT R6, RZ, 0x7610, R6 ;  /* 0x00007610ff067816 */ /* 0x001fe20000000006 */
[----:B------:R-:W-:Y:S02]  /*127d0*/  @!P5 IMAD.MOV.U32 R8, RZ, RZ, R9 ;  /* 0x000000ffff08d224 */ /* 0x000fe400078e0009 */
[----:B------:R-:W-:Y:S01]  /*127e0*/  @!P5 IMAD.MOV.U32 R9, RZ, RZ, R13 ;  /* 0x000000ffff09d224 */ /* 0x000fe200078e000d */
[----:B------:R-:W-:Y:S01]  /*127f0*/  LOP3.LUT R10, R0, 0x58, RZ, 0xfc, !PT ;  /* 0x00000058000a7812 */ /* 0x000fe200078efcff */
[----:B------:R-:W3:Y:S04]  /*12800*/  LDL R13, [R1+0xd8c] ;  /* 0x000d8c00010d7983 */ /* 0x000ee80000100800 */
[----:B------:R2:W3:Y:S02]  /*12810*/  @!P5 LDG.E.U8 R6, desc[UR10][R8.64] ;  /* 0x0000000a0806d981 */ /* 0x0004e4000c1e1100 */
[----:B--2---:R-:W-:-:S02]  /*12820*/  @!P4 IMAD.MOV.U32 R8, RZ, RZ, R2 ;  /* 0x000000ffff08c224 */ /* 0x004fc400078e0002 */
[----:B------:R-:W2:Y:S01]  /*12830*/  LDL R2, [R1+0xdb8] ;  /* 0x000db80001027983 */ /* 0x000ea20000100800 */
[----:B------:R-:W-:Y:S01]  /*12840*/  PRMT R7, RZ, 0x7610, R7 ;  /* 0x00007610ff077816 */ /* 0x000fe20000000007 */
[----:B------:R-:W-:Y:S01]  /*12850*/  @!P4 IMAD.MOV.U32 R9, RZ, RZ, R12 ;  /* 0x000000ffff09c224 */ /* 0x000fe200078e000c */
[----:B------:R-:W-:Y:S02]  /*12860*/  ISETP.GE.AND P5, PT, R10, UR7, PT ;  /* 0x000000070a007c0c */ /* 0x000fe4000bfa6270 */
[----:B------:R-:W-:Y:S02]  /*12870*/  LOP3.LUT R10, R0, 0x60, RZ, 0xfc, !PT ;  /* 0x00000060000a7812 */ /* 0x000fe400078efcff */
[----:B------:R0:W3:Y:S02]  /*12880*/  @!P4 LDG.E.U8 R7, desc[UR10][R8.64] ;  /* 0x0000000a0807c981 */ /* 0x0000e4000c1e1100 */
[----:B------:R-:W-:Y:S02]  /*12890*/  ISETP.GE.AND P4, PT, R10, UR7, PT ;  /* 0x000000070a007c0c */ /* 0x000fe4000bf86270 */
[----:B0-----:R-:W-:Y:S01]  /*128a0*/  PRMT R8, RZ, 0x7610, R8 ;  /* 0x00007610ff087816 */ /* 0x001fe20000000008 */
[----:B----4-:R-:W-:-:S02]  /*128b0*/  @!P3 IMAD.MOV.U32 R10, RZ, RZ, R11 ;  /* 0x000000ffff0ab224 */ /* 0x010fc400078e000b */
[----:B------:R-:W-:Y:S02]  /*128c0*/  @!P3 IMAD.MOV.U32 R11, RZ, RZ, R16 ;  /* 0x000000ffff0bb224 */ /* 0x000fe400078e0010 */
[----:B------:R-:W4:Y:S04]  /*128d0*/  LDL R16, [R1+0xdcc] ;  /* 0x000dcc0001107983 */ /* 0x000f280000100800 */
[----:B------:R0:W5:Y:S01]  /*128e0*/  @!P3 LDG.E.U8 R8, desc[UR10][R10.64] ;  /* 0x0000000a0a08b981 */ /* 0x000162000c1e1100 */
[----:B------:R-:W-:Y:S02]  /*128f0*/  LOP3.LUT R12, R0, 0x64, RZ, 0xfc, !PT ;  /* 0x00000064000c7812 */ /* 0x000fe400078efcff */
[----:B------:R-:W-:Y:S01]  /*12900*/  PRMT R9, RZ, 0x7610, R9 ;  /* 0x00007610ff097816 */ /* 0x000fe20000000009 */
[----:B0-----:R-:W-:-:S02]  /*12910*/  @!P2 IMAD.MOV.U32 R11, RZ, RZ, R15 ;  /* 0x000000ffff0ba224 */ /* 0x001fc400078e000f */
[----:B------:R-:W5:Y:S01]  /*12920*/  LDL R15, [R1+0xde8] ;  /* 0x000de800010f7983 */ /* 0x000f620000100800 */
[----:B------:R-:W-:Y:S01]  /*12930*/  @!P2 IMAD.MOV.U32 R10, RZ, RZ, R14 ;  /* 0x000000ffff0aa224 */ /* 0x000fe200078e000e */
[----:B------:R-:W-:Y:S02]  /*12940*/  ISETP.GE.AND P3, PT, R12, UR7, PT ;  /* 0x000000070c007c0c */ /* 0x000fe4000bf66270 */
[----:B------:R-:W-:Y:S02]  /*12950*/  LOP3.LUT R12, R0, 0x70, RZ, 0xfc, !PT ;  /* 0x00000070000c7812 */ /* 0x000fe400078efcff */
[----:B------:R0:W5:Y:S02]  /*12960*/  @!P2 LDG.E.U8 R9, desc[UR10][R10.64] ;  /* 0x0000000a0a09a981 */ /* 0x000164000c1e1100 */
[----:B------:R-:W-:Y:S01]  /*12970*/  ISETP.GE.AND P2, PT, R12, UR7, PT ;  /* 0x000000070c007c0c */ /* 0x000fe2000bf46270 */
[----:B--2---:R-:W-:Y:S02]  /*12980*/  @!P1 IMAD.MOV.U32 R12, RZ, RZ, R2 ;  /* 0x000000ffff0c9224 */ /* 0x004fe400078e0002 */
[----:B------:R-:W2:Y:S01]  /*12990*/  LDL R2, [R1+0xdf4] ;  /* 0x000df40001027983 */ /* 0x000ea20000100800 */
[----:B0-----:R-:W-:-:S02]  /*129a0*/  PRMT R10, RZ, 0x7610, R10 ;  /* 0x00007610ff0a7816 */ /* 0x001fc4000000000a */
[----:B------:R-:W-:Y:S02]  /*129b0*/  LOP3.LUT R14, R0, 0x5c, RZ, 0xfc, !PT ;  /* 0x0000005c000e7812 */ /* 0x000fe400078efcff */
[----:B------:R-:W-:Y:S02]  /*129c0*/  PRMT R11, RZ, 0x7610, R11 ;  /* 0x00007610ff0b7816 */ /* 0x000fe4000000000b */
[----:B---3--:R0:W3:Y:S01]  /*129d0*/  @!P1 LDG.E.U8 R10, desc[UR10][R12.64] ;  /* 0x0000000a0c0a9981 */ /* 0x0080e2000c1e1100 */
[----:B------:R-:W-:Y:S02]  /*129e0*/  ISETP.GE.AND P1, PT, R14, UR7, PT ;  /* 0x000000070e007c0c */ /* 0x000fe4000bf26270 */
[----:B------:R-:W-:Y:S01]  /*129f0*/  LOP3.LUT R14, R0, 0x74, RZ, 0xfc, !PT ;  /* 0x00000074000e7812 */ /* 0x000fe200078efcff */
[----:B0-----:R-:W-:Y:S02]  /*12a00*/  @!P4 IMAD.MOV.U32 R13, RZ, RZ, R28 ;  /* 0x000000ffff0dc224 */ /* 0x001fe400078e001c */
[----:B------:R-:W3:Y:S01]  /*12a10*/  LDL R28, [R1+0xdf0] ;  /* 0x000df000011c7983 */ /* 0x000ee20000100800 */
[----:B----4-:R-:W-:-:S05]  /*12a20*/  @!P4 IMAD.MOV.U32 R12, RZ, RZ, R16 ;  /* 0x000000ffff0cc224 */ /* 0x010fca00078e0010 */
[----:B------:R0:W4:Y:S01]  /*12a30*/  @!P4 LDG.E.U8 R11, desc[UR10][R12.64] ;  /* 0x0000000a0c0bc981 */ /* 0x000122000c1e1100 */
[----:B------:R-:W-:Y:S02]  /*12a40*/  ISETP.GE.AND P4, PT, R14, UR7, PT ;  /* 0x000000070e007c0c */ /* 0x000fe4000bf86270 */
[----:B------:R-:W-:Y:S02]  /*12a50*/  LOP3.LUT R16, R0, 0x68, RZ, 0xfc, !PT ;  /* 0x0000006800107812 */ /* 0x000fe400078efcff */
[----:B0-----:R-:W-:Y:S01]  /*12a60*/  PRMT R12, RZ, 0x7610, R12 ;  /* 0x00007610ff0c7816 */ /* 0x001fe2000000000c */
[----:B-----5:R-:W-:Y:S02]  /*12a70*/  @!P3 IMAD.MOV.U32 R14, RZ, RZ, R15 ;  /* 0x000000ffff0eb224 */ /* 0x020fe400078e000f */
[----:B------:R-:W-:Y:S01]  /*12a80*/  @!P3 IMAD.MOV.U32 R15, RZ, RZ, R27 ;  /* 0x000000ffff0fb224 */ /* 0x000fe200078e001b */
[----:B------:R-:W-:Y:S01]  /*12a90*/  PRMT R13, RZ, 0x7610, R13 ;  /* 0x00007610ff0d7816 */ /* 0x000fe2000000000d */
[----:B------:R-:W5:Y:S04]  /*12aa0*/  LDL R27, [R1+0xddc] ;  /* 0x000ddc00011b7983 */ /* 0x000f680000100800 */
[----:B------:R0:W3:Y:S01]  /*12ab0*/  @!P3 LDG.E.U8 R12, desc[UR10][R14.64] ;  /* 0x0000000a0e0cb981 */ /* 0x0000e2000c1e1100 */
[----:B------:R-:W-:-:S02]  /*12ac0*/  ISETP.GE.AND P3, PT, R16, UR7, PT ;  /* 0x0000000710007c0c */ /* 0x000fc4000bf66270 */
[C---:B------:R-:W-:Y:S01]  /*12ad0*/  LOP3.LUT R16, R0.reuse, 0x6c, RZ, 0xfc, !PT ;  /* 0x0000006c00107812 */ /* 0x040fe200078efcff */
[----:B0-----:R-:W-:Y:S02]  /*12ae0*/  @!P2 IMAD.MOV.U32 R14, RZ, RZ, R22 ;  /* 0x000000ffff0ea224 */ /* 0x001fe400078e0016 */
[----:B------:R-:W-:Y:S01]  /*12af0*/  @!P2 IMAD.MOV.U32 R15, RZ, RZ, R26 ;  /* 0x000000ffff0fa224 */ /* 0x000fe200078e001a */
[----:B------:R-:W-:Y:S01]  /*12b00*/  LOP3.LUT R0, R0, 0x78, RZ, 0xfc, !PT ;  /* 0x0000007800007812 */ /* 0x000fe200078efcff */
[----:B------:R-:W3:Y:S04]  /*12b10*/  LDL R22, [R1+0xdd8] ;  /* 0x000dd80001167983 */ /* 0x000ee80000100800 */
[----:B------:R0:W3:Y:S01]  /*12b20*/  @!P2 LDG.E.U8 R13, desc[UR10][R14.64] ;  /* 0x0000000a0e0da981 */ /* 0x0000e2000c1e1100 */
[----:B------:R-:W-:-:S03]  /*12b30*/  ISETP.GE.AND P2, PT, R16, UR7, PT ;  /* 0x0000000710007c0c */ /* 0x000fc6000bf46270 */
[----:B------:R-:W3:Y:S01]  /*12b40*/  LDL R26, [R1+0xdd4] ;  /* 0x000dd400011a7983 */ /* 0x000ee20000100800 */
[----:B0-----:R-:W-:Y:S01]  /*12b50*/  PRMT R14, RZ, 0x7610, R14 ;  /* 0x00007610ff0e7816 */ /* 0x001fe2000000000e */
[----:B--2---:R-:W-:Y:S01]  /*12b60*/  @!P4 IMAD.MOV.U32 R16, RZ, RZ, R2 ;  /* 0x000000ffff10c224 */ /* 0x004fe200078e0002 */
[----:B------:R-:W-:Y:S01]  /*12b70*/  PRMT R15, RZ, 0x7610, R15 ;  /* 0x00007610ff0f7816 */ /* 0x000fe2000000000f */
[----:B------:R-:W2:Y:S04]  /*12b80*/  LDL R2, [R1+0xde0] ;  /* 0x000de00001027983 */ /* 0x000ea80000100800 */
[----:B------:R0:W2:Y:S04]  /*12b90*/  @!P4 LDG.E.U8 R14, desc[UR10][R16.64] ;  /* 0x0000000a100ec981 */ /* 0x0000a8000c1e1100 */
[----:B------:R-:W0:Y:S04]  /*12ba0*/  LDL R16, [R1+0xd94] ;  /* 0x000d940001107983 */ /* 0x000e280000100800 */
[----:B------:R-:W0:Y:S02]  /*12bb0*/  LDL R17, [R1+0xdc0] ;  /* 0x000dc00001117983 */ /* 0x000e240000100800 */
[----:B0-----:R-:W-:-:S04]  /*12bc0*/  @!P5 LOP3.LUT R17, R17, R16, RZ, 0x3c, !PT ;  /* 0x000000101111d212 */ /* 0x001fc800078e3cff */
[----:B------:R-:W-:-:S04]  /*12bd0*/  @!P5 LOP3.LUT R16, R17, R16, RZ, 0x3c, !PT ;  /* 0x000000101110d212 */ /* 0x000fc800078e3cff */
[----:B------:R-:W-:-:S05]  /*12be0*/  @!P5 LOP3.LUT R17, R17, R16, RZ, 0x3c, !PT ;  /* 0x000000101111d212 */ /* 0x000fca00078e3cff */
[----:B------:R0:W2:Y:S04]  /*12bf0*/  @!P5 LDG.E.U8 R15, desc[UR10][R16.64] ;  /* 0x0000000a100fd981 */ /* 0x0000a8000c1e1100 */
[----:B------:R-:W0:Y:S04]  /*12c00*/  LDL R16, [R1+0xd9c] ;  /* 0x000d9c0001107983 */ /* 0x000e280000100800 */
[----:B------:R-:W0:Y:S01]  /*12c10*/  LDL R17, [R1+0xdd0] ;  /* 0x000dd00001117983 */ /* 0x000e220000100800 */
[----:B------:R-:W-:-:S03]  /*12c20*/  ISETP.GE.AND P4, PT, R0, UR7, PT ;  /* 0x0000000700007c0c */ /* 0x000fc6000bf86270 */
[----:B------:R-:W2:Y:S01]  /*12c30*/  LDL R0, [R1+0xde4] ;  /* 0x000de40001007983 */ /* 0x000ea20000100800 */
[----:B0-----:R-:W-:-:S04]  /*12c40*/  @!P1 LOP3.LUT R17, R17, R16, RZ, 0x3c, !PT ;  /* 0x0000001011119212 */ /* 0x001fc800078e3cff */
[----:B------:R-:W-:-:S04]  /*12c50*/  @!P1 LOP3.LUT R16, R17, R16, RZ, 0x3c, !PT ;  /* 0x0000001011109212 */ /* 0x000fc800078e3cff */
[----:B------:R-:W-:-:S05]  /*12c60*/  @!P1 LOP3.LUT R17, R17, R16, RZ, 0x3c, !PT ;  /* 0x0000001011119212 */ /* 0x000fca00078e3cff */
[----:B------:R2:W3:Y:S04]  /*12c70*/  @!P1 LDG.E.U8 R19, desc[UR10][R16.64] ;  /* 0x0000000a10139981 */ /* 0x0004e8000c1e1100 */
[----:B------:R-:W3:Y:S01]  /*12c80*/  LDL R17, [R1+0xdb4] ;  /* 0x000db40001117983 */ /* 0x000ee20000100800 */
[----:B------:R-:W-:Y:S01]  /*12c90*/  PRMT R21, RZ, 0x7610, R21 ;  /* 0x00007610ff157816 */ /* 0x000fe20000000015 */
[----:B--2---:R-:W-:Y:S01]  /*12ca0*/  @!P3 IMAD.MOV.U32 R16, RZ, RZ, R0 ;  /* 0x000000ffff10b224 */ /* 0x004fe200078e0000 */
[----:B------:R-:W-:Y:S02]  /*12cb0*/  PRMT R23, RZ, 0x7610, R23 ;  /* 0x00007610ff177816 */ /* 0x000fe40000000017 */
[----:B------:R-:W-:Y:S02]  /*12cc0*/  PRMT R24, RZ, 0x7610, R24 ;  /* 0x00007610ff187816 */ /* 0x000fe40000000018 */
[----:B------:R-:W-:Y:S01]  /*12cd0*/  PRMT R25, RZ, 0x7610, R25 ;  /* 0x00007610ff197816 */ /* 0x000fe20000000019 */
[----:B---3--:R0:W2:Y:S02]  /*12ce0*/  @!P3 LDG.E.U8 R21, desc[UR10][R16.64] ;  /* 0x0000000a1015b981 */ /* 0x0080a4000c1e1100 */
[----:B0-----:R-:W-:-:S02]  /*12cf0*/  @!P2 IMAD.MOV.U32 R16, RZ, RZ, R28 ;  /* 0x000000ffff10a224 */ /* 0x001fc400078e001c */
[----:B------:R-:W-:-:S05]  /*12d00*/  @!P2 IMAD.MOV.U32 R17, RZ, RZ, R29 ;  /* 0x000000ffff11a224 */ /* 0x000fca00078e001d */
[----:B------:R0:W3:Y:S02]  /*12d10*/  @!P2 LDG.E.U8 R23, desc[UR10][R16.64] ;  /* 0x0000000a1017a981 */ /* 0x0000e4000c1e1100 */
[----:B0-----:R-:W-:Y:S02]  /*12d20*/  @!P4 IMAD.MOV.U32 R16, RZ, RZ, R2 ;  /* 0x000000ffff10c224 */ /* 0x001fe400078e0002 */
[----:B------:R-:W0:Y:S01]  /*12d30*/  S2R R2, SR_TID.X ;  /* 0x0000000000027919 */ /* 0x000e220000002100 */
[----:B-----5:R-:W-:-:S05]  /*12d40*/  @!P4 IMAD.MOV.U32 R17, RZ, RZ, R27 ;  /* 0x000000ffff11c224 */ /* 0x020fca00078e001b */
[----:B------:R1:W5:Y:S02]  /*12d50*/  @!P4 LDG.E.U8 R24, desc[UR10][R16.64] ;  /* 0x0000000a1018c981 */ /* 0x000364000c1e1100 */
[----:B-1----:R-:W-:Y:S01]  /*12d60*/  @!P0 IMAD.MOV.U32 R16, RZ, RZ, R22 ;  /* 0x000000ffff108224 */ /* 0x002fe200078e0016 */
[C---:B0-----:R-:W-:Y:S01]  /*12d70*/  LOP3.LUT R0, R2.reuse, 0x7, RZ, 0xc0, !PT ;  /* 0x0000000702007812 */ /* 0x041fe200078ec0ff */
[C---:B------:R-:W-:Y:S01]  /*12d80*/  IMAD.SHL.U32 R22, R2.reuse, 0x2, RZ ;  /* 0x0000000202167824 */ /* 0x040fe200078e00ff */
[----:B------:R-:W-:-:S03]  /*12d90*/  LOP3.LUT R29, R2, 0x3f, RZ, 0xc0, !PT ;  /* 0x0000003f021d7812 */ /* 0x000fc600078ec0ff */
[----:B------:R-:W-:-:S05]  /*12da0*/  IMAD R0, R0, 0x90, RZ ;  /* 0x0000009000007824 */ /* 0x000fca00078e02ff */
[----:B------:R-:W-:Y:S02]  /*12db0*/  LOP3.LUT R0, R0, 0x30, R22, 0x78, !PT ;  /* 0x0000003000007812 */ /* 0x000fe400078e7816 */
[----:B------:R-:W-:Y:S01]  /*12dc0*/  LOP3.LUT R22, R29, 0x40, RZ, 0xfc, !PT ;  /* 0x000000401d167812 */ /* 0x000fe200078efcff */
[----:B------:R-:W-:-:S03]  /*12dd0*/  @!P0 IMAD.MOV.U32 R17, RZ, RZ, R26 ;  /* 0x000000ffff118224 */ /* 0x000fc600078e001a */
[----:B------:R-:W-:Y:S02]  /*12de0*/  ISETP.GE.AND P1, PT, R22, UR7, PT ;  /* 0x0000000716007c0c */ /* 0x000fe4000bf26270 */
[----:B------:R-:W2:Y:S04]  /*12df0*/  LDL.LU R22, [R1+0x14] ;  /* 0x0000140001167983 */ /* 0x000ea80000300800 */
[----:B------:R-:W2:Y:S04]  /*12e00*/  LDL.LU R26, [R1+0x10] ;  /* 0x00001000011a7983 */ /* 0x000ea80000300800 */
[----:B------:R-:W2:Y:S04]  /*12e10*/  LDL.LU R27, [R1+0x4] ;  /* 0x00000400011b7983 */ /* 0x000ea80000300800 */
[----:B------:R0:W2:Y:S04]  /*12e20*/  @!P0 LDG.E.U8 R25, desc[UR10][R16.64] ;  /* 0x0000000a10198981 */ /* 0x0000a8000c1e1100 */
[----:B------:R-:W2:Y:S01]  /*12e30*/  LDL.LU R28, [R1] ;  /* 0x00000000011c7983 */ /* 0x000ea20000300800 */
[----:B0-----:R-:W-:-:S02]  /*12e40*/  SHF.R.U32.HI R17, RZ, 0x2, R2 ;  /* 0x00000002ff117819 */ /* 0x001fc40000011602 */
[----:B------:R-:W-:Y:S02]  /*12e50*/  SHF.R.S32.HI R16, RZ, 0x1, R2 ;  /* 0x00000001ff107819 */ /* 0x000fe40000011402 */
[----:B------:R-:W-:Y:S02]  /*12e60*/  SGXT.U32 R17, R17, 0x3 ;  /* 0x000000031111781a */ /* 0x000fe40000000000 */
[----:B------:R-:W-:-:S04]  /*12e70*/  SGXT R16, R16, 0x1 ;  /* 0x000000011010781a */ /* 0x000fc80000000200 */
[----:B------:R-:W-:Y:S01]  /*12e80*/  LOP3.LUT R16, R17, 0x88, R16, 0xf8, !PT ;  /* 0x0000008811107812 */ /* 0x000fe200078ef810 */
[C---:B------:R-:W-:Y:S02]  /*12e90*/  IMAD.SHL.U32 R17, R2.reuse, 0x40, RZ ;  /* 0x0000004002117824 */ /* 0x040fe400078e00ff */
[----:B------:R-:W-:-:S03]  /*12ea0*/  IMAD.SHL.U32 R2, R2, 0x20, RZ ;  /* 0x0000002002027824 */ /* 0x000fc600078e00ff */
[----:B------:R-:W-:Y:S02]  /*12eb0*/  LOP3.LUT R17, R17, 0x40, RZ, 0xc0, !PT ;  /* 0x0000004011117812 */ /* 0x000fe400078ec0ff */
[----:B------:R-:W-:Y:S02]  /*12ec0*/  LOP3.LUT R0, R0, 0x400, R2, 0xf8, !PT ;  /* 0x0000040000007812 */ /* 0x000fe400078ef802 */
[----:B------:R-:W-:Y:S01]  /*12ed0*/  LOP3.LUT R0, R16, R17, RZ, 0xfc, !PT ;  /* 0x0000001110007212 */ /* 0x000fe200078efcff */
[----:B------:R-:W2:Y:S04]  /*12ee0*/  LDL.LU R2, [R1+0xc] ;  /* 0x00000c0001027983 */ /* 0x000ea80000300800 */
[----:B------:R-:W-:Y:S04]  /*12ef0*/  STL [R1+0x1158], R0 ;  /* 0x0011580001007387 */ /* 0x000fe80000100800 */
        /* <DEDUP_REMOVED lines=185> */
[----:B------:R-:W-:Y:S01]  /*13a90*/  STL [R1+0x13a8], R16 ;  /* 0x0013a81001007387 */ /* 0x000fe20000100800 */
[----:B------:R-:W0:Y:S03]  /*13aa0*/  S2UR UR6, SR_CgaCtaId ;  /* 0x00000000000679c3 */ /* 0x000e260000008800 */
        /* <DEDUP_REMOVED lines=22> */
[----:B------:R-:W-:-:S03]  /*13c10*/  UMOV UR5, 0x400 ;  /* 0x0000040000057882 */ /* 0x000fc60000000000 */
[----:B------:R-:W-:Y:S04]  /*13c20*/  STL [R1+0x1460], R16 ;  /* 0x0014601001007387 */ /* 0x000fe80000100800 */
[----:B------:R-:W-:Y:S01]  /*13c30*/  STL [R1+0x1468], R16 ;  /* 0x0014681001007387 */ /* 0x000fe20000100800 */
[----:B0-----:R-:W-:Y:S01]  /*13c40*/  ULEA UR5, UR6, UR5, 0x18 ;  /* 0x0000000506057291 */ /* 0x001fe2000f8ec0ff */
[----:B------:R-:W-:Y:S06]  /*13c50*/  BAR.SYNC.DEFER_BLOCKING 0x0 ;  /* 0x0000000000007b1d */ /* 0x000fec0000010000 */
        /* <DEDUP_REMOVED lines=13> */
[----:B--2---:R0:W-:Y:S04]  /*13d30*/  STS.U8 [R29+UR5], R22 ;  /* 0x000000161d007988 */ /* 0x0041e80008000005 */
[----:B------:R1:W-:Y:S04]  /*13d40*/  STS.U8 [R29+UR5+0x40], R26 ;  /* 0x0000401a1d007988 */ /* 0x0003e80008000005 */
[----:B------:R2:W-:Y:S04]  /*13d50*/  STS.U8 [R29+UR5+0x100], R27 ;  /* 0x0001001b1d007988 */ /* 0x0005e80008000005 */
[----:B0-----:R-:W3:Y:S04]  /*13d60*/  LDL.LU R22, [R1+0x14e8] ;  /* 0x0014e80001167983 */ /* 0x001ee80000300800 */
[----:B-1----:R-:W3:Y:S04]  /*13d70*/  LDL.LU R26, [R1+0x14e4] ;  /* 0x0014e400011a7983 */ /* 0x002ee80000300800 */
[----:B--2---:R-:W2:Y:S04]  /*13d80*/  LDL.LU R27, [R1+0x14e0] ;  /* 0x0014e000011b7983 */ /* 0x004ea80000300800 */
[----:B------:R0:W-:Y:S04]  /*13d90*/  STS.U8 [R29+UR5+0x140], R28 ;  /* 0x0001401c1d007988 */ /* 0x0001e80008000005 */
[----:B0-----:R-:W4:Y:S04]  /*13da0*/  LDL.LU R28, [R1+0x14dc] ;  /* 0x0014dc00011c7983 */ /* 0x001f280000300800 */
[----:B--2---:R-:W-:Y:S04]  /*13db0*/  STS.U8 [R29+UR5+0x200], R27 ;  /* 0x0002001b1d007988 */ /* 0x004fe80008000005 */
[----:B---3--:R-:W-:Y:S04]  /*13dc0*/  STS.U8 [R29+UR5+0x240], R26 ;  /* 0x0002401a1d007988 */ /* 0x008fe80008000005 */
[----:B------:R-:W-:Y:S04]  /*13dd0*/  STS.U8 [R29+UR5+0x300], R18 ;  /* 0x000300121d007988 */ /* 0x000fe80008000005 */
[----:B------:R0:W-:Y:S02]  /*13de0*/  STS.U8 [R29+UR5+0x340], R3 ;  /* 0x000340031d007988 */ /* 0x0001e40008000005 */
[----:B0-----:R-:W0:Y:S02]  /*13df0*/  S2R R3, SR_TID.X ;  /* 0x0000000000037919 */ /* 0x001e240000002100 */
[----:B------:R-:W2:Y:S01]  /*13e00*/  LDL.LU R29, [R1+0x14d8] ;  /* 0x0014d800011d7983 */ /* 0x000ea20000300800 */
[----:B0-----:R-:W-:-:S05]  /*13e10*/  LOP3.LUT R3, R3, 0x3f, RZ, 0xc0, !PT ;  /* 0x0000003f03037812 */ /* 0x001fca00078ec0ff */
[----:B------:R-:W-:Y:S04]  /*13e20*/  STS.U8 [R3+UR5+0x400], R5 ;  /* 0x0004000503007988 */ /* 0x000fe80008000005 */
[----:B------:R-:W-:Y:S04]  /*13e30*/  STS.U8 [R3+UR5+0x440], R6 ;  /* 0x0004400603007988 */ /* 0x000fe80008000005 */
[----:B------:R-:W-:Y:S04]  /*13e40*/  STS.U8 [R3+UR5+0x500], R9 ;  /* 0x0005000903007988 */ /* 0x000fe80008000005 */
[----:B------:R-:W-:Y:S04]  /*13e50*/  STS.U8 [R3+UR5+0x540], R10 ;  /* 0x0005400a03007988 */ /* 0x000fe80008000005 */
[----:B----4-:R-:W-:Y:S04]  /*13e60*/  STS.U8 [R3+UR5+0x600], R11 ;  /* 0x0006000b03007988 */ /* 0x010fe80008000005 */
[----:B------:R-:W-:Y:S04]  /*13e70*/  STS.U8 [R3+UR5+0x640], R12 ;  /* 0x0006400c03007988 */ /* 0x000fe80008000005 */
[----:B------:R-:W-:Y:S04]  /*13e80*/  STS.U8 [R3+UR5+0x700], R13 ;  /* 0x0007000d03007988 */ /* 0x000fe80008000005 */
[----:B------:R0:W-:Y:S02]  /*13e90*/  STS.U8 [R3+UR5+0x740], R14 ;  /* 0x0007400e03007988 */ /* 0x0001e40008000005 */
[----:B0-----:R-:W0:Y:S02]  /*13ea0*/  S2R R3, SR_TID.X ;  /* 0x0000000000037919 */ /* 0x001e240000002100 */
[----:B0-----:R-:W-:-:S04]  /*13eb0*/  LOP3.LUT R3, R3, 0x3f, RZ, 0xc0, !PT ;  /* 0x0000003f03037812 */ /* 0x001fc800078ec0ff */
[----:B------:R-:W-:-:S05]  /*13ec0*/  LOP3.LUT R3, R3, 0x8, RZ, 0x3c, !PT ;  /* 0x0000000803037812 */ /* 0x000fca00078e3cff */
[----:B------:R0:W-:Y:S04]  /*13ed0*/  STS.U8 [R3+UR5+0x80], R2 ;  /* 0x0000800203007988 */ /* 0x0001e80008000005 */
[----:B0-----:R-:W3:Y:S04]  /*13ee0*/  LDL.LU R2, [R1+0x14d4] ;  /* 0x0014d40001027983 */ /* 0x001ee80000300800 */
[----:B------:R-:W-:Y:S04]  /*13ef0*/  STS.U8 [R3+UR5+0x1c0], R28 ;  /* 0x0001c01c03007988 */ /* 0x000fe80008000005 */
[----:B------:R-:W-:Y:S04]  /*13f00*/  STS.U8 [R3+UR5+0x280], R22 ;  /* 0x0002801603007988 */ /* 0x000fe80008000005 */
[----:B------:R-:W-:Y:S04]  /*13f10*/  STS.U8 [R3+UR5+0x2c0], R20 ;  /* 0x0002c01403007988 */ /* 0x000fe80008000005 */
[----:B---3--:R0:W-:Y:S04]  /*13f20*/  STS.U8 [R3+UR5+0xc0], R2 ;  /* 0x0000c00203007988 */ /* 0x0081e80008000005 */
[----:B0-----:R-:W3:Y:S04]  /*13f30*/  LDL.LU R2, [R1+0x14d0] ;  /* 0x0014d00001027983 */ /* 0x001ee80000300800 */
[----:B--2---:R0:W-:Y:S02]  /*13f40*/  STS.U8 [R3+UR5+0x180], R29 ;  /* 0x0001801d03007988 */ /* 0x0041e40008000005 */
[----:B0-----:R-:W0:Y:S02]  /*13f50*/  S2R R3, SR_TID.X ;  /* 0x0000000000037919 */ /* 0x001e240000002100 */
[----:B0-----:R-:W-:-:S04]  /*13f60*/  LOP3.LUT R3, R3, 0x3f, RZ, 0xc0, !PT ;  /* 0x0000003f03037812 */ /* 0x001fc800078ec0ff */
[----:B------:R-:W-:Y:S02]  /*13f70*/  ISETP.GE.AND P0, PT, R3, UR7, PT ;  /* 0x0000000703007c0c */ /* 0x000fe4000bf06270 */
[----:B------:R-:W0:Y:S02]  /*13f80*/  S2R R3, SR_TID.X ;  /* 0x0000000000037919 */ /* 0x000e240000002100 */
[----:B0-----:R-:W-:-:S04]  /*13f90*/  LOP3.LUT R3, R3, 0x3f, RZ, 0xc0, !PT ;  /* 0x0000003f03037812 */ /* 0x001fc800078ec0ff */
[----:B------:R-:W-:-:S05]  /*13fa0*/  LOP3.LUT R3, R3, 0x8, RZ, 0x3c, !PT ;  /* 0x0000000803037812 */ /* 0x000fca00078e3cff */
[----:B------:R-:W-:Y:S04]  /*13fb0*/  STS.U8 [R3+UR5+0x380], R4 ;  /* 0x0003800403007988 */ /* 0x000fe80008000005 */
[----:B------:R-:W-:Y:S04]  /*13fc0*/  STS.U8 [R3+UR5+0x480], R7 ;  /* 0x0004800703007988 */ /* 0x000fe80008000005 */
[----:B------:R-:W-:Y:S04]  /*13fd0*/  STS.U8 [R3+UR5+0x4c0], R8 ;  /* 0x0004c00803007988 */ /* 0x000fe80008000005 */
[----:B------:R-:W-:Y:S04]  /*13fe0*/  STS.U8 [R3+UR5+0x580], R15 ;  /* 0x0005800f03007988 */ /* 0x000fe80008000005 */
[----:B------:R-:W-:Y:S04]  /*13ff0*/  STS.U8 [R3+UR5+0x5c0], R19 ;  /* 0x0005c01303007988 */ /* 0x000fe80008000005 */
[----:B------:R-:W-:Y:S04]  /*14000*/  STS.U8 [R3+UR5+0x680], R21 ;  /* 0x0006801503007988 */ /* 0x000fe80008000005 */
[----:B------:R-:W-:Y:S04]  /*14010*/  STS.U8 [R3+UR5+0x6c0], R23 ;  /* 0x0006c01703007988 */ /* 0x000fe80008000005 */
[----:B-----5:R-:W-:Y:S04]  /*14020*/  STS.U8 [R3+UR5+0x780], R24 ;  /* 0x0007801803007988 */ /* 0x020fe80008000005 */
[----:B------:R-:W-:Y:S04]  /*14030*/  STS.U8 [R3+UR5+0x7c0], R25 ;  /* 0x0007c01903007988 */ /* 0x000fe80008000005 */
[----:B---3--:R0:W-:Y:S04]  /*14040*/  STS.U8 [R3+UR5+0x3c0], R2 ;  /* 0x0003c00203007988 */ /* 0x0081e80008000005 */
[----:B0-----:R-:W2:Y:S04]  /*14050*/  LDL R2, [R1+0x50c] ;  /* 0x00050c0001027983 */ /* 0x001ea80000100800 */
[----:B------:R-:W2:Y:S01]  /*14060*/  LDL R3, [R1+0x508] ;  /* 0x0005080001037983 */ /* 0x000ea20000100800 */
[----:B------:R-:W-:Y:S01]  /*14070*/  PRMT R0, RZ, 0x7610, R0 ;  /* 0x00007610ff007816 */ /* 0x000fe20000000000 */
[----:B------:R-:W-:Y:S06]  /*14080*/  BAR.SYNC.DEFER_BLOCKING 0x0 ;  /* 0x0000000000007b1d */ /* 0x000fec0000010000 */
[----:B--2---:R-:W2:Y:S04]  /*14090*/  @!P0 LDG.E.U8 R0, desc[UR10][R2.64] ;  /* 0x0000000a02008981 */ /* 0x004ea8000c1e1100 */
[----:B--2---:R0:W-:Y:S04]  /*140a0*/  STL [R1+0x49c], R0 ;  /* 0x00049c0001007387 */ /* 0x0041e80000100800 */
[----:B0-----:R-:W2:Y:S04]  /*140b0*/  LDL.LU R0, [R1+0x14cc] ;  /* 0x0014cc0001007983 */ /* 0x001ea80000300800 */
[----:B------:R-:W3:Y:S04]  /*140c0*/  LDL R2, [R1+0x500] ;  /* 0x0005000001027983 */ /* 0x000ee80000100800 */
[----:B------:R-:W3:Y:S01]  /*140d0*/  LDL R3, [R1+0x504] ;  /* 0x0005040001037983 */ /* 0x000ee20000100800 */
[----:B------:R-:W-:-:S02]  /*140e0*/  PRMT R16, RZ, 0x7610, R16 ;  /* 0x00007610ff107816 */ /* 0x000fc40000000010 */
[----:B---3--:R-:W-:-:S04]  /*140f0*/  @!P1 LOP3.LUT R3, R3, R2, RZ, 0x3c, !PT ;  /* 0x0000000203039212 */ /* 0x008fc800078e3cff */
[----:B------:R-:W-:-:S04]  /*14100*/  @!P1 LOP3.LUT R2, R3, R2, RZ, 0x3c, !PT ;  /* 0x0000000203029212 */ /* 0x000fc800078e3cff */
[----:B------:R-:W-:-:S05]  /*14110*/  @!P1 LOP3.LUT R3, R3, R2, RZ, 0x3c, !PT ;  /* 0x0000000203039212 */ /* 0x000fca00078e3cff */
[----:B------:R-:W3:Y:S04]  /*14120*/  @!P1 LDG.E.U8 R16, desc[UR10][R2.64] ;  /* 0x0000000a02109981 */ /* 0x000ee8000c1e1100 */
[----:B---3--:R0:W-:Y:S04]  /*14130*/  STL [R1+0x498], R16 ;  /* 0x0004981001007387 */ /* 0x0081e80000100800 */
[----:B0-----:R-:W3:Y:S04]  /*14140*/  LDL.LU R16, [R1+0x14c8] ;  /* 0x0014c80001107983 */ /* 0x001ee80000300800 */
[----:B------:R-:W4:Y:S04]  /*14150*/  LDL R2, [R1+0xcf8] ;  /* 0x000cf80001027983 */ /* 0x000f280000100800 */
[----:B------:R-:W4:Y:S01]  /*14160*/  LDL R3, [R1+0xcfc] ;  /* 0x000cfc0001037983 */ /* 0x000f220000100800 */
[----:B--2---:R-:W-:-:S02]  /*14170*/  PRMT R0, RZ, 0x7610, R0 ;  /* 0x00007610ff007816 */ /* 0x004fc40000000000 */
[----:B----4-:R-:W-:-:S04]  /*14180*/  @!P0 LOP3.LUT R3, R3, R2, RZ, 0x3c, !PT ;  /* 0x0000000203038212 */ /* 0x010fc800078e3cff */
[----:B------:R-:W-:-:S04]  /*14190*/  @!P0 LOP3.LUT R2, R3, R2, RZ, 0x3c, !PT ;  /* 0x0000000203028212 */ /* 0x000fc800078e3cff */
[----:B------:R-:W-:-:S05]  /*141a0*/  @!P0 LOP3.LUT R3, R3, R2, RZ, 0x3c, !PT ;  /* 0x0000000203038212 */ /* 0x000fca00078e3cff */
[----:B------:R-:W2:Y:S04]  /*141b0*/  @!P0 LDG.E.U8 R0, desc[UR10][R2.64] ;  /* 0x0000000a02008981 */ /* 0x000ea8000c1e1100 */
[----:B--2---:R0:W-:Y:S04]  /*141c0*/  STL [R1+0x494], R0 ;  /* 0x0004940001007387 */ /* 0x0041e80000100800 */
[----:B0-----:R-:W2:Y:S04]  /*141d0*/  LDL.LU R0, [R1+0x14c4] ;  /* 0x0014c40001007983 */ /* 0x001ea80000300800 */
[----:B------:R-:W4:Y:S04]  /*141e0*/  LDL R2, [R1+0xcf0] ;  /* 0x000cf00001027983 */ /* 0x000f280000100800 */
[----:B------:R-:W4:Y:S01]  /*141f0*/  LDL R3, [R1+0xcf4] ;  /* 0x000cf40001037983 */ /* 0x000f220000100800 */
[----:B---3--:R-:W-:-:S02]  /*14200*/  PRMT R16, RZ, 0x7610, R16 ;  /* 0x00007610ff107816 */ /* 0x008fc40000000010 */
[----:B----4-:R-:W-:-:S04]  /*14210*/  @!P1 LOP3.LUT R3, R3, R2, RZ, 0x3c, !PT ;  /* 0x0000000203039212 */ /* 0x010fc800078e3cff */
        /* <DEDUP_REMOVED lines=1600> */
[----:B------:R-:W-:-:S02]  /*1a620*/  PRMT R5, RZ, 0x7610, R5 ;  /* 0x00007610ff057816 */ /* 0x000fc40000000005 */
[----:B----4-:R-:W-:-:S04]  /*1a630*/  @!P0 LOP3.LUT R3, R3, R2, RZ, 0x3c, !PT ;  /* 0x0000000203038212 */ /* 0x010fc800078e3cff */
[----:B------:R-:W-:-:S04]  /*1a640*/  @!P0 LOP3.LUT R2, R3, R2, RZ, 0x3c, !PT ;  /* 0x0000000203028212 */ /* 0x000fc800078e3cff */
[----:B------:R-:W-:-:S05]  /*1a650*/  @!P0 LOP3.LUT R3, R3, R2, RZ, 0x3c, !PT ;  /* 0x0000000203038212 */ /* 0x000fca00078e3cff */
[----:B------:R0:W4:Y:S04]  /*1a660*/  @!P0 LDG.E.U8 R5, desc[UR10][R2.64] ;  /* 0x0000000a02058981 */ /* 0x000128000c1e1100 */
[----:B------:R-:W0:Y:S04]  /*1a670*/  LDL R2, [R1+0x758] ;  /* 0x0007580001027983 */ /* 0x000e280000100800 */
[----:B------:R-:W0:Y:S01]  /*1a680*/  LDL R3, [R1+0x75c] ;  /* 0x00075c0001037983 */ /* 0x000e220000100800 */
[----:B--2---:R-:W-:Y:S02]  /*1a690*/  PRMT R0, RZ, 0x7610, R0 ;  /* 0x00007610ff007816 */ /* 0x004fe40000000000 */
[----:B0-----:R-:W-:-:S04]  /*1a6a0*/  @!P1 LOP3.LUT R3, R3, R2, RZ, 0x3c, !PT ;  /* 0x0000000203039212 */ /* 0x001fc800078e3cff */
[----:B------:R-:W-:-:S04]  /*1a6b0*/  @!P1 LOP3.LUT R2, R3, R2, RZ, 0x3c, !PT ;  /* 0x0000000203029212 */ /* 0x000fc800078e3cff */
[----:B------:R-:W-:-:S05]  /*1a6c0*/  @!P1 LOP3.LUT R3, R3, R2, RZ, 0x3c, !PT ;  /* 0x0000000203039212 */ /* 0x000fca00078e3cff */
[----:B------:R-:W2:Y:S04]  /*1a6d0*/  @!P1 LDG.E.U8 R0, desc[UR10][R2.64] ;  /* 0x0000000a02009981 */ /* 0x000ea8000c1e1100 */
[----:B----4-:R0:W-:Y:S04]  /*1a6e0*/  STL [R1+0x134], R5 ;  /* 0x0001340501007387 */ /* 0x0101e80000100800 */
[----:B0-----:R-:W4:Y:S04]  /*1a6f0*/  LDL R5, [R1+0x6a4] ;  /* 0x0006a40001057983 */ /* 0x001f280000100800 */
[----:B--2---:R0:W-:Y:S04]  /*1a700*/  STL [R1+0xdc], R0 ;  /* 0x0000dc0001007387 */ /* 0x0041e80000100800 */
[----:B0-----:R-:W2:Y:S04]  /*1a710*/  LDL.LU R0, [R1+0x11f8] ;  /* 0x0011f80001007983 */ /* 0x001ea80000300800 */
[----:B------:R-:W5:Y:S04]  /*1a720*/  LDL R2, [R1+0x720] ;  /* 0x0007200001027983 */ /* 0x000f680000100800 */
[----:B------:R-:W5:Y:S01]  /*1a730*/  LDL R3, [R1+0x724] ;  /* 0x0007240001037983 */ /* 0x000f620000100800 */
[----:B---3--:R-:W-:-:S02]  /*1a740*/  PRMT R16, RZ, 0x7610, R16 ;  /* 0x00007610ff107816 */ /* 0x008fc40000000010 */
[----:B-----5:R-:W-:-:S04]  /*1a750*/  @!P0 LOP3.LUT R3, R3, R2, RZ, 0x3c, !PT ;  /* 0x0000000203038212 */ /* 0x020fc800078e3cff */
[----:B------:R-:W-:-:S04]  /*1a760*/  @!P0 LOP3.LUT R2, R3, R2, RZ, 0x3c, !PT ;  /* 0x0000000203028212 */ /* 0x000fc800078e3cff */
[----:B------:R-:W-:-:S05]  /*1a770*/  @!P0 LOP3.LUT R3, R3, R2, RZ, 0x3c, !PT ;  /* 0x0000000203038212 */ /* 0x000fca00078e3cff */
[----:B------:R-:W3:Y:S04]  /*1a780*/  @!P0 LDG.E.U8 R16, desc[UR10][R2.64] ;  /* 0x0000000a02108981 */ /* 0x000ee8000c1e1100 */
[----:B---3--:R0:W-:Y:S04]  /*1a790*/  STL [R1+0xd8], R16 ;  /* 0x0000d81001007387 */ /* 0x0081e80000100800 */
[----:B0-----:R-:W3:Y:S04]  /*1a7a0*/  LDL.LU R16, [R1+0x11f4] ;  /* 0x0011f40001107983 */ /* 0x001ee80000300800 */
[----:B------:R-:W5:Y:S04]  /*1a7b0*/  LDL R2, [R1+0x718] ;  /* 0x0007180001027983 */ /* 0x000f680000100800 */
[----:B------:R-:W5:Y:S01]  /*1a7c0*/  LDL R3, [R1+0x71c] ;  /* 0x00071c0001037983 */ /* 0x000f620000100800 */
[----:B--2---:R-:W-:-:S02]  /*1a7d0*/  PRMT R0, RZ, 0x7610, R0 ;  /* 0x00007610ff007816 */ /* 0x004fc40000000000 */
[----:B-----5:R-:W-:-:S04]  /*1a7e0*/  @!P1 LOP3.LUT R3, R3, R2, RZ, 0x3c, !PT ;  /* 0x0000000203039212 */ /* 0x020fc800078e3cff */
[----:B------:R-:W-:-:S04]  /*1a7f0*/  @!P1 LOP3.LUT R2, R3, R2, RZ, 0x3c, !PT ;  /* 0x0000000203029212 */ /* 0x000fc800078e3cff */
[----:B------:R-:W-:-:S05]  /*1a800*/  @!P1 LOP3.LUT R3, R3, R2, RZ, 0x3c, !PT ;  /* 0x0000000203039212 */ /* 0x000fca00078e3cff */
[----:B------:R-:W2:Y:S04]  /*1a810*/  @!P1 LDG.E.U8 R0, desc[UR10][R2.64] ;  /* 0x0000000a02009981 */ /* 0x000ea8000c1e1100 */
        /* <DEDUP_REMOVED lines=17> */
[----:B------:R-:W2:Y:S01]  /*1a930*/  @!P1 LDG.E.U8 R0, desc[UR10][R2.64] ;  /* 0x0000000a02009981 */ /* 0x000ea2000c1e1100 */
[----:B------:R-:W-:-:S03]  /*1a940*/  PRMT R4, RZ, 0x7610, R4 ;  /* 0x00007610ff047816 */ /* 0x000fc60000000004 */
[----:B--2---:R0:W-:Y:S04]  /*1a950*/  STL [R1+0xc8], R0 ;  /* 0x0000c80001007387 */ /* 0x0041e80000100800 */
[----:B0-----:R-:W2:Y:S04]  /*1a960*/  LDL.LU R0, [R1+0x11e8] ;  /* 0x0011e80001007983 */ /* 0x001ea80000300800 */
[----:B------:R-:W5:Y:S01]  /*1a970*/  LDL R3, [R1+0x6a0] ;  /* 0x0006a00001037983 */ /* 0x000f620000100800 */
[----:B----4-:R-:W-:Y:S01]  /*1a980*/  @!P0 IMAD.MOV.U32 R2, RZ, RZ, R5 ;  /* 0x000000ffff028224 */ /* 0x010fe200078e0005 */
[----:B---3--:R-:W-:-:S02]  /*1a990*/  PRMT R16, RZ, 0x7610, R16 ;  /* 0x00007610ff107816 */ /* 0x008fc40000000010 */
[----:B------:R-:W3:Y:S04]  /*1a9a0*/  LDL R5, [R1+0x5e0] ;  /* 0x0005e00001057983 */ /* 0x000ee80000100800 */
[----:B-----5:R0:W4:Y:S04]  /*1a9b0*/  @!P0 LDG.E.U8 R4, desc[UR10][R2.64] ;  /* 0x0000000a02048981 */ /* 0x020128000c1e1100 */
[----:B------:R-:W0:Y:S04]  /*1a9c0*/  LDL R2, [R1+0x698] ;  /* 0x0006980001027983 */ /* 0x000e280000100800 */
[----:B------:R-:W0:Y:S02]  /*1a9d0*/  LDL R3, [R1+0x69c] ;  /* 0x00069c0001037983 */ /* 0x000e240000100800 */
[----:B0-----:R-:W-:-:S04]  /*1a9e0*/  @!P1 LOP3.LUT R3, R3, R2, RZ, 0x3c, !PT ;  /* 0x0000000203039212 */ /* 0x001fc800078e3cff */
[----:B------:R-:W-:-:S04]  /*1a9f0*/  @!P1 LOP3.LUT R2, R3, R2, RZ, 0x3c, !PT ;  /* 0x0000000203029212 */ /* 0x000fc800078e3cff */
[----:B------:R-:W-:-:S05]  /*1aa00*/  @!P1 LOP3.LUT R3, R3, R2, RZ, 0x3c, !PT ;  /* 0x0000000203039212 */ /* 0x000fca00078e3cff */
[----:B------:R-:W5:Y:S04]  /*1aa10*/  @!P1 LDG.E.U8 R16, desc[UR10][R2.64] ;  /* 0x0000000a02109981 */ /* 0x000f68000c1e1100 */
[----:B----4-:R0:W-:Y:S04]  /*1aa20*/  STL [R1+0xc4], R4 ;  /* 0x0000c40401007387 */ /* 0x0101e80000100800 */
[----:B0-----:R-:W3:Y:S04]  /*1aa30*/  LDL R4, [R1+0x5e4] ;  /* 0x0005e40001047983 */ /* 0x001ee80000100800 */
[----:B-----5:R0:W-:Y:S04]  /*1aa40*/  STL [R1+0xc0], R16 ;  /* 0x0000c01001007387 */ /* 0x0201e80000100800 */
[----:B0-----:R-:W4:Y:S04]  /*1aa50*/  LDL.LU R16, [R1+0x11e4] ;  /* 0x0011e40001107983 */ /* 0x001f280000300800 */
        /* <DEDUP_REMOVED lines=11> */
[----:B----4-:R-:W-:-:S02]  /*1ab10*/  PRMT R16, RZ, 0x7610, R16 ;  /* 0x00007610ff107816 */ /* 0x010fc40000000010 */
[----:B-----5:R-:W-:-:S04]  /*1ab20*/  @!P1 LOP3.LUT R3, R3, R2, RZ, 0x3c, !PT ;  /* 0x0000000203039212 */ /* 0x020fc800078e3cff */
[----:B------:R-:W-:-:S04]  /*1ab30*/  @!P1 LOP3.LUT R2, R3, R2, RZ, 0x3c, !PT ;  /* 0x0000000203029212 */ /* 0x000fc800078e3cff */
[----:B------:R-:W-:-:S05]  /*1ab40*/  @!P1 LOP3.LUT R3, R3, R2, RZ, 0x3c, !PT ;  /* 0x0000000203039212 */ /* 0x000fca00078e3cff */
[----:B------:R-:W4:Y:S04]  /*1ab50*/  @!P1 LDG.E.U8 R16, desc[UR10][R2.64] ;  /* 0x0000000a02109981 */ /* 0x000f28000c1e1100 */
[----:B----4-:R0:W-:Y:S04]  /*1ab60*/  STL [R1+0xb8], R16 ;  /* 0x0000b81001007387 */ /* 0x0101e80000100800 */
        /* <DEDUP_REMOVED lines=14> */
[C---:B------:R-:W-:Y:S02]  /*1ac50*/  @!P1 LOP3.LUT R2, R3.reuse, R2, RZ, 0x3c, !PT ;  /* 0x0000000203029212 */ /* 0x040fe400078e3cff */
[----:B--2---:R-:W-:Y:S02]  /*1ac60*/  PRMT R0, RZ, 0x7610, R0 ;  /* 0x00007610ff007816 */ /* 0x004fe40000000000 */
[----:B------:R-:W-:-:S04]  /*1ac70*/  @!P1 LOP3.LUT R3, R3, R2, RZ, 0x3c, !PT ;  /* 0x0000000203039212 */ /* 0x000fc800078e3cff */
[----:B---3--:R-:W2:Y:S04]  /*1ac80*/  @!P0 LDG.E.U8 R0, desc[UR10][R4.64] ;  /* 0x0000000a04008981 */ /* 0x008ea8000c1e1100 */
[----:B------:R-:W3:Y:S04]  /*1ac90*/  @!P1 LDG.E.U8 R16, desc[UR10][R2.64] ;  /* 0x0000000a02109981 */ /* 0x000ee8000c1e1100 */
[----:B---3--:R0:W-:Y:S04]  /*1aca0*/  STL [R1+0xb0], R16 ;  /* 0x0000b01001007387 */ /* 0x0081e80000100800 */
[----:B0-----:R-:W3:Y:S04]  /*1acb0*/  LDL.LU R16, [R1+0x11d4] ;  /* 0x0011d40001107983 */ /* 0x001ee80000300800 */
        /* <DEDUP_REMOVED lines=11> */
[----:B---3--:R-:W-:Y:S02]  /*1ad70*/  PRMT R16, RZ, 0x7610, R16 ;  /* 0x00007610ff107816 */ /* 0x008fe40000000010 */
[----:B0-----:R-:W-:-:S04]  /*1ad80*/  @!P0 LOP3.LUT R5, R5, R4, RZ, 0x3c, !PT ;  /* 0x0000000405058212 */ /* 0x001fc800078e3cff */
[----:B------:R-:W-:-:S04]  /*1ad90*/  @!P0 LOP3.LUT R4, R5, R4, RZ, 0x3c, !PT ;  /* 0x0000000405048212 */ /* 0x000fc800078e3cff */
[----:B------:R-:W-:-:S05]  /*1ada0*/  @!P0 LOP3.LUT R5, R5, R4, RZ, 0x3c, !PT ;  /* 0x0000000405058212 */ /* 0x000fca00078e3cff */
[----:B------:R-:W3:Y:S04]  /*1adb0*/  @!P0 LDG.E.U8 R16, desc[UR10][R4.64] ;  /* 0x0000000a04108981 */ /* 0x000ee8000c1e1100 */
[----:B----4-:R-:W-:Y:S04]  /*1adc0*/  STL [R1+0x1148], R2 ;  /* 0x0011480201007387 */ /* 0x010fe80000100800 */
        /* <DEDUP_REMOVED lines=218> */
[----:B------:R-:W-:Y:S02]  /*1bb70*/  PRMT R11, RZ, 0x7610, R11 ;  /* 0x00007610ff0b7816 */ /* 0x000fe4000000000b */
[----:B0-----:R-:W-:-:S04]  /*1bb80*/  @!P1 LOP3.LUT R5, R5, R4, RZ, 0x3c, !PT ;  /* 0x0000000405059212 */ /* 0x001fc800078e3cff */
[----:B------:R-:W-:-:S04]  /*1bb90*/  @!P1 LOP3.LUT R4, R5, R4, RZ, 0x3c, !PT ;  /* 0x0000000405049212 */ /* 0x000fc800078e3cff */
[----:B------:R-:W-:Y:S01]  /*1bba0*/  @!P1 LOP3.LUT R5, R5, R4, RZ, 0x3c, !PT ;  /* 0x0000000405059212 */ /* 0x000fe200078e3cff */
[----:B----4-:R-:W-:Y:S04]  /*1bbb0*/  STL [R1+0x114c], R12 ;  /* 0x00114c0c01007387 */ /* 0x010fe80000100800 */
[----:B------:R0:W4:Y:S04]  /*1bbc0*/  @!P1 LDG.E.U8 R11, desc[UR10][R4.64] ;  /* 0x0000000a040b9981 */ /* 0x000128000c1e1100 */
[----:B------:R-:W0:Y:S04]  /*1bbd0*/  LDL R4, [R1+0x768] ;  /* 0x0007680001047983 */ /* 0x000e280000100800 */
[----:B------:R-:W0:Y:S01]  /*1bbe0*/  LDL R5, [R1+0x76c] ;  /* 0x00076c0001057983 */ /* 0x000e220000100800 */
[----:B------:R-:W-:-:S02]  /*1bbf0*/  PRMT R14, RZ, 0x7610, R14 ;  /* 0x00007610ff0e7816 */ /* 0x000fc4000000000e */
[----:B0-----:R-:W-:-:S04]  /*1bc00*/  @!P1 LOP3.LUT R5, R5, R4, RZ, 0x3c, !PT ;  /* 0x0000000405059212 */ /* 0x001fc800078e3cff */
[----:B------:R-:W-:-:S04]  /*1bc10*/  @!P1 LOP3.LUT R4, R5, R4, RZ, 0x3c, !PT ;  /* 0x0000000405049212 */ /* 0x000fc800078e3cff */
[----:B------:R-:W-:-:S05]  /*1bc20*/  @!P1 LOP3.LUT R5, R5, R4, RZ, 0x3c, !PT ;  /* 0x0000000405059212 */ /* 0x000fca00078e3cff */
[----:B------:R0:W5:Y:S04]  /*1bc30*/  @!P1 LDG.E.U8 R14, desc[UR10][R4.64] ;  /* 0x0000000a040e9981 */ /* 0x000168000c1e1100 */
[----:B------:R-:W0:Y:S04]  /*1bc40*/  LDL R4, [R1+0x740] ;  /* 0x0007400001047983 */ /* 0x000e280000100800 */
[----:B------:R-:W0:Y:S01]  /*1bc50*/  LDL R5, [R1+0x744] ;  /* 0x0007440001057983 */ /* 0x000e220000100800 */
[----:B---3--:R-:W-:Y:S02]  /*1bc60*/  PRMT R16, RZ, 0x7610, R16 ;  /* 0x00007610ff107816 */ /* 0x008fe40000000010 */
[----:B0-----:R-:W-:-:S04]  /*1bc70*/  @!P0 LOP3.LUT R5, R5, R4, RZ, 0x3c, !PT ;  /* 0x0000000405058212 */ /* 0x001fc800078e3cff */
[----:B------:R-:W-:-:S04]  /*1bc80*/  @!P0 LOP3.LUT R4, R5, R4, RZ, 0x3c, !PT ;  /* 0x0000000405048212 */ /* 0x000fc800078e3cff */
[----:B------:R-:W-:-:S05]  /*1bc90*/  @!P0 LOP3.LUT R5, R5, R4, RZ, 0x3c, !PT ;  /* 0x0000000405058212 */ /* 0x000fca00078e3cff */
[----:B------:R-:W3:Y:S04]  /*1bca0*/  @!P0 LDG.E.U8 R16, desc[UR10][R4.64] ;  /* 0x0000000a04108981 */ /* 0x000ee8000c1e1100 */
[----:B-----5:R0:W-:Y:S04]  /*1bcb0*/  STL [R1+0x48], R14 ;  /* 0x0000480e01007387 */ /* 0x0201e80000100800 */
[----:B0-----:R-:W5:Y:S04]  /*1bcc0*/  LDL R14, [R1+0x6fc] ;  /* 0x0006fc00010e7983 */ /* 0x001f680000100800 */
[----:B---3--:R0:W-:Y:S04]  /*1bcd0*/  STL [R1+0x40], R16 ;  /* 0x0000401001007387 */ /* 0x0081e80000100800 */
[----:B0-----:R-:W3:Y:S04]  /*1bce0*/  LDL.LU R16, [R1+0x116c] ;  /* 0x00116c0001107983 */ /* 0x001ee80000300800 */
[----:B------:R-:W3:Y:S04]  /*1bcf0*/  LDL R4, [R1+0x738] ;  /* 0x0007380001047983 */ /* 0x000ee80000100800 */
[----:B------:R-:W3:Y:S01]  /*1bd00*/  LDL R5, [R1+0x73c] ;  /* 0x00073c0001057983 */ /* 0x000ee20000100800 */
[----:B--2---:R-:W-:-:S02]  /*1bd10*/  PRMT R0, RZ, 0x7610, R0 ;  /* 0x00007610ff007816 */ /* 0x004fc40000000000 */
[----:B---3--:R-:W-:-:S04]  /*1bd20*/  @!P1 LOP3.LUT R5, R5, R4, RZ, 0x3c, !PT ;  /* 0x0000000405059212 */ /* 0x008fc800078e3cff */
[----:B------:R-:W-:-:S04]  /*1bd30*/  @!P1 LOP3.LUT R4, R5, R4, RZ, 0x3c, !PT ;  /* 0x0000000405049212 */ /* 0x000fc800078e3cff */
[----:B------:R-:W-:-:S05]  /*1bd40*/  @!P1 LOP3.LUT R5, R5, R4, RZ, 0x3c, !PT ;  /* 0x0000000405059212 */ /* 0x000fca00078e3cff */
[----:B------:R-:W2:Y:S04]  /*1bd50*/  @!P1 LDG.E.U8 R0, desc[UR10][R4.64] ;  /* 0x0000000a04009981 */ /* 0x000ea8000c1e1100 */
        /* <DEDUP_REMOVED lines=26> */
[----:B------:R-:W3:Y:S01]  /*1bf00*/  @!P0 LDG.E.U8 R16, desc[UR10][R4.64] ;  /* 0x0000000a04108981 */ /* 0x000ee2000c1e1100 */
[----:B--2---:R-:W-:-:S03]  /*1bf10*/  PRMT R0, RZ, 0x7610, R0 ;  /* 0x00007610ff007816 */ /* 0x004fc60000000000 */
[----:B---3--:R0:W-:Y:S04]  /*1bf20*/  STL [R1+0x24], R16 ;  /* 0x0000241001007387 */ /* 0x0081e80000100800 */
[----:B0-----:R-:W2:Y:S04]  /*1bf30*/  LDL.LU R16, [R1+0x115c] ;  /* 0x00115c0001107983 */ /* 0x001ea80000300800 */
[----:B------:R-:W3:Y:S01]  /*1bf40*/  LDL R5, [R1+0x6f8] ;  /* 0x0006f80001057983 */ /* 0x000ee20000100800 */
[----:B-----5:R-:W-:-:S03]  /*1bf50*/  @!P1 IMAD.MOV.U32 R4, RZ, RZ, R14 ;  /* 0x000000ffff049224 */ /* 0x020fc600078e000e */
[----:B------:R-:W5:Y:S04]  /*1bf60*/  LDL R14, [R1+0x644] ;  /* 0x00064400010e7983 */ /* 0x000f680000100800 */
[----:B---3--:R-:W3:Y:S04]  /*1bf70*/  @!P1 LDG.E.U8 R0, desc[UR10][R4.64] ;  /* 0x0000000a04009981 */ /* 0x008ee8000c1e1100 */
[----:B---3--:R0:W-:Y:S04]  /*1bf80*/  STL [R1+0x18], R0 ;  /* 0x0000180001007387 */ /* 0x0081e80000100800 */
[----:B0-----:R-:W3:Y:S04]  /*1bf90*/  LDL.LU R0, [R1+0x1158] ;  /* 0x0011580001007983 */ /* 0x001ee80000300800 */
[----:B------:R-:W2:Y:S04]  /*1bfa0*/  LDL R4, [R1+0x6c0] ;  /* 0x0006c00001047983 */ /* 0x000ea80000100800 */
[----:B------:R-:W2:Y:S01]  /*1bfb0*/  LDL R5, [R1+0x6c4] ;  /* 0x0006c40001057983 */ /* 0x000ea20000100800 */
[----:B------:R-:W-:-:S02]  /*1bfc0*/  PRMT R12, RZ, 0x7610, R12 ;  /* 0x00007610ff0c7816 */ /* 0x000fc4000000000c */
[----:B--2---:R-:W-:-:S04]  /*1bfd0*/  @!P0 LOP3.LUT R5, R5, R4, RZ, 0x3c, !PT ;  /* 0x0000000405058212 */ /* 0x004fc800078e3cff */
[----:B------:R-:W-:-:S04]  /*1bfe0*/  @!P0 LOP3.LUT R4, R5, R4, RZ, 0x3c, !PT ;  /* 0x0000000405048212 */ /* 0x000fc800078e3cff */
[----:B------:R-:W-:-:S05]  /*1bff0*/  @!P0 LOP3.LUT R5, R5, R4, RZ, 0x3c, !PT ;  /* 0x0000000405058212 */ /* 0x000fca00078e3cff */
[----:B------:R0:W2:Y:S04]  /*1c000*/  @!P0 LDG.E.U8 R12, desc[UR10][R4.64] ;  /* 0x0000000a040c8981 */ /* 0x0000a8000c1e1100 */
[----:B------:R-:W0:Y:S04]  /*1c010*/  LDL R4, [R1+0x6b8] ;  /* 0x0006b80001047983 */ /* 0x000e280000100800 */
[----:B------:R-:W0:Y:S01]  /*1c020*/  LDL R5, [R1+0x6bc] ;  /* 0x0006bc0001057983 */ /* 0x000e220000100800 */
[----:B------:R-:W-:Y:S02]  /*1c030*/  PRMT R16, RZ, 0x7610, R16 ;  /* 0x00007610ff107816 */ /* 0x000fe40000000010 */
[----:B0-----:R-:W-:-:S04]  /*1c040*/  @!P1 LOP3.LUT R5, R5, R4, RZ, 0x3c, !PT ;  /* 0x0000000405059212 */ /* 0x001fc800078e3cff */
[----:B------:R-:W-:-:S04]  /*1c050*/  @!P1 LOP3.LUT R4, R5, R4, RZ, 0x3c, !PT ;  /* 0x0000000405049212 */ /* 0x000fc800078e3cff */
[----:B------:R-:W-:-:S05]  /*1c060*/  @!P1 LOP3.LUT R5, R5, R4, RZ, 0x3c, !PT ;  /* 0x0000000405059212 */ /* 0x000fca00078e3cff */
[----:B------:R-:W3:Y:S04]  /*1c070*/  @!P1 LDG.E.U8 R16, desc[UR10][R4.64] ;  /* 0x0000000a04109981 */ /* 0x000ee8000c1e1100 */
[----:B--2---:R0:W-:Y:S04]  /*1c080*/  STL [R1+0x10], R12 ;  /* 0x0000100c01007387 */ /* 0x0041e80000100800 */
[----:B0-----:R-:W2:Y:S04]  /*1c090*/  LDL R12, [R1+0x63c] ;  /* 0x00063c00010c7983 */ /* 0x001ea80000100800 */
        /* <DEDUP_REMOVED lines=8> */
[----:B------:R-:W2:Y:S04]  /*1c120*/  @!P0 LDG.E.U8 R17, desc[UR10][R4.64] ;  /* 0x0000000a04118981 */ /* 0x000ea8000c1e1100 */
[----:B--2---:R0:W-:Y:S04]  /*1c130*/  STL [R1+0x8], R17 ;  /* 0x0000081101007387 */ /* 0x0041e80000100800 */
[----:B0-----:R-:W2:Y:S04]  /*1c140*/  LDL.LU R17, [R1+0x1150] ;  /* 0x0011500001117983 */ /* 0x001ea80000300800 */
[----:B------:R-:W2:Y:S04]  /*1c150*/  LDL R4, [R1+0x678] ;  /* 0x0006780001047983 */ /* 0x000ea80000100800 */
[----:B------:R-:W2:Y:S01]  /*1c160*/  LDL R5, [R1+0x67c] ;  /* 0x00067c0001057983 */ /* 0x000ea20000100800 */
[----:B------:R-:W-:-:S02]  /*1c170*/  PRMT R15, RZ, 0x7610, R15 ;  /* 0x00007610ff0f7816 */ /* 0x000fc4000000000f */
[----:B--2---:R-:W-:-:S04]  /*1c180*/  @!P1 LOP3.LUT R5, R5, R4, RZ, 0x3c, !PT ;  /* 0x0000000405059212 */ /* 0x004fc800078e3cff */
[----:B------:R-:W-:-:S04]  /*1c190*/  @!P1 LOP3.LUT R4, R5, R4, RZ, 0x3c, !PT ;  /* 0x0000000405049212 */ /* 0x000fc800078e3cff */
[----:B------:R-:W-:-:S05]  /*1c1a0*/  @!P1 LOP3.LUT R5, R5, R4, RZ, 0x3c, !PT ;  /* 0x0000000405059212 */ /* 0x000fca00078e3cff */
[----:B------:R5:W2:Y:S04]  /*1c1b0*/  @!P1 LDG.E.U8 R15, desc[UR10][R4.64] ;  /* 0x0000000a040f9981 */ /* 0x000aa8000c1e1100 */
[----:B------:R-:W3:Y:S01]  /*1c1c0*/  LDL R5, [R1+0x640] ;  /* 0x0006400001057983 */ /* 0x000ee20000100800 */
[----:B------:R-:W-:Y:S01]  /*1c1d0*/  PRMT R2, RZ, 0x7610, R2 ;  /* 0x00007610ff027816 */ /* 0x000fe20000000002 */
[----:B-----5:R-:W-:Y:S02]  /*1c1e0*/  @!P0 IMAD.MOV.U32 R4, RZ, RZ, R14 ;  /* 0x000000ffff048224 */ /* 0x020fe400078e000e */
[----:B--2---:R0:W-:Y:S01]  /*1c1f0*/  STL [R1+0x4], R15 ;  /* 0x0000040f01007387 */ /* 0x0041e20000100800 */
[----:B------:R-:W-:-:S03]  /*1c200*/  PRMT R18, RZ, 0x7610, R18 ;  /* 0x00007610ff127816 */ /* 0x000fc60000000012 */
[----:B------:R-:W2:Y:S04]  /*1c210*/  LDL R14, [R1+0x5c0] ;  /* 0x0005c000010e7983 */ /* 0x000ea80000100800 */
[----:B---3--:R1:W3:Y:S04]  /*1c220*/  @!P0 LDG.E.U8 R2, desc[UR10][R4.64] ;  /* 0x0000000a04028981 */ /* 0x0082e8000c1e1100 */
[----:B0-----:R-:W5:Y:S04]  /*1c230*/  LDL R15, [R1+0x5fc] ;  /* 0x0005fc00010f7983 */ /* 0x001f680000100800 */
[----:B------:R-:W2:Y:S01]  /*1c240*/  LDL R5, [R1+0x638] ;  /* 0x0006380001057983 */ /* 0x000ea20000100800 */
[----:B-1----:R-:W-:-:S03]  /*1c250*/  @!P1 IMAD.MOV.U32 R4, RZ, RZ, R12 ;  /* 0x000000ffff049224 */ /* 0x002fc600078e000c */
[----:B---3--:R0:W-:Y:S01]  /*1c260*/  STL [R1], R2 ;  /* 0x0000000201007387 */ /* 0x0081e20000100800 */
[----:B------:R-:W-:-:S03]  /*1c270*/  PRMT R10, RZ, 0x7610, R10 ;  /* 0x00007610ff0a7816 */ /* 0x000fc6000000000a */
[----:B------:R-:W3:Y:S04]  /*1c280*/  LDL R12, [R1+0x5bc] ;  /* 0x0005bc00010c7983 */ /* 0x000ee80000100800 */
[----:B--2---:R1:W2:Y:S04]  /*1c290*/  @!P1 LDG.E.U8 R18, desc[UR10][R4.64] ;  /* 0x0000000a04129981 */ /* 0x0042a8000c1e1100 */
[----:B0-----:R-:W2:Y:S04]  /*1c2a0*/  LDL R2, [R1+0x5c4] ;  /* 0x0005c40001027983 */ /* 0x001ea80000100800 */
[----:B------:R-:W1:Y:S04]  /*1c2b0*/  LDL R4, [R1+0x600] ;  /* 0x0006000001047983 */ /* 0x000e680000100800 */
[----:B------:R-:W1:Y:S02]  /*1c2c0*/  LDL R5, [R1+0x604] ;  /* 0x0006040001057983 */ /* 0x000e640000100800 */
[----:B-1----:R-:W-:-:S04]  /*1c2d0*/  @!P0 LOP3.LUT R5, R5, R4, RZ, 0x3c, !PT ;  /* 0x0000000405058212 */ /* 0x002fc800078e3cff */
[----:B------:R-:W-:-:S04]  /*1c2e0*/  @!P0 LOP3.LUT R4, R5, R4, RZ, 0x3c, !PT ;  /* 0x0000000405048212 */ /* 0x000fc800078e3cff */
[----:B------:R-:W-:Y:S01]  /*1c2f0*/  @!P0 LOP3.LUT R5, R5, R4, RZ, 0x3c, !PT ;  /* 0x0000000405058212 */ /* 0x000fe200078e3cff */
[----:B--2---:R0:W-:Y:S04]  /*1c300*/  STL [R1+0x1128], R18 ;  /* 0x0011281201007387 */ /* 0x0041e80000100800 */
[----:B------:R5:W2:Y:S04]  /*1c310*/  @!P0 LDG.E.U8 R10, desc[UR10][R4.64] ;  /* 0x0000000a040a8981 */ /* 0x000aa8000c1e1100 */
[----:B0-----:R-:W2:Y:S04]  /*1c320*/  LDL R18, [R1+0x5b8] ;  /* 0x0005b80001127983 */ /* 0x001ea80000100800 */
[----:B------:R-:W2:Y:S01]  /*1c330*/  LDL R5, [R1+0x5f8] ;  /* 0x0005f80001057983 */ /* 0x000ea20000100800 */
[----:B------:R-:W-:Y:S01]  /*1c340*/  PRMT R9, RZ, 0x7610, R9 ;  /* 0x00007610ff097816 */ /* 0x000fe20000000009 */
[----:B-----5:R-:W-:Y:S01]  /*1c350*/  @!P1 IMAD.MOV.U32 R4, RZ, RZ, R15 ;  /* 0x000000ffff049224 */ /* 0x020fe200078e000f */
[----:B------:R-:W-:-:S02]  /*1c360*/  PRMT R8, RZ, 0x7610, R8 ;  /* 0x00007610ff087816 */ /* 0x000fc40000000008 */
[----:B------:R-:W-:Y:S02]  /*1c370*/  PRMT R7, RZ, 0x7610, R7 ;  /* 0x00007610ff077816 */ /* 0x000fe40000000007 */
[----:B--2---:R0:W2:Y:S02]  /*1c380*/  @!P1 LDG.E.U8 R9, desc[UR10][R4.64] ;  /* 0x0000000a04099981 */ /* 0x0040a4000c1e1100 */
[----:B0-----:R-:W-:Y:S02]  /*1c390*/  @!P0 IMAD.MOV.U32 R4, RZ, RZ, R2 ;  /* 0x000000ffff048224 */ /* 0x001fe400078e0002 */
[----:B------:R-:W-:-:S05]  /*1c3a0*/  @!P0 IMAD.MOV.U32 R5, RZ, RZ, R14 ;  /* 0x000000ffff058224 */ /* 0x000fca00078e000e */
[----:B------:R3:W5:Y:S02]  /*1c3b0*/  @!P0 LDG.E.U8 R8, desc[UR10][R4.64] ;  /* 0x0000000a04088981 */ /* 0x000764000c1e1100 */
[----:B---3--:R-:W-:Y:S02]  /*1c3c0*/  @!P1 IMAD.MOV.U32 R4, RZ, RZ, R12 ;  /* 0x000000ffff049224 */ /* 0x008fe400078e000c */
[----:B------:R-:W-:-:S05]  /*1c3d0*/  @!P1 IMAD.MOV.U32 R5, RZ, RZ, R18 ;  /* 0x000000ffff059224 */ /* 0x000fca00078e0012 */
[----:B------:R-:W3:Y:S04]  /*1c3e0*/  @!P1 LDG.E.U8 R7, desc[UR10][R4.64] ;  /* 0x0000000a04079981 */ /* 0x000ee8000c1e1100 */
[----:B------:R0:W-:Y:S04]  /*1c3f0*/  STL [R1+0x112c], R10 ;  /* 0x00112c0a01007387 */ /* 0x0001e80000100800 */
[----:B------:R-:W4:Y:S04]  /*1c400*/  LDL R15, [R1+0x580] ;  /* 0x00058000010f7983 */ /* 0x000f280000100800 */
[----:B0-----:R-:W4:Y:S04]  /*1c410*/  LDL R10, [R1+0x584] ;  /* 0x00058400010a7983 */ /* 0x001f280000100800 */
[----:B--2---:R-:W-:Y:S04]  /*1c420*/  STL [R1+0x1130], R9 ;  /* 0x0011300901007387 */ /* 0x004fe80000100800 */
[----:B------:R-:W2:Y:S04]  /*1c430*/  LDL R14, [R1+0x578] ;  /* 0x00057800010e7983 */ /* 0x000ea80000100800 */
[----:B------:R-:W2:Y:S04]  /*1c440*/  LDL R2, [R1+0x57c] ;  /* 0x00057c0001027983 */ /* 0x000ea80000100800 */
[----:B-----5:R0:W-:Y:S04]  /*1c450*/  STL [R1+0x1134], R8 ;  /* 0x0011340801007387 */ /* 0x0201e80000100800 */
[----:B------:R-:W5:Y:S04]  /*1c460*/  LDL R18, [R1+0x51c] ;  /* 0x00051c0001127983 */ /* 0x000f680000100800 */
[----:B------:R-:W5:Y:S04]  /*1c470*/  LDL R12, [R1+0x510] ;  /* 0x00051000010c7983 */ /* 0x000f680000100800 */
[----:B0-----:R-:W5:Y:S04]  /*1c480*/  LDL R8, [R1+0x514] ;  /* 0x0005140001087983 */ /* 0x001f680000100800 */
[----:B---3--:R0:W-:Y:S01]  /*1c490*/  STL [R1+0x1138], R7 ;  /* 0x0011380701007387 */ /* 0x0081e20000100800 */
[----:B------:R-:W-:Y:S01]  /*1c4a0*/  PRMT R3, RZ, 0x7610, R3 ;  /* 0x00007610ff037816 */ /* 0x000fe20000000003 */
[----:B----4-:R-:W-:Y:S01]  /*1c4b0*/  @!P0 IMAD.MOV.U32 R5, RZ, RZ, R15 ;  /* 0x000000ffff058224 */ /* 0x010fe200078e000f */
[----:B------:R-:W-:Y:S01]  /*1c4c0*/  PRMT R6, RZ, 0x7610, R6 ;  /* 0x00007610ff067816 */ /* 0x000fe20000000006 */
[----:B------:R-:W3:Y:S04]  /*1c4d0*/  LDL R9, [R1+0x6f4] ;  /* 0x0006f40001097983 */ /* 0x000ee80000100800 */
[----:B0-----:R-:W4:Y:S01]  /*1c4e0*/  LDL R7, [R1+0x518] ;  /* 0x0005180001077983 */ /* 0x001f220000100800 */
[----:B------:R-:W-:-:S03]  /*1c4f0*/  @!P0 IMAD.MOV.U32 R4, RZ, RZ, R10 ;  /* 0x000000ffff048224 */ /* 0x000fc600078e000a */
[----:B------:R-:W3:Y:S04]  /*1c500*/  LDL R10, [R1+0x6f0] ;  /* 0x0006f000010a7983 */ /* 0x000ee80000100800 */
[----:B------:R0:W3:Y:S02]  /*1c510*/  @!P0 LDG.E.U8 R3, desc[UR10][R4.64] ;  /* 0x0000000a04038981 */ /* 0x0000e4000c1e1100 */
[----:B0-----:R-:W-:Y:S01]  /*1c520*/  PRMT R5, RZ, 0x7610, R5 ;  /* 0x00007610ff057816 */ /* 0x001fe20000000005 */
[----:B--2---:R-:W-:Y:S02]  /*1c530*/  @!P1 IMAD.MOV.U32 R15, RZ, RZ, R14 ;  /* 0x000000ffff0f9224 */ /* 0x004fe400078e000e */
[----:B------:R-:W-:-:S05]  /*1c540*/  @!P1 IMAD.MOV.U32 R14, RZ, RZ, R2 ;  /* 0x000000ffff0e9224 */ /* 0x000fca00078e0002 */
[----:B------:R5:W2:Y:S02]  /*1c550*/  @!P1 LDG.E.U8 R6, desc[UR10][R14.64] ;  /* 0x0000000a0e069981 */ /* 0x000aa4000c1e1100 */
[----:B-----5:R-:W-:Y:S02]  /*1c560*/  @!P0 IMAD.MOV.U32 R14, RZ, RZ, R18 ;  /* 0x000000ffff0e8224 */ /* 0x020fe400078e0012 */
[----:B----4-:R-:W-:-:S05]  /*1c570*/  @!P0 IMAD.MOV.U32 R15, RZ, RZ, R7 ;  /* 0x000000ffff0f8224 */ /* 0x010fca00078e0007 */
[----:B------:R0:W4:Y:S04]  /*1c580*/  @!P0 LDG.E.U8 R5, desc[UR10][R14.64] ;  /* 0x0000000a0e058981 */ /* 0x000128000c1e1100 */
[----:B---3--:R1:W-:Y:S04]  /*1c590*/  STL [R1+0x113c], R3 ;  /* 0x00113c0301007387 */ /* 0x0083e80000100800 */
[----:B------:R-:W3:Y:S04]  /*1c5a0*/  LDL R2, [R1+0x6ec] ;  /* 0x0006ec0001027983 */ /* 0x000ee80000100800 */
[----:B-1----:R-:W5:Y:S01]  /*1c5b0*/  LDL R3, [R1+0x6e8] ;  /* 0x0006e80001037983 */ /* 0x002f620000100800 */
[----:B------:R-:W-:Y:S01]  /*1c5c0*/  PRMT R4, RZ, 0x7610, R4 ;  /* 0x00007610ff047816 */ /* 0x000fe20000000004 */
[----:B0-----:R-:W-:-:S02]  /*1c5d0*/  @!P1 IMAD.MOV.U32 R14, RZ, RZ, R8 ;  /* 0x000000ffff0e9224 */ /* 0x001fc400078e0008 */
[----:B------:R-:W-:Y:S01]  /*1c5e0*/  @!P1 IMAD.MOV.U32 R15, RZ, RZ, R12 ;  /* 0x000000ffff0f9224 */ /* 0x000fe200078e000c */
[----:B------:R-:W-:-:S04]  /*1c5f0*/  PRMT R29, RZ, 0x7610, R29 ;  /* 0x00007610ff1d7816 */ /* 0x000fc8000000001d */
[----:B------:R0:W5:Y:S02]  /*1c600*/  @!P1 LDG.E.U8 R4, desc[UR10][R14.64] ;  /* 0x0000000a0e049981 */ /* 0x000164000c1e1100 */
[----:B0-----:R-:W-:Y:S02]  /*1c610*/  @!P0 IMAD.MOV.U32 R14, RZ, RZ, R9 ;  /* 0x000000ffff0e8224 */ /* 0x001fe400078e0009 */
[----:B------:R-:W-:-:S05]  /*1c620*/  @!P0 IMAD.MOV.U32 R15, RZ, RZ, R10 ;  /* 0x000000ffff0f8224 */ /* 0x000fca00078e000a */
[----:B------:R3:W5:Y:S04]  /*1c630*/  @!P0 LDG.E.U8 R29, desc[UR10][R14.64] ;  /* 0x0000000a0e1d8981 */ /* 0x000768000c1e1100 */
[----:B--2---:R0:W-:Y:S04]  /*1c640*/  STL [R1+0x1140], R6 ;  /* 0x0011400601007387 */ /* 0x0041e80000100800 */
[----:B----4-:R1:W-:Y:S04]  /*1c650*/  STL [R1+0x1144], R5 ;  /* 0x0011440501007387 */ /* 0x0103e80000100800 */
[----:B------:R-:W2:Y:S04]  /*1c660*/  LDL R8, [R1+0x6b0] ;  /* 0x0006b00001087983 */ /* 0x000ea80000100800 */
[----:B------:R-:W4:Y:S01]  /*1c670*/  LDL R7, [R1+0x6b4] ;  /* 0x0006b40001077983 */ /* 0x000f220000100800 */
[----:B------:R-:W-:Y:S01]  /*1c680*/  PRMT R28, RZ, 0x7610, R28 ;  /* 0x00007610ff1c7816 */ /* 0x000fe2000000001c */
[----:B---3--:R-:W-:Y:S01]  /*1c690*/  @!P1 IMAD.MOV.U32 R14, RZ, RZ, R2 ;  /* 0x000000ffff0e9224 */ /* 0x008fe200078e0002 */
[----:B------:R-:W-:Y:S01]  /*1c6a0*/  PRMT R27, RZ, 0x7610, R27 ;  /* 0x00007610ff1b7816 */ /* 0x000fe2000000001b */
[----:B0-----:R-:W3:Y:S04]  /*1c6b0*/  LDL R6, [R1+0x6a8] ;  /* 0x0006a80001067983 */ /* 0x001ee80000100800 */
[----:B-1----:R-:W3:Y:S01]  /*1c6c0*/  LDL R5, [R1+0x6ac] ;  /* 0x0006ac0001057983 */ /* 0x002ee20000100800 */
[----:B-----5:R-:W-:-:S05]  /*1c6d0*/  @!P1 IMAD.MOV.U32 R15, RZ, RZ, R3 ;  /* 0x000000ffff0f9224 */ /* 0x020fca00078e0003 */
[----:B------:R2:W5:Y:S04]  /*1c6e0*/  @!P1 LDG.E.U8 R28, desc[UR10][R14.64] ;  /* 0x0000000a0e1c9981 */ /* 0x000568000c1e1100 */
[----:B------:R-:W-:Y:S04]  /*1c6f0*/  STL [R1+0x10e8], R29 ;  /* 0x0010e81d01007387 */ /* 0x000fe80000100800 */
[----:B------:R-:W3:Y:S04]  /*1c700*/  LDL R10, [R1+0x670] ;  /* 0x00067000010a7983 */ /* 0x000ee80000100800 */
[----:B------:R-:W3:Y:S04]  /*1c710*/  LDL R9, [R1+0x674] ;  /* 0x0006740001097983 */ /* 0x000ee80000100800 */
[----:B------:R-:W3:Y:S04]  /*1c720*/  LDL R3, [R1+0x668] ;  /* 0x0006680001037983 */ /* 0x000ee80000100800 */
[----:B------:R-:W3:Y:S01]  /*1c730*/  LDL R2, [R1+0x66c] ;  /* 0x00066c0001027983 */ /* 0x000ee20000100800 */
[----:B--2---:R-:W-:-:S02]  /*1c740*/  @!P0 IMAD.MOV.U32 R15, RZ, RZ, R8 ;  /* 0x000000ffff0f8224 */ /* 0x004fc400078e0008 */
[----:B----4-:R-:W-:-:S05]  /*1c750*/  @!P0 IMAD.MOV.U32 R14, RZ, RZ, R7 ;  /* 0x000000ffff0e8224 */ /* 0x010fca00078e0007 */
[----:B------:R3:W2:Y:S04]  /*1c760*/  @!P0 LDG.E.U8 R27, desc[UR10][R14.64] ;  /* 0x0000000a0e1b8981 */ /* 0x0006a8000c1e1100 */
[----:B-----5:R-:W-:Y:S04]  /*1c770*/  STL [R1+0x10ec], R28 ;  /* 0x0010ec1c01007387 */ /* 0x020fe80000100800 */
[----:B------:R-:W4:Y:S04]  /*1c780*/  LDL R8, [R1+0x630] ;  /* 0x0006300001087983 */ /* 0x000f280000100800 */
[----:B------:R-:W5:Y:S01]  /*1c790*/  LDL R7, [R1+0x634] ;  /* 0x0006340001077983 */ /* 0x000f620000100800 */
[----:B------:R-:W-:Y:S01]  /*1c7a0*/  PRMT R26, RZ, 0x7610, R26 ;  /* 0x00007610ff1a7816 */ /* 0x000fe2000000001a */
[----:B---3--:R-:W-:-:S02]  /*1c7b0*/  @!P1 IMAD.MOV.U32 R14, RZ, RZ, R5 ;  /* 0x000000ffff0e9224 */ /* 0x008fc400078e0005 */
[----:B------:R-:W-:Y:S01]  /*1c7c0*/  @!P1 IMAD.MOV.U32 R15, RZ, RZ, R6 ;  /* 0x000000ffff0f9224 */ /* 0x000fe200078e0006 */
[----:B------:R-:W-:-:S04]  /*1c7d0*/  PRMT R22, RZ, 0x7610, R22 ;  /* 0x00007610ff167816 */ /* 0x000fc80000000016 */
[----:B------:R0:W3:Y:S02]  /*1c7e0*/  @!P1 LDG.E.U8 R26, desc[UR10][R14.64] ;  /* 0x0000000a0e1a9981 */ /* 0x0000e4000c1e1100 */
[----:B0-----:R-:W-:Y:S02]  /*1c7f0*/  @!P0 IMAD.MOV.U32 R15, RZ, RZ, R10 ;  /* 0x000000ffff0f8224 */ /* 0x001fe400078e000a */
[----:B------:R-:W-:-:S05]  /*1c800*/  @!P0 IMAD.MOV.U32 R14, RZ, RZ, R9 ;  /* 0x000000ffff0e8224 */ /* 0x000fca00078e0009 */
[----:B------:R0:W3:Y:S04]  /*1c810*/  @!P0 LDG.E.U8 R22, desc[UR10][R14.64] ;  /* 0x0000000a0e168981 */ /* 0x0000e8000c1e1100 */
[----:B--2---:R-:W-:Y:S04]  /*1c820*/  STL [R1+0x10f0], R27 ;  /* 0x0010f01b01007387 */ /* 0x004fe80000100800 */
[----:B------:R-:W2:Y:S04]  /*1c830*/  LDL R6, [R1+0x628] ;  /* 0x0006280001067983 */ /* 0x000ea80000100800 */
[----:B------:R-:W2:Y:S01]  /*1c840*/  LDL R5, [R1+0x62c] ;  /* 0x00062c0001057983 */ /* 0x000ea20000100800 */
[----:B------:R-:W-:Y:S01]  /*1c850*/  PRMT R20, RZ, 0x7610, R20 ;  /* 0x00007610ff147816 */ /* 0x000fe20000000014 */
[----:B0-----:R-:W-:-:S02]  /*1c860*/  @!P1 IMAD.MOV.U32 R14, RZ, RZ, R2 ;  /* 0x000000ffff0e9224 */ /* 0x001fc400078e0002 */
[----:B------:R-:W-:Y:S01]  /*1c870*/  @!P1 IMAD.MOV.U32 R15, RZ, RZ, R3 ;  /* 0x000000ffff0f9224 */ /* 0x000fe200078e0003 */
[----:B------:R-:W-:-:S04]  /*1c880*/  PRMT R16, RZ, 0x7610, R16 ;  /* 0x00007610ff107816 */ /* 0x000fc80000000010 */
[----:B------:R5:W2:Y:S02]  /*1c890*/  @!P1 LDG.E.U8 R20, desc[UR10][R14.64] ;  /* 0x0000000a0e149981 */ /* 0x000aa4000c1e1100 */
[----:B-----5:R-:W-:Y:S02]  /*1c8a0*/  @!P0 IMAD.MOV.U32 R14, RZ, RZ, R7 ;  /* 0x000000ffff0e8224 */ /* 0x020fe400078e0007 */
[----:B----4-:R-:W-:-:S05]  /*1c8b0*/  @!P0 IMAD.MOV.U32 R15, RZ, RZ, R8 ;  /* 0x000000ffff0f8224 */ /* 0x010fca00078e0008 */
[----:B------:R2:W4:Y:S01]  /*1c8c0*/  @!P0 LDG.E.U8 R16, desc[UR10][R14.64] ;  /* 0x0000000a0e108981 */ /* 0x000522000c1e1100 */
[----:B------:R-:W-:-:S03]  /*1c8d0*/  PRMT R13, RZ, 0x7610, R13 ;  /* 0x00007610ff0d7816 */ /* 0x000fc6000000000d */
[----:B---3--:R-:W-:Y:S04]  /*1c8e0*/  STL [R1+0x10f4], R26 ;  /* 0x0010f41a01007387 */ /* 0x008fe80000100800 */
[----:B------:R-:W-:Y:S04]  /*1c8f0*/  STL [R1+0x10f8], R22 ;  /* 0x0010f81601007387 */ /* 0x000fe80000100800 */
[----:B------:R-:W3:Y:S04]  /*1c900*/  LDL R3, [R1+0x5f0] ;  /* 0x0005f00001037983 */ /* 0x000ee80000100800 */
[----:B------:R-:W5:Y:S01]  /*1c910*/  LDL R2, [R1+0x5f4] ;  /* 0x0005f40001027983 */ /* 0x000f620000100800 */
[----:B--2---:R-:W-:-:S02]  /*1c920*/  @!P1 IMAD.MOV.U32 R15, RZ, RZ, R6 ;  /* 0x000000ffff0f9224 */ /* 0x004fc400078e0006 */
[----:B------:R-:W-:-:S05]  /*1c930*/  @!P1 IMAD.MOV.U32 R14, RZ, RZ, R5 ;  /* 0x000000ffff0e9224 */ /* 0x000fca00078e0005 */
[----:B------:R3:W2:Y:S04]  /*1c940*/  @!P1 LDG.E.U8 R13, desc[UR10][R14.64] ;  /* 0x0000000a0e0d9981 */ /* 0x0006a8000c1e1100 */
[----:B------:R-:W-:Y:S04]  /*1c950*/  STL [R1+0x10fc], R20 ;  /* 0x0010fc1401007387 */ /* 0x000fe80000100800 */
[----:B------:R-:W2:Y:S04]  /*1c960*/  LDL R18, [R1+0x5e8] ;  /* 0x0005e80001127983 */ /* 0x000ea80000100800 */
[----:B------:R-:W2:Y:S04]  /*1c970*/  LDL R12, [R1+0x5ec] ;  /* 0x0005ec00010c7983 */ /* 0x000ea80000100800 */
[----:B----4-:R-:W-:Y:S04]  /*1c980*/  STL [R1+0x1100], R16 ;  /* 0x0011001001007387 */ /* 0x010fe80000100800 */
[----:B------:R-:W4:Y:S04]  /*1c990*/  LDL R10, [R1+0x5b0] ;  /* 0x0005b000010a7983 */ /* 0x000f280000100800 */
[----:B------:R-:W4:Y:S04]  /*1c9a0*/  LDL R9, [R1+0x5b4] ;  /* 0x0005b40001097983 */ /* 0x000f280000100800 */
[----:B------:R-:W4:Y:S04]  /*1c9b0*/  LDL R8, [R1+0x5a8] ;  /* 0x0005a80001087983 */ /* 0x000f280000100800 */
[----:B------:R-:W4:Y:S01]  /*1c9c0*/  LDL R7, [R1+0x5ac] ;  /* 0x0005ac0001077983 */ /* 0x000f220000100800 */
[----:B---3--:R-:W-:-:S02]  /*1c9d0*/  @!P0 IMAD.MOV.U32 R15, RZ, RZ, R3 ;  /* 0x000000ffff0f8224 */ /* 0x008fc400078e0003 */
[----:B-----5:R-:W-:Y:S01]  /*1c9e0*/  @!P0 IMAD.MOV.U32 R14, RZ, RZ, R2 ;  /* 0x000000ffff0e8224 */ /* 0x020fe200078e0002 */
[----:B--2---:R-:W-:Y:S04]  /*1c9f0*/  STL [R1+0x1104], R13 ;  /* 0x0011040d01007387 */ /* 0x004fe80000100800 */
[----:B------:R-:W2:Y:S04]  /*1ca00*/  LDL R6, [R1+0x570] ;  /* 0x0005700001067983 */ /* 0x000ea80000100800 */
[----:B------:R-:W3:Y:S04]  /*1ca10*/  LDL R5, [R1+0x574] ;  /* 0x0005740001057983 */ /* 0x000ee80000100800 */
[----:B------:R-:W5:Y:S04]  /*1ca20*/  LDL R3, [R1+0x568] ;  /* 0x0005680001037983 */ /* 0x000f680000100800 */
[----:B------:R-:W5:Y:S01]  /*1ca30*/  LDL R2, [R1+0x56c] ;  /* 0x00056c0001027983 */ /* 0x000f620000100800 */
[----:B------:R-:W-:-:S02]  /*1ca40*/  PRMT R17, RZ, 0x7610, R17 ;  /* 0x00007610ff117816 */ /* 0x000fc40000000011 */
[----:B------:R-:W-:-:S04]  /*1ca50*/  PRMT R19, RZ, 0x7610, R19 ;  /* 0x00007610ff137816 */ /* 0x000fc80000000013 */
[----:B------:R0:W5:Y:S01]  /*1ca60*/  @!P0 LDG.E.U8 R17, desc[UR10][R14.64] ;  /* 0x0000000a0e118981 */ /* 0x000162000c1e1100 */
[----:B------:R-:W-:Y:S01]  /*1ca70*/  PRMT R21, RZ, 0x7610, R21 ;  /* 0x00007610ff157816 */ /* 0x000fe20000000015 */
[----:B0-----:R-:W-:Y:S02]  /*1ca80*/  @!P1 IMAD.MOV.U32 R14, RZ, RZ, R12 ;  /* 0x000000ffff0e9224 */ /* 0x001fe400078e000c */
[----:B------:R-:W-:-:S05]  /*1ca90*/  @!P1 IMAD.MOV.U32 R15, RZ, RZ, R18 ;  /* 0x000000ffff0f9224 */ /* 0x000fca00078e0012 */
[----:B------:R4:W5:Y:S01]  /*1caa0*/  @!P1 LDG.E.U8 R19, desc[UR10][R14.64] ;  /* 0x0000000a0e139981 */ /* 0x000962000c1e1100 */
[----:B------:R-:W-:Y:S01]  /*1cab0*/  PRMT R23, RZ, 0x7610, R23 ;  /* 0x00007610ff177816 */ /* 0x000fe20000000017 */
[----:B----4-:R-:W-:Y:S02]  /*1cac0*/  @!P0 IMAD.MOV.U32 R14, RZ, RZ, R9 ;  /* 0x000000ffff0e8224 */ /* 0x010fe400078e0009 */
[----:B------:R-:W-:-:S05]  /*1cad0*/  @!P0 IMAD.MOV.U32 R15, RZ, RZ, R10 ;  /* 0x000000ffff0f8224 */ /* 0x000fca00078e000a */
[----:B------:R0:W4:Y:S01]  /*1cae0*/  @!P0 LDG.E.U8 R21, desc[UR10][R14.64] ;  /* 0x0000000a0e158981 */ /* 0x000122000c1e1100 */
[----:B------:R-:W-:Y:S01]  /*1caf0*/  PRMT R24, RZ, 0x7610, R24 ;  /* 0x00007610ff187816 */ /* 0x000fe20000000018 */
[----:B0-----:R-:W-:Y:S02]  /*1cb00*/  @!P1 IMAD.MOV.U32 R14, RZ, RZ, R7 ;  /* 0x000000ffff0e9224 */ /* 0x001fe400078e0007 */
[----:B------:R-:W-:-:S05]  /*1cb10*/  @!P1 IMAD.MOV.U32 R15, RZ, RZ, R8 ;  /* 0x000000ffff0f9224 */ /* 0x000fca00078e0008 */
[----:B------:R2:W4:Y:S01]  /*1cb20*/  @!P1 LDG.E.U8 R23, desc[UR10][R14.64] ;  /* 0x0000000a0e179981 */ /* 0x000522000c1e1100 */
[----:B------:R-:W-:Y:S01]  /*1cb30*/  PRMT R25, RZ, 0x7610, R25 ;  /* 0x00007610ff197816 */ /* 0x000fe20000000019 */
[----:B--2---:R-:W-:Y:S02]  /*1cb40*/  @!P0 IMAD.MOV.U32 R15, RZ, RZ, R6 ;  /* 0x000000ffff0f8224 */ /* 0x004fe400078e0006 */
[----:B---3--:R-:W-:Y:S02]  /*1cb50*/  @!P0 IMAD.MOV.U32 R14, RZ, RZ, R5 ;  /* 0x000000ffff0e8224 */ /* 0x008fe400078e0005 */
[----:B------:R-:W0:Y:S04]  /*1cb60*/  LDS.U8 R5, [R0+UR5] ;  /* 0x0000000500057984 */ /* 0x000e280008000000 */
[----:B------:R5:W2:Y:S02]  /*1cb70*/  @!P0 LDG.E.U8 R24, desc[UR10][R14.64] ;  /* 0x0000000a0e188981 */ /* 0x000aa4000c1e1100 */
[----:B-----5:R-:W-:-:S02]  /*1cb80*/  @!P1 IMAD.MOV.U32 R14, RZ, RZ, R2 ;  /* 0x000000ffff0e9224 */ /* 0x020fc400078e0002 */
[----:B------:R-:W-:Y:S01]  /*1cb90*/  @!P1 IMAD.MOV.U32 R15, RZ, RZ, R3 ;  /* 0x000000ffff0f9224 */ /* 0x000fe200078e0003 */
[----:B------:R-:W-:Y:S04]  /*1cba0*/  LDS.U8 R2, [R0+UR5+0x20] ;  /* 0x0000200500027984 */ /* 0x000fe80008000000 */
[----:B------:R-:W1:Y:S04]  /*1cbb0*/  LDS.U8 R3, [R0+UR5+0x10] ;  /* 0x0000100500037984 */ /* 0x000e680008000000 */
[----:B------:R-:W3:Y:S04]  /*1cbc0*/  @!P1 LDG.E.U8 R25, desc[UR10][R14.64] ;  /* 0x0000000a0e199981 */ /* 0x000ee8000c1e1100 */
[----:B------:R-:W-:Y:S04]  /*1cbd0*/  STL [R1+0x1108], R17 ;  /* 0x0011081101007387 */ /* 0x000fe80000100800 */
[----:B------:R-:W-:Y:S04]  /*1cbe0*/  STL [R1+0x110c], R19 ;  /* 0x00110c1301007387 */ /* 0x000fe80000100800 */
[----:B----4-:R-:W-:Y:S04]  /*1cbf0*/  STL [R1+0x1110], R21 ;  /* 0x0011101501007387 */ /* 0x010fe80000100800 */
[----:B------:R-:W-:Y:S04]  /*1cc00*/  STL [R1+0x1114], R23 ;  /* 0x0011141701007387 */ /* 0x000fe80000100800 */
[----:B--2---:R-:W-:Y:S04]  /*1cc10*/  STL [R1+0x1118], R24 ;  /* 0x0011181801007387 */ /* 0x004fe80000100800 */
[----:B---3--:R-:W-:Y:S04]  /*1cc20*/  STL [R1+0x111c], R25 ;  /* 0x00111c1901007387 */ /* 0x008fe80000100800 */
[----:B0-----:R-:W-:Y:S04]  /*1cc30*/  STL [R1+0x38], R5 ;  /* 0x0000380501007387 */ /* 0x001fe80000100800 */
[----:B------:R-:W0:Y:S04]  /*1cc40*/  LDS.U8 R5, [R0+UR5+0x30] ;  /* 0x0000300500057984 */ /* 0x000e280008000000 */
[----:B-1----:R-:W-:Y:S04]  /*1cc50*/  STL [R1+0x34], R3 ;  /* 0x0000340301007387 */ /* 0x002fe80000100800 */
[----:B------:R-:W1:Y:S04]  /*1cc60*/  LDS.U8 R3, [R0+UR5+0x100] ;  /* 0x0001000500037984 */ /* 0x000e680008000000 */
[----:B------:R-:W-:Y:S04]  /*1cc70*/  STL [R1+0x18c], R2 ;  /* 0x00018c0201007387 */ /* 0x000fe80000100800 */
[----:B------:R-:W2:Y:S04]  /*1cc80*/  LDS.U8 R2, [R0+UR5+0x110] ;  /* 0x0001100500027984 */ /* 0x000ea80008000000 */
[----:B0-----:R-:W-:Y:S04]  /*1cc90*/  STL [R1+0x184], R5 ;  /* 0x0001840501007387 */ /* 0x001fe80000100800 */
[----:B------:R-:W0:Y:S04]  /*1cca0*/  LDS.U8 R5, [R0+UR5+0x120] ;  /* 0x0001200500057984 */ /* 0x000e280008000000 */
[----:B-1----:R-:W-:Y:S04]  /*1ccb0*/  STL [R1+0x30], R3 ;  /* 0x0000300301007387 */ /* 0x002fe80000100800 */
[----:B------:R-:W1:Y:S04]  /*1ccc0*/  LDS.U8 R3, [R0+UR5+0x130] ;  /* 0x0001300500037984 */ /* 0x000e680008000000 */
[----:B--2---:R-:W-:Y:S04]  /*1ccd0*/  STL [R1+0x28], R2 ;  /* 0x0000280201007387 */ /* 0x004fe80000100800 */
        /* <DEDUP_REMOVED lines=42> */
[----:B------:R-:W2:Y:S01]  /*1cf80*/  LDS.U8 R2, [R0+UR5+0x710] ;  /* 0x0007100500027984 */ /* 0x000ea20008000000 */
[----:B------:R-:W-:-:S05]  /*1cf90*/  LOP3.LUT R14, R0, 0x8, RZ, 0x3c, !PT ;  /* 0x00000008000e7812 */ /* 0x000fca00078e3cff */
[----:B------:R-:W-:Y:S04]  /*1cfa0*/  LDS.U8 R15, [R14+UR5+0x110] ;  /* 0x000110050e0f7984 */ /* 0x000fe80008000000 */
[----:B------:R-:W-:Y:S04]  /*1cfb0*/  LDS.U8 R12, [R14+UR5+0x720] ;  /* 0x000720050e0c7984 */ /* 0x000fe80008000000 */
[----:B0-----:R-:W-:Y:S04]  /*1cfc0*/  STL [R1+0xe04], R5 ;  /* 0x000e040501007387 */ /* 0x001fe80000100800 */
[----:B------:R-:W0:Y:S04]  /*1cfd0*/  LDS.U8 R5, [R0+UR5+0x720] ;  /* 0x0007200500057984 */ /* 0x000e280008000000 */
[----:B-1----:R-:W-:Y:S04]  /*1cfe0*/  STL [R1+0x4f4], R3 ;  /* 0x0004f40301007387 */ /* 0x002fe80000100800 */
[----:B------:R-:W1:Y:S04]  /*1cff0*/  LDS.U8 R3, [R0+UR5+0x730] ;  /* 0x0007300500037984 */ /* 0x000e680008000000 */
[----:B--2---:R-:W-:Y:S04]  /*1d000*/  STL [R1+0x4f0], R2 ;  /* 0x0004f00201007387 */ /* 0x004fe80000100800 */
[----:B------:R-:W2:Y:S04]  /*1d010*/  LDS.U8 R2, [R14+UR5] ;  /* 0x000000050e027984 */ /* 0x000ea80008000000 */
[----:B------:R-:W3:Y:S04]  /*1d020*/  LDS.U8 R0, [R14+UR5+0x10] ;  /* 0x000010050e007984 */ /* 0x000ee80008000000 */
[----:B0-----:R-:W-:Y:S04]  /*1d030*/  STL [R1+0xe18], R5 ;  /* 0x000e180501007387 */ /* 0x001fe80000100800 */
[----:B-1----:R-:W-:Y:S04]  /*1d040*/  STL [R1+0xe00], R3 ;  /* 0x000e000301007387 */ /* 0x002fe80000100800 */
[----:B------:R-:W0:Y:S04]  /*1d050*/  LDS.U8 R3, [R14+UR5+0x20] ;  /* 0x000020050e037984 */ /* 0x000e280008000000 */
[----:B--2---:R-:W-:Y:S04]  /*1d060*/  STL [R1+0x20], R2 ;  /* 0x0000200201007387 */ /* 0x004fe80000100800 */
[----:B------:R-:W1:Y:S04]  /*1d070*/  LDS.U8 R2, [R14+UR5+0x30] ;  /* 0x000030050e027984 */ /* 0x000e680008000000 */
[----:B---3--:R-:W-:Y:S04]  /*1d080*/  STL [R1+0x1c], R0 ;  /* 0x00001c0001007387 */ /* 0x008fe80000100800 */
[----:B------:R-:W2:Y:S04]  /*1d090*/  LDS.U8 R0, [R14+UR5+0x100] ;  /* 0x000100050e007984 */ /* 0x000ea80008000000 */
[----:B0-----:R-:W-:Y:S04]  /*1d0a0*/  STL [R1+0x1e0], R3 ;  /* 0x0001e00301007387 */ /* 0x001fe80000100800 */
[----:B------:R-:W0:Y:S04]  /*1d0b0*/  LDS.U8 R3, [R14+UR5+0x120] ;  /* 0x000120050e037984 */ /* 0x000e280008000000 */
[----:B-1----:R-:W-:Y:S04]  /*1d0c0*/  STL [R1+0x1ac], R2 ;  /* 0x0001ac0201007387 */ /* 0x002fe80000100800 */
[----:B------:R-:W1:Y:S04]  /*1d0d0*/  LDS.U8 R2, [R14+UR5+0x130] ;  /* 0x000130050e027984 */ /* 0x000e680008000000 */
[----:B------:R-:W-:Y:S04]  /*1d0e0*/  STL [R1+0x1120], R15 ;  /* 0x0011200f01007387 */ /* 0x000fe80000100800 */
        /* <DEDUP_REMOVED lines=42> */
[----:B--2---:R2:W-:Y:S04]  /*1d390*/  STL [R1+0xe14], R0 ;  /* 0x000e140001007387 */ /* 0x0045e80000100800 */
[----:B--2---:R-:W2:Y:S04]  /*1d3a0*/  LDL.LU R0, [R1+0x490] ;  /* 0x0004900001007983 */ /* 0x004ea80000300800 */
[----:B0-----:R-:W-:Y:S04]  /*1d3b0*/  STL [R1+0xe10], R3 ;  /* 0x000e100301007387 */ /* 0x001fe80000100800 */
[----:B------:R-:W0:Y:S04]  /*1d3c0*/  LDS.U8 R3, [R14+UR5+0x710] ;  /* 0x000710050e037984 */ /* 0x000e280008000000 */
[----:B------:R-:W3:Y:S04]  /*1d3d0*/  LDL.LU R25, [R1+0x474] ;  /* 0x0004740001197983 */ /* 0x000ee80000300800 */
[----:B-1----:R1:W-:Y:S04]  /*1d3e0*/  STL [R1+0x4fc], R2 ;  /* 0x0004fc0201007387 */ /* 0x0023e80000100800 */
[----:B------:R-:W4:Y:S04]  /*1d3f0*/  LDL.LU R24, [R1+0x470] ;  /* 0x0004700001187983 */ /* 0x000f280000300800 */
[----:B------:R-:W5:Y:S04]  /*1d400*/  LDL.LU R23, [R1+0x454] ;  /* 0x0004540001177983 */ /* 0x000f680000300800 */
[----:B------:R-:W2:Y:S04]  /*1d410*/  LDL.LU R7, [R1+0x450] ;  /* 0x0004500001077983 */ /* 0x000ea80000300800 */
[----:B------:R-:W2:Y:S04]  /*1d420*/  LDL.LU R8, [R1+0x434] ;  /* 0x0004340001087983 */ /* 0x000ea80000300800 */
[----:B------:R-:W2:Y:S01]  /*1d430*/  LDL.LU R21, [R1+0x430] ;  /* 0x0004300001157983 */ /* 0x000ea20000300800 */
[----:B-1----:R-:W1:Y:S03]  /*1d440*/  S2R R2, SR_TID.X ;  /* 0x0000000000027919 */ /* 0x002e660000002100 */
[----:B0-----:R0:W-:Y:S04]  /*1d450*/  STL [R1+0x4f8], R3 ;  /* 0x0004f80301007387 */ /* 0x0011e80000100800 */
[----:B------:R-:W2:Y:S04]  /*1d460*/  LDL.LU R19, [R1+0x40c] ;  /* 0x00040c0001137983 */ /* 0x000ea80000300800 */
[----:B------:R-:W2:Y:S04]  /*1d470*/  LDL.LU R17, [R1+0x404] ;  /* 0x0004040001117983 */ /* 0x000ea80000300800 */
[----:B------:R-:W2:Y:S01]  /*1d480*/  LDL.LU R13, [R1+0x3d4] ;  /* 0x0003d400010d7983 */ /* 0x000ea20000300800 */
[----:B-1----:R-:W-:-:S03]  /*1d490*/  LOP3.LUT R15, R2, 0x3f, RZ, 0xc0, !PT ;  /* 0x0000003f020f7812 */ /* 0x002fc600078ec0ff */
[----:B------:R-:W2:Y:S04]  /*1d4a0*/  LDL.LU R16, [R1+0x3d0] ;  /* 0x0003d00001107983 */ /* 0x000ea80000300800 */
[----:B------:R1:W1:Y:S04]  /*1d4b0*/  LDS.U8 R2, [R14+UR5+0x730] ;  /* 0x000730050e027984 */ /* 0x0002680008000000 */
[----:B------:R-:W2:Y:S04]  /*1d4c0*/  LDL.LU R20, [R1+0x3b4] ;  /* 0x0003b40001147983 */ /* 0x000ea80000300800 */
[----:B------:R-:W2:Y:S04]  /*1d4d0*/  LDL.LU R22, [R1+0x3b0] ;  /* 0x0003b00001167983 */ /* 0x000ea80000300800 */
[----:B------:R-:W2:Y:S04]  /*1d4e0*/  LDL.LU R26, [R1+0x394] ;  /* 0x00039400011a7983 */ /* 0x000ea80000300800 */
[----:B------:R-:W2:Y:S04]  /*1d4f0*/  LDL.LU R27, [R1+0x390] ;  /* 0x00039000011b7983 */ /* 0x000ea80000300800 */
[----:B------:R-:W2:Y:S04]  /*1d500*/  LDL.LU R28, [R1+0x374] ;  /* 0x00037400011c7983 */ /* 0x000ea80000300800 */
[----:B------:R-:W2:Y:S04]  /*1d510*/  LDL.LU R29, [R1+0x370] ;  /* 0x00037000011d7983 */ /* 0x000ea80000300800 */
[----:B------:R-:W2:Y:S04]  /*1d520*/  LDL.LU R5, [R1+0x354] ;  /* 0x0003540001057983 */ /* 0x000ea80000300800 */
[----:B------:R-:W2:Y:S04]  /*1d530*/  LDL.LU R6, [R1+0x350] ;  /* 0x0003500001067983 */ /* 0x000ea80000300800 */
[----:B0-----:R-:W2:Y:S04]  /*1d540*/  LDL.LU R3, [R1+0x334] ;  /* 0x0003340001037983 */ /* 0x001ea80000300800 */
[----:B------:R-:W2:Y:S04]  /*1d550*/  LDL.LU R9, [R1+0x330] ;  /* 0x0003300001097983 */ /* 0x000ea80000300800 */
[----:B------:R-:W2:Y:S04]  /*1d560*/  LDL.LU R10, [R1+0x314] ;  /* 0x00031400010a7983 */ /* 0x000ea80000300800 */
[----:B------:R-:W2:Y:S04]  /*1d570*/  LDL.LU R18, [R1+0x310] ;  /* 0x0003100001127983 */ /* 0x000ea80000300800 */
[----:B------:R0:W-:Y:S04]  /*1d580*/  STL [R1+0xe1c], R12 ;  /* 0x000e1c0c01007387 */ /* 0x0001e80000100800 */
[----:B-1----:R-:W2:Y:S01]  /*1d590*/  LDL.LU R14, [R1+0x494] ;  /* 0x00049400010e7983 */ /* 0x002ea20000300800 */
[----:B------:R-:W-:Y:S06]  /*1d5a0*/  BAR.SYNC.DEFER_BLOCKING 0x0 ;  /* 0x0000000000007b1d */ /* 0x000fec0000010000 */
[----:B0-----:R-:W3:Y:S04]  /*1d5b0*/  LDL.LU R12, [R1+0x2d4] ;  /* 0x0002d400010c7983 */ /* 0x001ee80000300800 */
[----:B------:R0:W-:Y:S04]  /*1d5c0*/  STL [R1+0xe0c], R2 ;  /* 0x000e0c0201007387 */ /* 0x0001e80000100800 */
[----:B0-----:R-:W5:Y:S04]  /*1d5d0*/  LDL.LU R2, [R1+0x2d0] ;  /* 0x0002d00001027983 */ /* 0x001f680000300800 */
[----:B--2---:R-:W-:Y:S04]  /*1d5e0*/  STS.U8 [R15+UR5], R14 ;  /* 0x0000000e0f007988 */ /* 0x004fe80008000005 */
[----:B------:R-:W-:Y:S04]  /*1d5f0*/  STS.U8 [R15+UR5+0x40], R0 ;  /* 0x000040000f007988 */ /* 0x000fe80008000005 */
[----:B---3--:R-:W-:Y:S04]  /*1d600*/  STS.U8 [R15+UR5+0x240], R25 ;  /* 0x000240190f007988 */ /* 0x008fe80008000005 */
[----:B----4-:R-:W-:Y:S04]  /*1d610*/  STS.U8 [R15+UR5+0x200], R24 ;  /* 0x000200180f007988 */ /* 0x010fe80008000005 */
[----:B-----5:R-:W-:Y:S04]  /*1d620*/  STS.U8 [R15+UR5+0x400], R23 ;  /* 0x000400170f007988 */ /* 0x020fe80008000005 */
[----:B------:R0:W-:Y:S04]  /*1d630*/  STS.U8 [R15+UR5+0x440], R7 ;  /* 0x000440070f007988 */ /* 0x0001e80008000005 */
[----:B------:R1:W-:Y:S04]  /*1d640*/  STS.U8 [R15+UR5+0x640], R8 ;  /* 0x000640080f007988 */ /* 0x0003e80008000005 */
[----:B------:R-:W-:Y:S04]  /*1d650*/  STS.U8 [R15+UR5+0x600], R21 ;  /* 0x000600150f007988 */ /* 0x000fe80008000005 */
        /* <DEDUP_REMOVED lines=12> */
[----:B0-----:R-:W2:Y:S04]  /*1d720*/  LDL.LU R7, [R1+0x2b4] ;  /* 0x0002b40001077983 */ /* 0x001ea80000300800 */
[----:B------:R-:W-:Y:S04]  /*1d730*/  STS.U8 [R15+UR5+0x1400], R3 ;  /* 0x001400030f007988 */ /* 0x000fe80008000005 */
[----:B-1----:R-:W3:Y:S04]  /*1d740*/  LDL.LU R8, [R1+0x2b0] ;  /* 0x0002b00001087983 */ /* 0x002ee80000300800 */
[----:B------:R0:W-:Y:S04]  /*1d750*/  STS.U8 [R15+UR5+0x1440], R9 ;  /* 0x001440090f007988 */ /* 0x0001e80008000005 */
[----:B------:R1:W-:Y:S04]  /*1d760*/  STS.U8 [R15+UR5+0x1640], R10 ;  /* 0x0016400a0f007988 */ /* 0x0003e80008000005 */
[----:B------:R-:W-:Y:S04]  /*1d770*/  STS.U8 [R15+UR5+0x1600], R18 ;  /* 0x001600120f007988 */ /* 0x000fe80008000005 */
[----:B------:R4:W-:Y:S04]  /*1d780*/  STS.U8 [R15+UR5+0x1800], R12 ;  /* 0x0018000c0f007988 */ /* 0x0009e80008000005 */
[----:B0-----:R-:W5:Y:S04]  /*1d790*/  LDL.LU R9, [R1+0x294] ;  /* 0x0002940001097983 */ /* 0x001f680000300800 */
[----:B------:R-:W5:Y:S04]  /*1d7a0*/  LDL.LU R6, [R1+0x290] ;  /* 0x0002900001067983 */ /* 0x000f680000300800 */
[----:B-1----:R-:W5:Y:S04]  /*1d7b0*/  LDL.LU R10, [R1+0x274] ;  /* 0x00027400010a7983 */ /* 0x002f680000300800 */
[----:B------:R0:W-:Y:S04]  /*1d7c0*/  STS.U8 [R15+UR5+0x1840], R2 ;  /* 0x001840020f007988 */ /* 0x0001e80008000005 */
[----:B----4-:R-:W4:Y:S04]  /*1d7d0*/  LDL.LU R12, [R1+0x270] ;  /* 0x00027000010c7983 */ /* 0x010f280000300800 */
[----:B0-----:R-:W4:Y:S04]  /*1d7e0*/  LDL.LU R2, [R1+0x254] ;  /* 0x0002540001027983 */ /* 0x001f280000300800 */
[----:B------:R-:W4:Y:S04]  /*1d7f0*/  LDL.LU R14, [R1+0x250] ;  /* 0x00025000010e7983 */ /* 0x000f280000300800 */
        /* <DEDUP_REMOVED lines=18> */
[----:B--2---:R0:W-:Y:S04]  /*1d920*/  STS.U8 [R15+UR5+0x1a40], R7 ;  /* 0x001a40070f007988 */ /* 0x0041e80008000005 */
[----:B---3--:R1:W-:Y:S04]  /*1d930*/  STS.U8 [R15+UR5+0x1a00], R8 ;  /* 0x001a00080f007988 */ /* 0x0083e80008000005 */
[----:B0-----:R-:W2:Y:S04]  /*1d940*/  LDL.LU R7, [R1+0xc4] ;  /* 0x0000c40001077983 */ /* 0x001ea80000300800 */
[----:B-1----:R-:W3:Y:S04]  /*1d950*/  LDL.LU R8, [R1+0xc0] ;  /* 0x0000c00001087983 */ /* 0x002ee80000300800 */
[----:B-----5:R0:W-:Y:S04]  /*1d960*/  STS.U8 [R15+UR5+0x1c00], R9 ;  /* 0x001c00090f007988 */ /* 0x0201e80008000005 */
[----:B------:R1:W-:Y:S04]  /*1d970*/  STS.U8 [R15+UR5+0x1c40], R6 ;  /* 0x001c40060f007988 */ /* 0x0003e80008000005 */
[----:B------:R5:W-:Y:S04]  /*1d980*/  STS.U8 [R15+UR5+0x1e40], R10 ;  /* 0x001e400a0f007988 */ /* 0x000be80008000005 */
[----:B----4-:R4:W-:Y:S04]  /*1d990*/  STS.U8 [R15+UR5+0x1e00], R12 ;  /* 0x001e000c0f007988 */ /* 0x0109e80008000005 */
[----:B0-----:R-:W3:Y:S04]  /*1d9a0*/  LDL.LU R9, [R1+0xbc] ;  /* 0x0000bc0001097983 */ /* 0x001ee80000300800 */
[----:B-1----:R-:W3:Y:S04]  /*1d9b0*/  LDL.LU R6, [R1+0xb8] ;  /* 0x0000b80001067983 */ /* 0x002ee80000300800 */
[----:B-----5:R-:W5:Y:S04]  /*1d9c0*/  LDL.LU R10, [R1+0xb4] ;  /* 0x0000b400010a7983 */ /* 0x020f680000300800 */
[----:B------:R0:W-:Y:S04]  /*1d9d0*/  STS.U8 [R15+UR5+0x2000], R2 ;  /* 0x002000020f007988 */ /* 0x0001e80008000005 */
[----:B------:R-:W-:Y:S04]  /*1d9e0*/  STS.U8 [R15+UR5+0x2040], R14 ;  /* 0x0020400e0f007988 */ /* 0x000fe80008000005 */
[----:B------:R-:W-:Y:S04]  /*1d9f0*/  STS.U8 [R15+UR5+0x2240], R0 ;  /* 0x002240000f007988 */ /* 0x000fe80008000005 */
[----:B----4-:R-:W4:Y:S04]  /*1da00*/  LDL.LU R12, [R1+0x114c] ;  /* 0x00114c00010c7983 */ /* 0x010f280000300800 */
[----:B------:R-:W-:Y:S04]  /*1da10*/  STS.U8 [R15+UR5+0x2200], R25 ;  /* 0x002200190f007988 */ /* 0x000fe80008000005 */
[----:B------:R1:W-:Y:S04]  /*1da20*/  STS.U8 [R15+UR5+0x2400], R3 ;  /* 0x002400030f007988 */ /* 0x0003e80008000005 */
[----:B------:R1:W-:Y:S04]  /*1da30*/  STS.U8 [R15+UR5+0x2440], R18 ;  /* 0x002440120f007988 */ /* 0x0003e80008000005 */
[----:B0-----:R-:W4:Y:S04]  /*1da40*/  LDL.LU R2, [R1+0x1148] ;  /* 0x0011480001027983 */ /* 0x001f280000300800 */
[----:B-1----:R-:W4:Y:S04]  /*1da50*/  LDL.LU R3, [R1+0xb0] ;  /* 0x0000b00001037983 */ /* 0x002f280000300800 */
[----:B------:R-:W4:Y:S04]  /*1da60*/  LDL.LU R18, [R1+0xac] ;  /* 0x0000ac0001127983 */ /* 0x000f280000300800 */
        /* <DEDUP_REMOVED lines=14> */
[----:B--2---:R0:W-:Y:S04]  /*1db50*/  STS.U8 [R15+UR5+0x3400], R7 ;  /* 0x003400070f007988 */ /* 0x0041e80008000005 */
[----:B---3--:R1:W-:Y:S04]  /*1db60*/  STS.U8 [R15+UR5+0x3440], R8 ;  /* 0x003440080f007988 */ /* 0x0083e80008000005 */
[----:B0-----:R-:W2:Y:S04]  /*1db70*/  LDL.LU R7, [R1+0xa4] ;  /* 0x0000a40001077983 */ /* 0x001ea80000300800 */
[----:B------:R0:W-:Y:S04]  /*1db80*/  STS.U8 [R15+UR5+0x3640], R9 ;  /* 0x003640090f007988 */ /* 0x0001e80008000005 */
[----:B-1----:R-:W3:Y:S04]  /*1db90*/  LDL.LU R8, [R1+0xa0] ;  /* 0x0000a00001087983 */ /* 0x002ee80000300800 */
[----:B------:R-:W-:Y:S04]  /*1dba0*/  STS.U8 [R15+UR5+0x3600], R6 ;  /* 0x003600060f007988 */ /* 0x000fe80008000005 */
[----:B-----5:R1:W-:Y:S04]  /*1dbb0*/  STS.U8 [R15+UR5+0x3800], R10 ;  /* 0x0038000a0f007988 */ /* 0x0203e80008000005 */
[----:B0-----:R-:W5:Y:S04]  /*1dbc0*/  LDL.LU R9, [R1+0x9c] ;  /* 0x00009c0001097983 */ /* 0x001f680000300800 */
[----:B------:R-:W2:Y:S04]  /*1dbd0*/  LDL.LU R14, [R1+0x48c] ;  /* 0x00048c00010e7983 */ /* 0x000ea80000300800 */
[----:B------:R-:W2:Y:S04]  /*1dbe0*/  LDL.LU R25, [R1+0x488] ;  /* 0x0004880001197983 */ /* 0x000ea80000300800 */
[----:B------:R-:W2:Y:S04]  /*1dbf0*/  LDL.LU R24, [R1+0x46c] ;  /* 0x00046c0001187983 */ /* 0x000ea80000300800 */
[----:B------:R-:W2:Y:S04]  /*1dc00*/  LDL.LU R23, [R1+0x468] ;  /* 0x0004680001177983 */ /* 0x000ea80000300800 */
[----:B------:R-:W2:Y:S04]  /*1dc10*/  LDL.LU R21, [R1+0x44c] ;  /* 0x00044c0001157983 */ /* 0x000ea80000300800 */
[----:B------:R-:W2:Y:S04]  /*1dc20*/  LDL.LU R29, [R1+0x448] ;  /* 0x00044800011d7983 */ /* 0x000ea80000300800 */
[----:B-1----:R-:W2:Y:S04]  /*1dc30*/  LDL.LU R10, [R1+0x42c] ;  /* 0x00042c00010a7983 */ /* 0x002ea80000300800 */
[----:B------:R-:W2:Y:S04]  /*1dc40*/  LDL.LU R19, [R1+0x428] ;  /* 0x0004280001137983 */ /* 0x000ea80000300800 */
[----:B----4-:R-:W-:Y:S04]  /*1dc50*/  STS.U8 [R15+UR5+0x3840], R3 ;  /* 0x003840030f007988 */ /* 0x010fe80008000005 */
[----:B------:R0:W-:Y:S04]  /*1dc60*/  STS.U8 [R15+UR5+0x3a40], R18 ;  /* 0x003a40120f007988 */ /* 0x0001e80008000005 */
[----:B------:R-:W4:Y:S04]  /*1dc70*/  LDL.LU R17, [R1+0x3fc] ;  /* 0x0003fc0001117983 */ /* 0x000f280000300800 */
[----:B0-----:R-:W2:Y:S04]  /*1dc80*/  LDL.LU R18, [R1+0x3f0] ;  /* 0x0003f00001127983 */ /* 0x001ea80000300800 */
        /* <DEDUP_REMOVED lines=10> */
[----:B------:R0:W-:Y:S04]  /*1dd30*/  STS.U8 [R15+UR5+0x3a00], R2 ;  /* 0x003a00020f007988 */ /* 0x0001e80008000005 */
[----:B0-----:R-:W2:Y:S01]  /*1dd40*/  LDL.LU R2, [R1+0xa8] ;  /* 0x0000a80001027983 */ /* 0x001ea20000300800 */
[----:B------:R-:W-:-:S03]  /*1dd50*/  LOP3.LUT R0, R15, 0x10, RZ, 0x3c, !PT ;  /* 0x000000100f007812 */ /* 0x000fc600078e3cff */
[----:B--2---:R-:W-:Y:S04]  /*1dd60*/  STS.U8 [R15+UR5+0x3c00], R2 ;  /* 0x003c00020f007988 */ /* 0x004fe80008000005 */
[----:B------:R0:W-:Y:S04]  /*1dd70*/  STS.U8 [R15+UR5+0x3c40], R7 ;  /* 0x003c40070f007988 */ /* 0x0001e80008000005 */
[----:B---3--:R1:W-:Y:S04]  /*1dd80*/  STS.U8 [R15+UR5+0x3e40], R8 ;  /* 0x003e40080f007988 */ /* 0x0083e80008000005 */
[----:B-----5:R2:W-:Y:S04]  /*1dd90*/  STS.U8 [R15+UR5+0x3e00], R9 ;  /* 0x003e00090f007988 */ /* 0x0205e80008000005 */
[----:B0-----:R-:W3:Y:S04]  /*1dda0*/  LDL.LU R7, [R1+0x32c] ;  /* 0x00032c0001077983 */ /* 0x001ee80000300800 */
[----:B-1----:R-:W5:Y:S04]  /*1ddb0*/  LDL.LU R8, [R1+0x328] ;  /* 0x0003280001087983 */ /* 0x002f680000300800 */
[----:B--2---:R-:W2:Y:S04]  /*1ddc0*/  LDL.LU R9, [R1+0x30c] ;  /* 0x00030c0001097983 */ /* 0x004ea80000300800 */
[----:B------:R0:W-:Y:S04]  /*1ddd0*/  STS.U8 [R0+UR5+0x4c0], R29 ;  /* 0x0004c01d00007988 */ /* 0x0001e80008000005 */
[----:B------:R1:W-:Y:S04]  /*1dde0*/  STS.U8 [R0+UR5+0x6c0], R10 ;  /* 0x0006c00a00007988 */ /* 0x0003e80008000005 */
[----:B------:R4:W-:Y:S04]  /*1ddf0*/  STS.U8 [R0+UR5+0x8c0], R18 ;  /* 0x0008c01200007988 */ /* 0x0009e80008000005 */
[----:B0-----:R-:W2:Y:S04]  /*1de00*/  LDL.LU R29, [R1+0x300] ;  /* 0x00030000011d7983 */ /* 0x001ea80000300800 */
[----:B-1----:R-:W2:Y:S04]  /*1de10*/  LDL.LU R10, [R1+0x2cc] ;  /* 0x0002cc00010a7983 */ /* 0x002ea80000300800 */
[----:B----4-:R-:W4:Y:S04]  /*1de20*/  LDL.LU R18, [R1+0x2c8] ;  /* 0x0002c80001127983 */ /* 0x010f280000300800 */
[----:B------:R0:W-:Y:S04]  /*1de30*/  STS.U8 [R0+UR5+0xac0], R5 ;  /* 0x000ac00500007988 */ /* 0x0001e80008000005 */
[----:B------:R1:W-:Y:S04]  /*1de40*/  STS.U8 [R0+UR5+0x12c0], R6 ;  /* 0x0012c00600007988 */ /* 0x0003e80008000005 */
[----:B------:R0:W-:Y:S04]  /*1de50*/  STS.U8 [R0+UR5+0x1280], R3 ;  /* 0x0012800300007988 */ /* 0x0001e80008000005 */
[----:B------:R-:W-:Y:S04]  /*1de60*/  STS.U8 [R0+UR5+0x80], R14 ;  /* 0x0000800e00007988 */ /* 0x000fe80008000005 */
[----:B------:R-:W-:Y:S04]  /*1de70*/  STS.U8 [R0+UR5+0xc0], R25 ;  /* 0x0000c01900007988 */ /* 0x000fe80008000005 */
[----:B0-----:R-:W4:Y:S04]  /*1de80*/  LDL.LU R5, [R1+0x2ac] ;  /* 0x0002ac0001057983 */ /* 0x001f280000300800 */
[----:B------:R-:W4:Y:S04]  /*1de90*/  LDL.LU R2, [R1+0x2a8] ;  /* 0x0002a80001027983 */ /* 0x000f280000300800 */
[----:B-1----:R-:W4:Y:S04]  /*1dea0*/  LDL.LU R6, [R1+0x28c] ;  /* 0x00028c0001067983 */ /* 0x002f280000300800 */
[----:B------:R-:W4:Y:S04]  /*1deb0*/  LDL.LU R3, [R1+0x288] ;  /* 0x0002880001037983 */ /* 0x000f280000300800 */
[----:B------:R-:W-:Y:S04]  /*1dec0*/  STS.U8 [R0+UR5+0x2c0], R24 ;  /* 0x0002c01800007988 */ /* 0x000fe80008000005 */
[----:B------:R-:W-:Y:S04]  /*1ded0*/  STS.U8 [R0+UR5+0x280], R23 ;  /* 0x0002801700007988 */ /* 0x000fe80008000005 */
[----:B------:R-:W-:Y:S04]  /*1dee0*/  STS.U8 [R0+UR5+0x480], R21 ;  /* 0x0004801500007988 */ /* 0x000fe80008000005 */
[----:B------:R-:W-:Y:S04]  /*1def0*/  STS.U8 [R0+UR5+0x680], R19 ;  /* 0x0006801300007988 */ /* 0x000fe80008000005 */
[----:B------:R-:W-:Y:S04]  /*1df00*/  STS.U8 [R0+UR5+0x880], R17 ;  /* 0x0008801100007988 */ /* 0x000fe80008000005 */
[----:B---3--:R0:W-:Y:S04]  /*1df10*/  STS.U8 [R0+UR5+0x1480], R7 ;  /* 0x0014800700007988 */ /* 0x0081e80008000005 */
[----:B-----5:R1:W-:Y:S04]  /*1df20*/  STS.U8 [R0+UR5+0x14c0], R8 ;  /* 0x0014c00800007988 */ /* 0x0203e80008000005 */
[----:B--2---:R2:W-:Y:S04]  /*1df30*/  STS.U8 [R0+UR5+0x16c0], R9 ;  /* 0x0016c00900007988 */ /* 0x0045e80008000005 */
[----:B0-----:R-:W3:Y:S04]  /*1df40*/  LDL.LU R7, [R1+0x26c] ;  /* 0x00026c0001077983 */ /* 0x001ee80000300800 */
[----:B------:R-:W5:Y:S04]  /*1df50*/  LDL.LU R14, [R1+0x268] ;  /* 0x00026800010e7983 */ /* 0x000f680000300800 */
[----:B------:R-:W5:Y:S04]  /*1df60*/  LDL.LU R25, [R1+0x24c] ;  /* 0x00024c0001197983 */ /* 0x000f680000300800 */
[----:B------:R-:W5:Y:S04]  /*1df70*/  LDL.LU R24, [R1+0x248] ;  /* 0x0002480001187983 */ /* 0x000f680000300800 */
[----:B------:R-:W5:Y:S04]  /*1df80*/  LDL.LU R23, [R1+0x22c] ;  /* 0x00022c0001177983 */ /* 0x000f680000300800 */
[----:B------:R-:W5:Y:S04]  /*1df90*/  LDL.LU R21, [R1+0x228] ;  /* 0x0002280001157983 */ /* 0x000f680000300800 */
[----:B-1----:R-:W5:Y:S04]  /*1dfa0*/  LDL.LU R8, [R1+0x20c] ;  /* 0x00020c0001087983 */ /* 0x002f680000300800 */
[----:B--2---:R-:W2:Y:S04]  /*1dfb0*/  LDL.LU R9, [R1+0x208] ;  /* 0x0002080001097983 */ /* 0x004ea80000300800 */
[----:B------:R-:W2:Y:S04]  /*1dfc0*/  LDL.LU R19, [R1+0x1a0] ;  /* 0x0001a00001137983 */ /* 0x000ea80000300800 */
[----:B------:R0:W-:Y:S04]  /*1dfd0*/  STS.U8 [R0+UR5+0x1880], R10 ;  /* 0x0018800a00007988 */ /* 0x0001e80008000005 */
[----:B------:R-:W2:Y:S04]  /*1dfe0*/  LDL.LU R17, [R1+0x19c] ;  /* 0x00019c0001117983 */ /* 0x000ea80000300800 */
[----:B----4-:R1:W-:Y:S04]  /*1dff0*/  STS.U8 [R0+UR5+0x18c0], R18 ;  /* 0x0018c01200007988 */ /* 0x0103e80008000005 */
[----:B0-----:R-:W4:Y:S04]  /*1e000*/  LDL.LU R10, [R1+0x178] ;  /* 0x00017800010a7983 */ /* 0x001f280000300800 */
[----:B-1----:R-:W4:Y:S04]  /*1e010*/  LDL.LU R18, [R1+0x174] ;  /* 0x0001740001127983 */ /* 0x002f280000300800 */
[----:B------:R0:W-:Y:S04]  /*1e020*/  STS.U8 [R0+UR5+0xa80], R13 ;  /* 0x000a800d00007988 */ /* 0x0001e80008000005 */
[----:B------:R1:W-:Y:S04]  /*1e030*/  STS.U8 [R0+UR5+0xc80], R16 ;  /* 0x000c801000007988 */ /* 0x0003e80008000005 */
[----:B------:R0:W-:Y:S04]  /*1e040*/  STS.U8 [R0+UR5+0xcc0], R20 ;  /* 0x000cc01400007988 */ /* 0x0001e80008000005 */
[----:B------:R0:W-:Y:S04]  /*1e050*/  STS.U8 [R0+UR5+0xec0], R22 ;  /* 0x000ec01600007988 */ /* 0x0001e80008000005 */
[----:B------:R1:W-:Y:S04]  /*1e060*/  STS.U8 [R0+UR5+0xe80], R26 ;  /* 0x000e801a00007988 */ /* 0x0003e80008000005 */
[----:B------:R1:W-:Y:S04]  /*1e070*/  STS.U8 [R0+UR5+0x1080], R27 ;  /* 0x0010801b00007988 */ /* 0x0003e80008000005 */
[----:B0-----:R-:W4:Y:S04]  /*1e080*/  LDL.LU R13, [R1+0x158] ;  /* 0x00015800010d7983 */ /* 0x001f280000300800 */
[----:B-1----:R-:W4:Y:S04]  /*1e090*/  LDL.LU R16, [R1+0x154] ;  /* 0x0001540001107983 */ /* 0x002f280000300800 */
[----:B------:R-:W4:Y:S04]  /*1e0a0*/  LDL.LU R20, [R1+0x138] ;  /* 0x0001380001147983 */ /* 0x000f280000300800 */
[----:B------:R-:W4:Y:S04]  /*1e0b0*/  LDL.LU R22, [R1+0x98] ;  /* 0x0000980001167983 */ /* 0x000f280000300800 */
[----:B------:R-:W4:Y:S04]  /*1e0c0*/  LDL.LU R26, [R1+0x88] ;  /* 0x00008800011a7983 */ /* 0x000f280000300800 */
[----:B------:R0:W-:Y:S04]  /*1e0d0*/  STS.U8 [R0+UR5+0x10c0], R28 ;  /* 0x0010c01c00007988 */ /* 0x0001e80008000005 */
[----:B------:R-:W4:Y:S04]  /*1e0e0*/  LDL.LU R27, [R1+0x84] ;  /* 0x00008400011b7983 */ /* 0x000f280000300800 */
        /* <DEDUP_REMOVED lines=9> */
[----:B---3--:R0:W-:Y:S04]  /*1e180*/  STS.U8 [R0+UR5+0x1ec0], R7 ;  /* 0x001ec00700007988 */ /* 0x0081e80008000005 */
[----:B-----5:R1:W-:Y:S04]  /*1e190*/  STS.U8 [R0+UR5+0x2480], R8 ;  /* 0x0024800800007988 */ /* 0x0203e80008000005 */
[----:B--2---:R2:W-:Y:S04]  /*1e1a0*/  STS.U8 [R0+UR5+0x24c0], R9 ;  /* 0x0024c00900007988 */ /* 0x0045e80008000005 */
[----:B0-----:R-:W3:Y:S04]  /*1e1b0*/  LDL.LU R7, [R1+0x6c] ;  /* 0x00006c0001077983 */ /* 0x001ee80000300800 */
[----:B-1----:R-:W5:Y:S04]  /*1e1c0*/  LDL.LU R8, [R1+0x68] ;  /* 0x0000680001087983 */ /* 0x002f680000300800 */
[----:B--2---:R-:W2:Y:S04]  /*1e1d0*/  LDL.LU R9, [R1+0x64] ;  /* 0x0000640001097983 */ /* 0x004ea80000300800 */
[----:B----4-:R0:W-:Y:S04]  /*1e1e0*/  STS.U8 [R0+UR5+0x2880], R10 ;  /* 0x0028800a00007988 */ /* 0x0101e80008000005 */
[----:B------:R1:W-:Y:S04]  /*1e1f0*/  STS.U8 [R0+UR5+0x28c0], R18 ;  /* 0x0028c01200007988 */ /* 0x0003e80008000005 */
        /* <DEDUP_REMOVED lines=39> */
[----:B0-----:R-:W4:Y:S04]  /*1e470*/  LDL.LU R3, [R1+0x384] ;  /* 0x0003840001037983 */ /* 0x001f280000300800 */
[----:B---3--:R0:W-:Y:S04]  /*1e480*/  STS.U8 [R0+UR5+0x34c0], R7 ;  /* 0x0034c00700007988 */ /* 0x0081e80008000005 */
[----:B-----5:R1:W-:Y:S04]  /*1e490*/  STS.U8 [R0+UR5+0x36c0], R8 ;  /* 0x0036c00800007988 */ /* 0x0203e80008000005 */
[----:B0-----:R-:W3:Y:S04]  /*1e4a0*/  LDL.LU R7, [R1+0x380] ;  /* 0x0003800001077983 */ /* 0x001ee80000300800 */
[----:B--2---:R0:W-:Y:S04]  /*1e4b0*/  STS.U8 [R0+UR5+0x3680], R9 ;  /* 0x0036800900007988 */ /* 0x0041e80008000005 */
[----:B-1----:R-:W2:Y:S04]  /*1e4c0*/  LDL.LU R8, [R1+0x364] ;  /* 0x0003640001087983 */ /* 0x002ea80000300800 */
[----:B----4-:R1:W-:Y:S04]  /*1e4d0*/  STS.U8 [R0+UR5+0x3880], R10 ;  /* 0x0038800a00007988 */ /* 0x0103e80008000005 */
[----:B0-----:R-:W4:Y:S04]  /*1e4e0*/  LDL.LU R9, [R1+0x360] ;  /* 0x0003600001097983 */ /* 0x001f280000300800 */
[----:B------:R0:W-:Y:S04]  /*1e4f0*/  STS.U8 [R0+UR5+0x38c0], R18 ;  /* 0x0038c01200007988 */ /* 0x0001e80008000005 */
[----:B-1----:R-:W5:Y:S04]  /*1e500*/  LDL.LU R10, [R1+0x344] ;  /* 0x00034400010a7983 */ /* 0x002f680000300800 */
[----:B0-----:R-:W5:Y:S04]  /*1e510*/  LDL.LU R18, [R1+0x340] ;  /* 0x0003400001127983 */ /* 0x001f680000300800 */
[----:B------:R0:W-:Y:S04]  /*1e520*/  STS.U8 [R0+UR5+0x3ac0], R2 ;  /* 0x003ac00200007988 */ /* 0x0001e80008000005 */
[----:B------:R-:W-:Y:S04]  /*1e530*/  STS.U8 [R0+UR5+0x3a80], R14 ;  /* 0x003a800e00007988 */ /* 0x000fe80008000005 */
[----:B------:R-:W-:Y:S04]  /*1e540*/  STS.U8 [R0+UR5+0x3c80], R25 ;  /* 0x003c801900007988 */ /* 0x000fe80008000005 */
[----:B------:R-:W-:Y:S04]  /*1e550*/  STS.U8 [R0+UR5+0x3cc0], R24 ;  /* 0x003cc01800007988 */ /* 0x000fe80008000005 */
[----:B------:R-:W-:Y:S04]  /*1e560*/  STS.U8 [R0+UR5+0x3ec0], R12 ;  /* 0x003ec00c00007988 */ /* 0x000fe80008000005 */
[----:B------:R-:W-:Y:S01]  /*1e570*/  STS.U8 [R0+UR5+0x3e80], R11 ;  /* 0x003e800b00007988 */ /* 0x000fe20008000005 */
[----:B0-----:R-:W-:-:S05]  /*1e580*/  LOP3.LUT R2, R15, 0x20, RZ, 0x3c, !PT ;  /* 0x000000200f027812 */ /* 0x001fca00078e3cff */
[----:B------:R0:W-:Y:S04]  /*1e590*/  STS.U8 [R2+UR5+0x540], R20 ;  /* 0x0005401402007988 */ /* 0x0001e80008000005 */
[----:B------:R1:W-:Y:S04]  /*1e5a0*/  STS.U8 [R2+UR5+0x740], R22 ;  /* 0x0007401602007988 */ /* 0x0003e80008000005 */
[----:B0-----:R-:W5:Y:S04]  /*1e5b0*/  LDL.LU R20, [R1+0x324] ;  /* 0x0003240001147983 */ /* 0x001f680000300800 */
[----:B-1----:R-:W5:Y:S04]  /*1e5c0*/  LDL.LU R22, [R1+0x320] ;  /* 0x0003200001167983 */ /* 0x002f680000300800 */
[----:B------:R0:W-:Y:S04]  /*1e5d0*/  STS.U8 [R2+UR5+0x900], R26 ;  /* 0x0009001a02007988 */ /* 0x0001e80008000005 */
[----:B------:R1:W-:Y:S04]  /*1e5e0*/  STS.U8 [R2+UR5+0x940], R27 ;  /* 0x0009401b02007988 */ /* 0x0003e80008000005 */
[----:B------:R0:W-:Y:S04]  /*1e5f0*/  STS.U8 [R2+UR5+0xd00], R5 ;  /* 0x000d000502007988 */ /* 0x0001e80008000005 */
[----:B------:R1:W-:Y:S04]  /*1e600*/  STS.U8 [R2+UR5+0xd40], R6 ;  /* 0x000d400602007988 */ /* 0x0003e80008000005 */
[----:B0-----:R-:W5:Y:S04]  /*1e610*/  LDL.LU R26, [R1+0x2fc] ;  /* 0x0002fc00011a7983 */ /* 0x001f680000300800 */
[----:B-1----:R-:W5:Y:S04]  /*1e620*/  LDL.LU R27, [R1+0x2f4] ;  /* 0x0002f400011b7983 */ /* 0x002f680000300800 */
[----:B------:R-:W5:Y:S04]  /*1e630*/  LDL.LU R5, [R1+0x2c4] ;  /* 0x0002c40001057983 */ /* 0x000f680000300800 */
[----:B------:R0:W-:Y:S04]  /*1e640*/  STS.U8 [R2+UR5+0xf40], R3 ;  /* 0x000f400302007988 */ /* 0x0001e80008000005 */
[----:B------:R-:W5:Y:S04]  /*1e650*/  LDL.LU R6, [R1+0x2c0] ;  /* 0x0002c00001067983 */ /* 0x000f680000300800 */
[----:B0-----:R-:W5:Y:S04]  /*1e660*/  LDL.LU R3, [R1+0x2a4] ;  /* 0x0002a40001037983 */ /* 0x001f680000300800 */
[----:B------:R-:W-:Y:S04]  /*1e670*/  STS.U8 [R2+UR5+0xb40], R28 ;  /* 0x000b401c02007988 */ /* 0x000fe80008000005 */
[----:B------:R-:W-:Y:S04]  /*1e680*/  STS.U8 [R2+UR5+0xb00], R29 ;  /* 0x000b001d02007988 */ /* 0x000fe80008000005 */
[----:B---3--:R0:W-:Y:S04]  /*1e690*/  STS.U8 [R2+UR5+0xf00], R7 ;  /* 0x000f000702007988 */ /* 0x0081e80008000005 */
[----:B--2---:R1:W-:Y:S04]  /*1e6a0*/  STS.U8 [R2+UR5+0x1100], R8 ;  /* 0x0011000802007988 */ /* 0x0043e80008000005 */
[----:B0-----:R-:W2:Y:S04]  /*1e6b0*/  LDL.LU R7, [R1+0x2a0] ;  /* 0x0002a00001077983 */ /* 0x001ea80000300800 */
[----:B----4-:R0:W-:Y:S04]  /*1e6c0*/  STS.U8 [R2+UR5+0x1140], R9 ;  /* 0x0011400902007988 */ /* 0x0101e80008000005 */
[----:B-1----:R-:W3:Y:S04]  /*1e6d0*/  LDL.LU R8, [R1+0x284] ;  /* 0x0002840001087983 */ /* 0x002ee80000300800 */
[----:B-----5:R1:W-:Y:S04]  /*1e6e0*/  STS.U8 [R2+UR5+0x1340], R10 ;  /* 0x0013400a02007988 */ /* 0x0203e80008000005 */
[----:B0-----:R-:W4:Y:S04]  /*1e6f0*/  LDL.LU R9, [R1+0x280] ;  /* 0x0002800001097983 */ /* 0x001f280000300800 */
[----:B------:R0:W-:Y:S04]  /*1e700*/  STS.U8 [R2+UR5+0x1300], R18 ;  /* 0x0013001202007988 */ /* 0x0001e80008000005 */
[----:B-1----:R-:W5:Y:S04]  /*1e710*/  LDL.LU R10, [R1+0x264] ;  /* 0x00026400010a7983 */ /* 0x002f680000300800 */
[----:B0-----:R-:W5:Y:S04]  /*1e720*/  LDL.LU R18, [R1+0x260] ;  /* 0x0002600001127983 */ /* 0x001f680000300800 */
        /* <DEDUP_REMOVED lines=8> */
[----:B------:R0:W-:Y:S04]  /*1e7b0*/  STS.U8 [R2+UR5+0x100], R23 ;  /* 0x0001001702007988 */ /* 0x0001e80008000005 */
[----:B------:R-:W5:Y:S04]  /*1e7c0*/  LDL.LU R24, [R1+0x170] ;  /* 0x0001700001187983 */ /* 0x000f680000300800 */
[----:B------:R1:W-:Y:S04]  /*1e7d0*/  STS.U8 [R2+UR5+0x140], R21 ;  /* 0x0001401502007988 */ /* 0x0003e80008000005 */
[----:B------:R0:W-:Y:S04]  /*1e7e0*/  STS.U8 [R2+UR5+0x340], R19 ;  /* 0x0003401302007988 */ /* 0x0001e80008000005 */
[----:B------:R0:W-:Y:S04]  /*1e7f0*/  STS.U8 [R2+UR5+0x300], R17 ;  /* 0x0003001102007988 */ /* 0x0001e80008000005 */
[----:B------:R1:W-:Y:S04]  /*1e800*/  STS.U8 [R2+UR5+0x500], R13 ;  /* 0x0005000d02007988 */ /* 0x0003e80008000005 */
[----:B------:R1:W-:Y:S04]  /*1e810*/  STS.U8 [R2+UR5+0x700], R16 ;  /* 0x0007001002007988 */ /* 0x0003e80008000005 */
[----:B0-----:R-:W5:Y:S04]  /*1e820*/  LDL.LU R23, [R1+0x16c] ;  /* 0x00016c0001177983 */ /* 0x001f680000300800 */
[----:B-1----:R-:W5:Y:S04]  /*1e830*/  LDL.LU R21, [R1+0x150] ;  /* 0x0001500001157983 */ /* 0x002f680000300800 */
[----:B------:R-:W5:Y:S04]  /*1e840*/  LDL.LU R19, [R1+0x14c] ;  /* 0x00014c0001137983 */ /* 0x000f680000300800 */
[----:B------:R-:W5:Y:S04]  /*1e850*/  LDL.LU R17, [R1+0x94] ;  /* 0x0000940001117983 */ /* 0x000f680000300800 */
[----:B------:R-:W5:Y:S04]  /*1e860*/  LDL.LU R13, [R1+0x90] ;  /* 0x00009000010d7983 */ /* 0x000f680000300800 */
[----:B------:R0:W-:Y:S04]  /*1e870*/  STS.U8 [R2+UR5+0x1500], R20 ;  /* 0x0015001402007988 */ /* 0x0001e80008000005 */
[----:B------:R-:W5:Y:S04]  /*1e880*/  LDL.LU R16, [R1+0x40] ;  /* 0x0000400001107983 */ /* 0x000f680000300800 */
[----:B------:R1:W-:Y:S04]  /*1e890*/  STS.U8 [R2+UR5+0x1540], R22 ;  /* 0x0015401602007988 */ /* 0x0003e80008000005 */
[----:B------:R1:W-:Y:S04]  /*1e8a0*/  STS.U8 [R2+UR5+0x1740], R26 ;  /* 0x0017401a02007988 */ /* 0x0003e80008000005 */
[----:B0-----:R-:W5:Y:S04]  /*1e8b0*/  LDL.LU R20, [R1+0x3c] ;  /* 0x00003c0001147983 */ /* 0x001f680000300800 */
[----:B-1----:R-:W5:Y:S04]  /*1e8c0*/  LDL.LU R22, [R1+0x24] ;  /* 0x0000240001167983 */ /* 0x002f680000300800 */
[----:B------:R0:W-:Y:S04]  /*1e8d0*/  STS.U8 [R2+UR5+0x1700], R27 ;  /* 0x0017001b02007988 */ /* 0x0001e80008000005 */
[----:B------:R1:W-:Y:S04]  /*1e8e0*/  STS.U8 [R2+UR5+0x1900], R5 ;  /* 0x0019000502007988 */ /* 0x0003e80008000005 */
[----:B------:R1:W-:Y:S04]  /*1e8f0*/  STS.U8 [R2+UR5+0x1940], R6 ;  /* 0x0019400602007988 */ /* 0x0003e80008000005 */
[----:B------:R-:W5:Y:S04]  /*1e900*/  LDL.LU R26, [R1+0x18] ;  /* 0x00001800011a7983 */ /* 0x000f680000300800 */
[----:B0-----:R-:W5:Y:S04]  /*1e910*/  LDL.LU R27, [R1+0x10] ;  /* 0x00001000011b7983 */ /* 0x001f680000300800 */
[----:B-1----:R-:W5:Y:S04]  /*1e920*/  LDL.LU R5, [R1+0x1144] ;  /* 0x0011440001057983 */ /* 0x002f680000300800 */
[----:B------:R-:W5:Y:S04]  /*1e930*/  LDL.LU R6, [R1+0x1140] ;  /* 0x0011400001067983 */ /* 0x000f680000300800 */
[----:B------:R0:W-:Y:S04]  /*1e940*/  STS.U8 [R2+UR5+0x1b40], R3 ;  /* 0x001b400302007988 */ /* 0x0001e80008000005 */
[----:B0-----:R-:W5:Y:S04]  /*1e950*/  LDL.LU R3, [R1+0x113c] ;  /* 0x00113c0001037983 */ /* 0x001f680000300800 */
[----:B--2---:R0:W-:Y:S04]  /*1e960*/  STS.U8 [R2+UR5+0x1b00], R7 ;  /* 0x001b000702007988 */ /* 0x0041e80008000005 */
[----:B---3--:R1:W-:Y:S04]  /*1e970*/  STS.U8 [R2+UR5+0x1d00], R8 ;  /* 0x001d000802007988 */ /* 0x0083e80008000005 */
[----:B0-----:R-:W2:Y:S04]  /*1e980*/  LDL.LU R7, [R1+0x1138] ;  /* 0x0011380001077983 */ /* 0x001ea80000300800 */
[----:B----4-:R0:W-:Y:S04]  /*1e990*/  STS.U8 [R2+UR5+0x1d40], R9 ;  /* 0x001d400902007988 */ /* 0x0101e80008000005 */
[----:B-1----:R-:W3:Y:S04]  /*1e9a0*/  LDL.LU R8, [R1+0x1134] ;  /* 0x0011340001087983 */ /* 0x002ee80000300800 */
[----:B0-----:R-:W4:Y:S04]  /*1e9b0*/  LDL.LU R9, [R1+0x1130] ;  /* 0x0011300001097983 */ /* 0x001f280000300800 */
[----:B-----5:R0:W-:Y:S04]  /*1e9c0*/  STS.U8 [R2+UR5+0x1f40], R10 ;  /* 0x001f400a02007988 */ /* 0x0201e80008000005 */
[----:B------:R1:W-:Y:S04]  /*1e9d0*/  STS.U8 [R2+UR5+0x1f00], R18 ;  /* 0x001f001202007988 */ /* 0x0003e80008000005 */
[----:B------:R-:W-:Y:S04]  /*1e9e0*/  STS.U8 [R2+UR5+0x2140], R0 ;  /* 0x0021400002007988 */ /* 0x000fe80008000005 */
[----:B------:R5:W-:Y:S04]  /*1e9f0*/  STS.U8 [R2+UR5+0x2500], R28 ;  /* 0x0025001c02007988 */ /* 0x000be80008000005 */
[----:B------:R5:W-:Y:S04]  /*1ea00*/  STS.U8 [R2+UR5+0x2540], R29 ;  /* 0x0025401d02007988 */ /* 0x000be80008000005 */
[----:B0-----:R-:W2:Y:S04]  /*1ea10*/  LDL.LU R10, [R1+0x112c] ;  /* 0x00112c00010a7983 */ /* 0x001ea80000300800 */
[----:B-1----:R-:W2:Y:S04]  /*1ea20*/  LDL.LU R18, [R1+0x1128] ;  /* 0x0011280001127983 */ /* 0x002ea80000300800 */
[----:B-----5:R-:W5:Y:S04]  /*1ea30*/  LDL.LU R28, [R1+0xc] ;  /* 0x00000c00011c7983 */ /* 0x020f680000300800 */
[----:B------:R-:W2:Y:S04]  /*1ea40*/  LDL.LU R29, [R1+0x8] ;  /* 0x00000800011d7983 */ /* 0x000ea80000300800 */
[----:B------:R-:W2:Y:S04]  /*1ea50*/  LDL.LU R0, [R1+0x4] ;  /* 0x0000040001007983 */ /* 0x000ea80000300800 */
[----:B------:R0:W-:Y:S04]  /*1ea60*/  STS.U8 [R2+UR5+0x2100], R11 ;  /* 0x0021000b02007988 */ /* 0x0001e80008000005 */
[----:B------:R1:W-:Y:S04]  /*1ea70*/  STS.U8 [R2+UR5+0x2340], R12 ;  /* 0x0023400c02007988 */ /* 0x0003e80008000005 */
[----:B------:R1:W-:Y:S04]  /*1ea80*/  STS.U8 [R2+UR5+0x2300], R14 ;  /* 0x0023000e02007988 */ /* 0x0003e80008000005 */
[----:B------:R1:W-:Y:S04]  /*1ea90*/  STS.U8 [R2+UR5+0x2740], R15 ;  /* 0x0027400f02007988 */ /* 0x0003e80008000005 */
[----:B0-----:R-:W3:Y:S04]  /*1eaa0*/  LDL.LU R11, [R1] ;  /* 0x00000000010b7983 */ /* 0x001ee80000300800 */
[----:B-1----:R-:W4:Y:S04]  /*1eab0*/  LDL.LU R12, [R1+0x47c] ;  /* 0x00047c00010c7983 */ /* 0x002f280000300800 */
[----:B------:R-:W4:Y:S04]  /*1eac0*/  LDL.LU R14, [R1+0x478] ;  /* 0x00047800010e7983 */ /* 0x000f280000300800 */
[----:B------:R-:W4:Y:S04]  /*1ead0*/  LDL.LU R15, [R1+0x45c] ;  /* 0x00045c00010f7983 */ /* 0x000f280000300800 */
        /* <DEDUP_REMOVED lines=23> */
[----:B------:R-:W4:Y:S04]  /*1ec50*/  LDL.LU R27, [R1+0x37c] ;  /* 0x00037c00011b7983 */ /* 0x000f280000300800 */
[----:B------:R-:W-:Y:S04]  /*1ec60*/  STS.U8 [R2+UR5+0x3d00], R3 ;  /* 0x003d000302007988 */ /* 0x000fe80008000005 */
[----:B------:R-:W-:Y:S04]  /*1ec70*/  STS.U8 [R2+UR5+0x3d40], R6 ;  /* 0x003d400602007988 */ /* 0x000fe80008000005 */
[----:B------:R-:W-:Y:S04]  /*1ec80*/  STS.U8 [R2+UR5+0x3f40], R5 ;  /* 0x003f400502007988 */ /* 0x000fe80008000005 */
[----:B------:R-:W-:Y:S04]  /*1ec90*/  STS.U8 [R2+UR5+0x3f00], R4 ;  /* 0x003f000402007988 */ /* 0x000fe80008000005 */
[----:B--2---:R0:W-:Y:S02]  /*1eca0*/  STS.U8 [R2+UR5+0x3540], R0 ;  /* 0x0035400002007988 */ /* 0x0041e40008000005 */
[----:B0-----:R-:W0:Y:S02]  /*1ecb0*/  S2R R0, SR_TID.X ;  /* 0x0000000000007919 */ /* 0x001e240000002100 */
[----:B-----5:R1:W-:Y:S04]  /*1ecc0*/  STS.U8 [R2+UR5+0x3300], R28 ;  /* 0x0033001c02007988 */ /* 0x0203e80008000005 */
[----:B------:R2:W-:Y:S04]  /*1ecd0*/  STS.U8 [R2+UR5+0x3500], R29 ;  /* 0x0035001d02007988 */ /* 0x0005e80008000005 */
[----:B---3--:R-:W-:Y:S04]  /*1ece0*/  STS.U8 [R2+UR5+0x3740], R11 ;  /* 0x0037400b02007988 */ /* 0x008fe80008000005 */
[----:B------:R-:W-:Y:S04]  /*1ecf0*/  STS.U8 [R2+UR5+0x3700], R18 ;  /* 0x0037001202007988 */ /* 0x000fe80008000005 */
[----:B------:R-:W-:Y:S04]  /*1ed00*/  STS.U8 [R2+UR5+0x3900], R10 ;  /* 0x0039000a02007988 */ /* 0x000fe80008000005 */
[----:B----4-:R-:W-:Y:S04]  /*1ed10*/  STS.U8 [R2+UR5+0x3940], R9 ;  /* 0x0039400902007988 */ /* 0x010fe80008000005 */
[----:B------:R-:W-:Y:S04]  /*1ed20*/  STS.U8 [R2+UR5+0x3b40], R8 ;  /* 0x003b400802007988 */ /* 0x000fe80008000005 */
[----:B------:R-:W-:Y:S04]  /*1ed30*/  STS.U8 [R2+UR5+0x3b00], R7 ;  /* 0x003b000702007988 */ /* 0x000fe80008000005 */
[----:B-1----:R-:W3:Y:S04]  /*1ed40*/  LDL.LU R28, [R1+0x378] ;  /* 0x00037800011c7983 */ /* 0x002ee80000300800 */
[----:B--2---:R-:W2:Y:S01]  /*1ed50*/  LDL.LU R29, [R1+0x35c] ;  /* 0x00035c00011d7983 */ /* 0x004ea20000300800 */
[----:B0-----:R-:W-:-:S04]  /*1ed60*/  LOP3.LUT R0, R0, 0x3f, RZ, 0xc0, !PT ;  /* 0x0000003f00007812 */ /* 0x001fc800078ec0ff */
[----:B------:R-:W-:-:S05]  /*1ed70*/  LOP3.LUT R0, R0, 0x30, RZ, 0x3c, !PT ;  /* 0x0000003000007812 */ /* 0x000fca00078e3cff */
[----:B------:R0:W-:Y:S04]  /*1ed80*/  STS.U8 [R0+UR5+0x180], R12 ;  /* 0x0001800c00007988 */ /* 0x0001e80008000005 */
[----:B------:R1:W-:Y:S04]  /*1ed90*/  STS.U8 [R0+UR5+0x1c0], R14 ;  /* 0x0001c00e00007988 */ /* 0x0003e80008000005 */
[----:B------:R4:W-:Y:S04]  /*1eda0*/  STS.U8 [R0+UR5+0x3c0], R15 ;  /* 0x0003c00f00007988 */ /* 0x0009e80008000005 */
[----:B0-----:R-:W5:Y:S04]  /*1edb0*/  LDL.LU R12, [R1+0x358] ;  /* 0x00035800010c7983 */ /* 0x001f680000300800 */
[----:B-1----:R-:W2:Y:S04]  /*1edc0*/  LDL.LU R14, [R1+0x33c] ;  /* 0x00033c00010e7983 */ /* 0x002ea80000300800 */
[----:B----4-:R-:W4:Y:S04]  /*1edd0*/  LDL.LU R15, [R1+0x31c] ;  /* 0x00031c00010f7983 */ /* 0x010f280000300800 */
        /* <DEDUP_REMOVED lines=12> */
[----:B----4-:R0:W-:Y:S04]  /*1eea0*/  STL [R1+0x1124], R15 ;  /* 0x0011240f01007387 */ /* 0x0101e80000100800 */
        /* <DEDUP_REMOVED lines=12> */
[----:B---3--:R0:W-:Y:S04]  /*1ef70*/  STS.U8 [R0+UR5+0xf80], R28 ;  /* 0x000f801c00007988 */ /* 0x0081e80008000005 */
[----:B------:R-:W3:Y:S04]  /*1ef80*/  LDL.LU R27, [R1+0x23c] ;  /* 0x00023c00011b7983 */ /* 0x000ee80000300800 */
[----:B--2---:R1:W-:Y:S04]  /*1ef90*/  STS.U8 [R0+UR5+0x1180], R29 ;  /* 0x0011801d00007988 */ /* 0x0043e80008000005 */
[----:B0-----:R-:W2:Y:S04]  /*1efa0*/  LDL.LU R28, [R1+0x238] ;  /* 0x00023800011c7983 */ /* 0x001ea80000300800 */
[----:B-1----:R-:W2:Y:S04]  /*1efb0*/  LDL.LU R29, [R1+0x21c] ;  /* 0x00021c00011d7983 */ /* 0x002ea80000300800 */
        /* <DEDUP_REMOVED lines=10> */
[----:B-----5:R0:W-:Y:S04]  /*1f060*/  STS.U8 [R0+UR5+0x11c0], R12 ;  /* 0x0011c00c00007988 */ /* 0x0201e80008000005 */
[----:B------:R-:W5:Y:S04]  /*1f070*/  LDL.LU R11, [R1+0x48] ;  /* 0x00004800010b7983 */ /* 0x000f680000300800 */
[----:B------:R1:W-:Y:S04]  /*1f080*/  STS.U8 [R0+UR5+0x13c0], R14 ;  /* 0x0013c00e00007988 */ /* 0x0003e80008000005 */
[----:B0-----:R-:W5:Y:S04]  /*1f090*/  LDL.LU R12, [R1+0x44] ;  /* 0x00004400010c7983 */ /* 0x001f680000300800 */
[----:B-1----:R-:W5:Y:S04]  /*1f0a0*/  LDL.LU R14, [R1+0x2c] ;  /* 0x00002c00010e7983 */ /* 0x002f680000300800 */
[----:B----4-:R0:W-:Y:S04]  /*1f0b0*/  STS.U8 [R0+UR5+0x1380], R15 ;  /* 0x0013800f00007988 */ /* 0x0101e80008000005 */
[----:B0-----:R-:W4:Y:S04]  /*1f0c0*/  LDL.LU R15, [R1+0x1124] ;  /* 0x00112400010f7983 */ /* 0x001f280000300800 */
        /* <DEDUP_REMOVED lines=11> */
[----:B---3--:R-:W-:Y:S04]  /*1f180*/  STS.U8 [R0+UR5+0x2180], R27 ;  /* 0x0021801b00007988 */ /* 0x008fe80008000005 */
[----:B--2---:R-:W-:Y:S04]  /*1f190*/  STS.U8 [R0+UR5+0x21c0], R28 ;  /* 0x0021c01c00007988 */ /* 0x004fe80008000005 */
        /* <DEDUP_REMOVED lines=9> */
[----:B------:R-:W-:Y:S04]  /*1f230*/  STS.U8 [R0+UR5+0x2f80], R14 ;  /* 0x002f800e00007988 */ /* 0x000fe80008000005 */
[----:B----4-:R0:W-:Y:S04]  /*1f240*/  STS.U8 [R0+UR5+0x1580], R15 ;  /* 0x0015800f00007988 */ /* 0x0101e80008000005 */
[----:B0-----:R-:W2:Y:S04]  /*1f250*/  LDL.LU R15, [R1+0x1120] ;  /* 0x00112000010f7983 */ /* 0x001ea80000300800 */
[----:B------:R-:W3:Y:S04]  /*1f260*/  LDL.LU R25, [R1+0x111c] ;  /* 0x00111c0001197983 */ /* 0x000ee80000300800 */
[----:B------:R-:W4:Y:S04]  /*1f270*/  LDL.LU R24, [R1+0x1118] ;  /* 0x0011180001187983 */ /* 0x000f280000300800 */
[----:B------:R-:W5:Y:S04]  /*1f280*/  LDL.LU R23, [R1+0x1114] ;  /* 0x0011140001177983 */ /* 0x000f680000300800 */
[----:B------:R-:W2:Y:S04]  /*1f290*/  LDL.LU R21, [R1+0x1110] ;  /* 0x0011100001157983 */ /* 0x000ea80000300800 */
        /* <DEDUP_REMOVED lines=19> */
[----:B------:R0:W-:Y:S02]  /*1f3d0*/  STS.U8 [R0+UR5+0x2580], R2 ;  /* 0x0025800200007988 */ /* 0x0001e40008000005 */
[----:B0-----:R-:W0:Y:S02]  /*1f3e0*/  S2R R2, SR_TID.X ;  /* 0x0000000000027919 */ /* 0x001e240000002100 */
[----:B------:R-:W-:Y:S04]  /*1f3f0*/  STS.U8 [R0+UR5+0x2380], R4 ;  /* 0x0023800400007988 */ /* 0x000fe80008000005 */
[----:B------:R0:W-:Y:S04]  /*1f400*/  STS.U8 [R0+UR5+0x25c0], R5 ;  /* 0x0025c00500007988 */ /* 0x0001e80008000005 */
[----:B------:R1:W-:Y:S01]  /*1f410*/  STS.U8 [R0+UR5+0x27c0], R6 ;  /* 0x0027c00600007988 */ /* 0x0003e20008000005 */
[----:B0-----:R-:W-:-:S02]  /*1f420*/  IMAD.SHL.U32 R5, R2, 0x2, RZ ;  /* 0x0000000202057824 */ /* 0x001fc400078e00ff */
[C---:B-1----:R-:W-:Y:S01]  /*1f430*/  IMAD.SHL.U32 R6, R2.reuse, 0x20, RZ ;  /* 0x0000002002067824 */ /* 0x042fe200078e00ff */
[----:B---3--:R-:W-:Y:S04]  /*1f440*/  STS.U8 [R0+UR5+0x3dc0], R25 ;  /* 0x003dc01900007988 */ /* 0x008fe80008000005 */
[----:B--2---:R-:W-:Y:S04]  /*1f450*/  STS.U8 [R0+UR5+0x3bc0], R21 ;  /* 0x003bc01500007988 */ /* 0x004fe80008000005 */
[----:B----4-:R-:W-:Y:S04]  /*1f460*/  STS.U8 [R0+UR5+0x39c0], R19 ;  /* 0x0039c01300007988 */ /* 0x010fe80008000005 */
[----:B-----5:R-:W-:Y:S04]  /*1f470*/  STS.U8 [R0+UR5+0x3980], R17 ;  /* 0x0039801100007988 */ /* 0x020fe80008000005 */
[----:B------:R-:W-:Y:S04]  /*1f480*/  STS.U8 [R0+UR5+0x3780], R13 ;  /* 0x0037800d00007988 */ /* 0x000fe80008000005 */
[----:B------:R-:W-:Y:S04]  /*1f490*/  STS.U8 [R0+UR5+0x37c0], R16 ;  /* 0x0037c01000007988 */ /* 0x000fe80008000005 */
[----:B------:R-:W-:Y:S04]  /*1f4a0*/  STS.U8 [R0+UR5+0x35c0], R20 ;  /* 0x0035c01400007988 */ /* 0x000fe80008000005 */
[----:B------:R-:W-:Y:S04]  /*1f4b0*/  STS.U8 [R0+UR5+0x3580], R22 ;  /* 0x0035801600007988 */ /* 0x000fe80008000005 */
[----:B------:R-:W-:Y:S04]  /*1f4c0*/  STS.U8 [R0+UR5+0x3380], R26 ;  /* 0x0033801a00007988 */ /* 0x000fe80008000005 */
[----:B------:R0:W-:Y:S04]  /*1f4d0*/  STS.U8 [R0+UR5+0x33c0], R27 ;  /* 0x0033c01b00007988 */ /* 0x0001e80008000005 */
[----:B------:R-:W-:Y:S04]  /*1f4e0*/  STS.U8 [R0+UR5+0x31c0], R28 ;  /* 0x0031c01c00007988 */ /* 0x000fe80008000005 */
[----:B------:R-:W-:Y:S04]  /*1f4f0*/  STS.U8 [R0+UR5+0x3180], R29 ;  /* 0x0031801d00007988 */ /* 0x000fe80008000005 */
[----:B------:R-:W-:Y:S04]  /*1f500*/  STS.U8 [R0+UR5+0x3b80], R23 ;  /* 0x003b801700007988 */ /* 0x000fe80008000005 */
[----:B------:R-:W-:Y:S04]  /*1f510*/  STS.U8 [R0+UR5+0x3d80], R24 ;  /* 0x003d801800007988 */ /* 0x000fe80008000005 */
[----:B------:R-:W-:Y:S04]  /*1f520*/  STS.U8 [R0+UR5+0x3fc0], R3 ;  /* 0x003fc00300007988 */ /* 0x000fe80008000005 */
[----:B------:R-:W-:Y:S01]  /*1f530*/  STS.U8 [R0+UR5+0x3f80], R7 ;  /* 0x003f800700007988 */ /* 0x000fe20008000005 */
[----:B------:R-:W-:Y:S01]  /*1f540*/  BAR.SYNC.DEFER_BLOCKING 0x0 ;  /* 0x0000000000007b1d */ /* 0x000fe20000010000 */
[----:B0-----:R-:W-:-:S05]  /*1f550*/  LOP3.LUT R27, R2, 0x7, RZ, 0xc0, !PT ;  /* 0x00000007021b7812 */ /* 0x001fca00078ec0ff */
[----:B------:R-:W-:-:S05]  /*1f560*/  IMAD R27, R27, 0x90, RZ ;  /* 0x000000901b1b7824 */ /* 0x000fca00078e02ff */
[----:B------:R-:W-:-:S04]  /*1f570*/  LOP3.LUT R27, R27, 0x30, R5, 0x78, !PT ;  /* 0x000000301b1b7812 */ /* 0x000fc800078e7805 */
[----:B------:R-:W-:-:S05]  /*1f580*/  LOP3.LUT R27, R27, 0x400, R6, 0xf8, !PT ;  /* 0x000004001b1b7812 */ /* 0x000fca00078ef806 */
[----:B------:R-:W0:Y:S04]  /*1f590*/  LDSM.16.M88.4 R20, [R27+UR5] ;  /* 0x000000051b14783b */ /* 0x000e280008000200 */
[----:B0-----:R-:W-:Y:S01]  /*1f5a0*/  STL.64 [R1+0x50], R20 ;  /* 0x0000501401007387 */ /* 0x001fe20000100a00 */
[----:B------:R-:W-:-:S03]  /*1f5b0*/  IMAD.MOV.U32 R6, RZ, RZ, R20 ;  /* 0x000000ffff067224 */ /* 0x000fc600078e0014 */
[----:B------:R-:W-:Y:S01]  /*1f5c0*/  STL.64 [R1+0x58], R22 ;  /* 0x0000581601007387 */ /* 0x000fe20000100a00 */
[----:B------:R-:W-:-:S03]  /*1f5d0*/  IMAD.MOV.U32 R5, RZ, RZ, R21 ;  /* 0x000000ffff057224 */ /* 0x000fc600078e0015 */
[----:B------:R-:W0:Y:S04]  /*1f5e0*/  LDSM.16.M88.4 R20, [R27+UR5+0x800] ;  /* 0x000800051b14783b */ /* 0x000e280008000200 */
[----:B0-----:R-:W-:Y:S01]  /*1f5f0*/  STL.64 [R1+0x60], R20 ;  /* 0x0000601401007387 */ /* 0x001fe20000100a00 */
[----:B------:R-:W-:-:S03]  /*1f600*/  IMAD.MOV.U32 R0, RZ, RZ, R20 ;  /* 0x000000ffff007224 */ /* 0x000fc600078e0014 */
[----:B------:R-:W-:Y:S01]  /*1f610*/  STL.64 [R1+0x68], R22 ;  /* 0x0000681601007387 */ /* 0x000fe20000100a00 */
[----:B------:R-:W-:-:S03]  /*1f620*/  IMAD.MOV.U32 R26, RZ, RZ, R21 ;  /* 0x000000ffff1a7224 */ /* 0x000fc600078e0015 */
[----:B------:R-:W0:Y:S04]  /*1f630*/  LDSM.16.M88.4 R20, [R27+UR5+0x1000] ;  /* 0x001000051b14783b */ /* 0x000e280008000200 */
[----:B0-----:R-:W-:Y:S04]  /*1f640*/  STL.64 [R1+0x70], R20 ;  /* 0x0000701401007387 */ /* 0x001fe80000100a00 */
[----:B------:R-:W-:Y:S04]  /*1f650*/  STL.64 [R1+0x78], R22 ;  /* 0x0000781601007387 */ /* 0x000fe80000100a00 */
[----:B------:R-:W0:Y:S01]  /*1f660*/  LDSM.16.M88.4 R20, [R27+UR5+0x1800] ;  /* 0x001800051b14783b */ /* 0x000e220008000200 */
[----:B------:R-:W-:-:S02]  /*1f670*/  IMAD R4, R9, 0x100, R8 ;  /* 0x0000010009047824 */ /* 0x000fc400078e0208 */
[----:B------:R-:W-:Y:S02]  /*1f680*/  IMAD R2, R12, 0x100, R11 ;  /* 0x000001000c027824 */ /* 0x000fe400078e020b */
[----:B0-----:R-:W-:Y:S02]  /*1f690*/  IMAD.MOV.U32 R25, RZ, RZ, R20 ;  /* 0x000000ffff197224 */ /* 0x001fe400078e0014 */
[----:B------:R-:W-:Y:S01]  /*1f6a0*/  IMAD.MOV.U32 R24, RZ, RZ, R21 ;  /* 0x000000ffff187224 */ /* 0x000fe200078e0015 */
[----:B------:R-:W-:Y:S04]  /*1f6b0*/  STL.64 [R1+0x80], R20 ;  /* 0x0000801401007387 */ /* 0x000fe80000100a00 */
[----:B------:R-:W-:Y:S04]  /*1f6c0*/  STL.64 [R1+0x88], R22 ;  /* 0x0000881601007387 */ /* 0x000fe80000100a00 */
[----:B------:R0:W-:Y:S02]  /*1f6d0*/  STL.64 [R1+0x10d0], R24 ;  /* 0x0010d01801007387 */ /* 0x0001e40000100a00 */
[----:B0-----:R-:W-:-:S02]  /*1f6e0*/  IMAD.MOV.U32 R25, RZ, RZ, R0 ;  /* 0x000000ffff197224 */ /* 0x001fc400078e0000 */
[----:B------:R-:W-:Y:S02]  /*1f6f0*/  IMAD R0, R18, 0x100, R10 ;  /* 0x0000010012007824 */ /* 0x000fe400078e020a */
[----:B------:R-:W0:Y:S01]  /*1f700*/  LDSM.16.M88.4 R8, [R27+UR5+0x2000] ;  /* 0x002000051b08783b */ /* 0x000e220008000200 */
[----:B------:R-:W-:-:S03]  /*1f710*/  IMAD R3, R15, 0x100, R14 ;  /* 0x000001000f037824 */ /* 0x000fc600078e020e */
[----:B0-----:R0:W-:Y:S01]  /*1f720*/  STL.64 [R1+0x90], R8 ;  /* 0x0000900801007387 */ /* 0x0011e20000100a00 */
[----:B------:R-:W-:-:S03]  /*1f730*/  IMAD.MOV.U32 R19, RZ, RZ, R8 ;  /* 0x000000ffff137224 */ /* 0x000fc600078e0008 */
[----:B------:R1:W-:Y:S01]  /*1f740*/  STL.64 [R1+0x98], R10 ;  /* 0x0000980a01007387 */ /* 0x0003e20000100a00 */
[----:B------:R-:W-:-:S03]  /*1f750*/  IMAD.MOV.U32 R18, RZ, RZ, R9 ;  /* 0x000000ffff127224 */ /* 0x000fc600078e0009 */
[----:B0-----:R-:W2:Y:S04]  /*1f760*/  LDL.LU.64 R8, [R1+0x1d0] ;  /* 0x0001d00001087983 */ /* 0x001ea80000300a00 */
[----:B-1----:R-:W2:Y:S04]  /*1f770*/  LDL.LU.64 R10, [R1+0x1d8] ;  /* 0x0001d800010a7983 */ /* 0x002ea80000300a00 */
[----:B------:R-:W3:Y:S04]  /*1f780*/  LDL.LU.64 R12, [R1+0x1c0] ;  /* 0x0001c000010c7983 */ /* 0x000ee80000300a00 */
[----:B------:R-:W4:Y:S01]  /*1f790*/  LDL.LU.64 R14, [R1+0x1c8] ;  /* 0x0001c800010e7983 */ /* 0x000f220000300a00 */
[----:B------:R-:W-:-:S02]  /*1f7a0*/  F2FP.F16.E4M3.UNPACK_B R21, R2 ;  /* 0x00000002ff15723e */ /* 0x000fc400020006ff */
[----:B------:R-:W-:Y:S02]  /*1f7b0*/  F2FP.F16.E4M3.UNPACK_B R23, R3 ;  /* 0x00000003ff17723e */ /* 0x000fe400020006ff */
[----:B------:R-:W-:Y:S02]  /*1f7c0*/  F2FP.F16.E4M3.UNPACK_B R20, R4 ;  /* 0x00000004ff14723e */ /* 0x000fe400020006ff */
[----:B------:R-:W-:Y:S02]  /*1f7d0*/  F2FP.F16.E4M3.UNPACK_B R2, R6 ;  /* 0x00000006ff02723e */ /* 0x000fe400020006ff */
[----:B------:R-:W-:Y:S02]  /*1f7e0*/  F2FP.F16.E4M3.UNPACK_B R3, R5 ;  /* 0x00000005ff03723e */ /* 0x000fe400020006ff */
[----:B------:R-:W0:Y:S01]  /*1f7f0*/  LDSM.16.M88.4 R4, [R27+UR5+0x2800] ;  /* 0x002800051b04783b */ /* 0x000e220008000200 */
[----:B------:R-:W-:Y:S01]  /*1f800*/  F2FP.F16.E4M3.UNPACK_B R22, R0 ;  /* 0x00000000ff16723e */ /* 0x000fe200020006ff */
[----:B0-----:R-:W-:-:S02]  /*1f810*/  IMAD.MOV.U32 R29, RZ, RZ, R7 ;  /* 0x000000ffff1d7224 */ /* 0x001fc400078e0007 */
[----:B------:R-:W-:Y:S02]  /*1f820*/  IMAD.MOV.U32 R17, RZ, RZ, R4 ;  /* 0x000000ffff117224 */ /* 0x000fe400078e0004 */
[----:B------:R-:W-:Y:S02]  /*1f830*/  IMAD.MOV.U32 R16, RZ, RZ, R5 ;  /* 0x000000ffff107224 */ /* 0x000fe400078e0005 */
[----:B------:R-:W-:Y:S01]  /*1f840*/  IMAD.MOV.U32 R28, RZ, RZ, R6 ;  /* 0x000000ffff1c7224 */ /* 0x000fe200078e0006 */
[----:B----4-:R-:W-:Y:S04]  /*1f850*/  STL.64 [R1+0x10e0], R14 ;  /* 0x0010e00e01007387 */ /* 0x010fe80000100a00 */
[----:B---3--:R2:W-:Y:S04]  /*1f860*/  STL.64 [R1+0x10d8], R12 ;  /* 0x0010d80c01007387 */ /* 0x0085e80000100a00 */
[----:B------:R0:W-:Y:S01]  /*1f870*/  STL.64 [R1+0xa0], R4 ;  /* 0x0000a00401007387 */ /* 0x0001e20000100a00 */
[----:B--2---:R-:W-:Y:S03]  /*1f880*/  HMMA.16816.F32 R12, R20, R2, R8 ;  /* 0x00000002140c723c */ /* 0x004fe60000001808 */
[----:B0-----:R-:W2:Y:S04]  /*1f890*/  LDL.LU.64 R4, [R1+0x1b0] ;  /* 0x0001b00001047983 */ /* 0x001ea80000300a00 */
[----:B------:R-:W2:Y:S04]  /*1f8a0*/  LDL.LU.64 R6, [R1+0x1b8] ;  /* 0x0001b80001067983 */ /* 0x000ea80000300a00 */
[----:B------:R0:W-:Y:S04]  /*1f8b0*/  STL [R1+0x105c], R29 ;  /* 0x00105c1d01007387 */ /* 0x0001e80000100800 */
[----:B0-----:R-:W3:Y:S04]  /*1f8c0*/  LDL.LU R29, [R1+0x74] ;  /* 0x00007400011d7983 */ /* 0x001ee80000300800 */
[----:B------:R0:W-:Y:S04]  /*1f8d0*/  STL [R1+0x1058], R28 ;  /* 0x0010581c01007387 */ /* 0x0001e80000100800 */
[----:B0-----:R-:W4:Y:S04]  /*1f8e0*/  LDL.LU R28, [R1+0x70] ;  /* 0x00007000011c7983 */ /* 0x001f280000300800 */
[----:B------:R-:W5:Y:S04]  /*1f8f0*/  LDL.LU.64 R8, [R1+0x120] ;  /* 0x0001200001087983 */ /* 0x000f680000300a00 */
[----:B------:R-:W5:Y:S04]  /*1f900*/  LDL.LU.64 R10, [R1+0x128] ;  /* 0x00012800010a7983 */ /* 0x000f680000300a00 */
[----:B------:R-:W-:Y:S04]  /*1f910*/  STL.64 [R1+0x10], R12 ;  /* 0x0000100c01007387 */ /* 0x000fe80000100a00 */
[----:B------:R-:W-:Y:S04]  /*1f920*/  STL.64 [R1+0x18], R14 ;  /* 0x0000180e01007387 */ /* 0x000fe80000100a00 */
[----:B------:R-:W0:Y:S04]  /*1f930*/  LDSM.16.M88.4 R12, [R27+UR5+0x3000] ;  /* 0x003000051b0c783b */ /* 0x000e280008000200 */
[----:B0-----:R-:W-:Y:S04]  /*1f940*/  STL.64 [R1+0xc0], R12 ;  /* 0x0000c00c01007387 */ /* 0x001fe80000100a00 */
[----:B------:R0:W-:Y:S04]  /*1f950*/  STL.64 [R1+0xc8], R14 ;  /* 0x0000c80e01007387 */ /* 0x0001e80000100a00 */
[----:B0-----:R-:W2:Y:S04]  /*1f960*/  LDL.LU.64 R14, [R1+0x10e0] ;  /* 0x0010e000010e7983 */ /* 0x001ea80000300a00 */
[----:B------:R-:W2:Y:S01]  /*1f970*/  LDL.LU.64 R12, [R1+0x10d8] ;  /* 0x0010d800010c7983 */ /* 0x000ea20000300a00 */
[----:B------:R-:W-:-:S02]  /*1f980*/  F2FP.F16.E4M3.UNPACK_B R2, R25 ;  /* 0x00000019ff02723e */ /* 0x000fc400020006ff */
[----:B------:R-:W-:Y:S02]  /*1f990*/  F2FP.F16.E4M3.UNPACK_B R3, R26 ;  /* 0x0000001aff03723e */ /* 0x000fe400020006ff */
[----:B------:R-:W0:Y:S05]  /*1f9a0*/  LDSM.16.M88.4 R24, [R27+UR5+0x3800] ;  /* 0x003800051b18783b */ /* 0x000e2a0008000200 */
[----:B--2---:R-:W-:-:S15]  /*1f9b0*/  HMMA.16816.F32 R12, R20, R2, R12 ;  /* 0x00000002140c723c */ /* 0x004fde000000180c */
[----:B------:R-:W-:-:S04]  /*1f9c0*/  NOP ;  /* 0x0000000000007918 */ /* 0x000fc80000000000 */
[----:B------:R1:W-:Y:S04]  /*1f9d0*/  STL.64 [R1], R12 ;  /* 0x0000000c01007387 */ /* 0x0003e80000100a00 */
[----:B------:R2:W-:Y:S04]  /*1f9e0*/  STL.64 [R1+0x8], R14 ;  /* 0x0000080e01007387 */ /* 0x0005e80000100a00 */
[----:B-1----:R-:W5:Y:S04]  /*1f9f0*/  LDL.LU.64 R12, [R1+0x100] ;  /* 0x00010000010c7983 */ /* 0x002f680000300a00 */
[----:B--2---:R-:W2:Y:S04]  /*1fa00*/  LDL.LU.64 R14, [R1+0x108] ;  /* 0x00010800010e7983 */ /* 0x004ea80000300a00 */
[----:B----4-:R-:W-:Y:S04]  /*1fa10*/  STL [R1+0x10b0], R28 ;  /* 0x0010b01c01007387 */ /* 0x010fe80000100800 */
[----:B---3--:R-:W-:Y:S04]  /*1fa20*/  STL [R1+0x10b4], R29 ;  /* 0x0010b41d01007387 */ /* 0x008fe80000100800 */
[----:B0-----:R0:W-:Y:S04]  /*1fa30*/  STL.64 [R1+0xb0], R24 ;  /* 0x0000b01801007387 */ /* 0x0011e80000100a00 */
[----:B------:R-:W-:Y:S04]  /*1fa40*/  STL.64 [R1+0xb8], R26 ;  /* 0x0000b81a01007387 */ /* 0x000fe80000100a00 */
[----:B0-----:R-:W3:Y:S01]  /*1fa50*/  LDL.LU.64 R24, [R1+0x10d0] ;  /* 0x0010d00001187983 */ /* 0x001ee20000300a00 */
[----:B------:R-:W-:-:S02]  /*1fa60*/  F2FP.F16.E4M3.UNPACK_B R2, R28 ;  /* 0x0000001cff02723e */ /* 0x000fc400020006ff */
[----:B------:R-:W-:-:S07]  /*1fa70*/  F2FP.F16.E4M3.UNPACK_B R3, R29 ;  /* 0x0000001dff03723e */ /* 0x000fce00020006ff */
[----:B------:R-:W-:-:S15]  /*1fa80*/  HMMA.16816.F32 R4, R20, R2, R4 ;  /* 0x000000021404723c */ /* 0x000fde0000001804 */
[----:B------:R-:W-:-:S04]  /*1fa90*/  NOP ;  /* 0x0000000000007918 */ /* 0x000fc80000000000 */
[----:B------:R-:W-:Y:S04]  /*1faa0*/  STL.64 [R1+0x1088], R6 ;  /* 0x0010880601007387 */ /* 0x000fe80000100a00 */
[----:B------:R-:W-:Y:S01]  /*1fab0*/  STL.64 [R1+0x1080], R4 ;  /* 0x0010800401007387 */ /* 0x000fe20000100a00 */
[----:B---3--:R-:W-:Y:S02]  /*1fac0*/  F2FP.F16.E4M3.UNPACK_B R2, R25 ;  /* 0x00000019ff02723e */ /* 0x008fe400020006ff */
[----:B------:R-:W-:-:S07]  /*1fad0*/  F2FP.F16.E4M3.UNPACK_B R3, R24 ;  /* 0x00000018ff03723e */ /* 0x000fce00020006ff */
[----:B-----5:R-:W-:-:S15]  /*1fae0*/  HMMA.16816.F32 R8, R20, R2, R8 ;  /* 0x000000021408723c */ /* 0x020fde0000001808 */
[----:B------:R-:W-:-:S04]  /*1faf0*/  NOP ;  /* 0x0000000000007918 */ /* 0x000fc80000000000 */
[----:B------:R0:W-:Y:S04]  /*1fb00*/  STL [R1+0x10b8], R9 ;  /* 0x0010b80901007387 */ /* 0x0001e80000100800 */
[----:B------:R-:W-:Y:S04]  /*1fb10*/  STL [R1+0x107c], R10 ;  /* 0x00107c0a01007387 */ /* 0x000fe80000100800 */
[----:B------:R-:W-:Y:S04]  /*1fb20*/  STL [R1+0x1078], R11 ;  /* 0x0010780b01007387 */ /* 0x000fe80000100800 */
[----:B0-----:R-:W3:Y:S04]  /*1fb30*/  LDL.LU R9, [R1+0x18c] ;  /* 0x00018c0001097983 */ /* 0x001ee80000300800 */
[----:B------:R-:W3:Y:S04]  /*1fb40*/  LDL.LU R0, [R1+0x184] ;  /* 0x0001840001007983 */ /* 0x000ee80000300800 */
[----:B------:R-:W4:Y:S04]  /*1fb50*/  LDL.LU R29, [R1+0x1e8] ;  /* 0x0001e800011d7983 */ /* 0x000f280000300800 */
[----:B------:R-:W5:Y:S04]  /*1fb60*/  LDL.LU R26, [R1+0x1e4] ;  /* 0x0001e400011a7983 */ /* 0x000f680000300800 */
[----:B------:R-:W3:Y:S04]  /*1fb70*/  LDL.LU R28, [R1+0x1e0] ;  /* 0x0001e000011c7983 */ /* 0x000ee80000300800 */
[----:B------:R-:W3:Y:S04]  /*1fb80*/  LDL.LU R25, [R1+0x1ac] ;  /* 0x0001ac0001197983 */ /* 0x000ee80000300800 */
[----:B------:R-:W3:Y:S04]  /*1fb90*/  LDL.LU R24, [R1+0x1f4] ;  /* 0x0001f40001187983 */ /* 0x000ee80000300800 */
[----:B------:R-:W5:Y:S01]  /*1fba0*/  LDL.LU R27, [R1+0x1ec] ;  /* 0x0001ec00011b7983 */ /* 0x000f620000300800 */
[----:B------:R-:W-:-:S02]  /*1fbb0*/  F2FP.F16.E4M3.UNPACK_B R2, R19 ;  /* 0x00000013ff02723e */ /* 0x000fc400020006ff */
[----:B------:R-:W-:-:S07]  /*1fbc0*/  F2FP.F16.E4M3.UNPACK_B R3, R18 ;  /* 0x00000012ff03723e */ /* 0x000fce00020006ff */
[C---:B--2---:R-:W-:Y:S01]  /*1fbd0*/  HMMA.16816.F32 R12, R20.reuse, R2, R12 ;  /* 0x00000002140c723c */ /* 0x044fe2000000180c */
[----:B------:R-:W-:Y:S02]  /*1fbe0*/  F2FP.F16.E4M3.UNPACK_B R2, R17 ;  /* 0x00000011ff02723e */ /* 0x000fe400020006ff */
[----:B------:R-:W-:Y:S01]  /*1fbf0*/  F2FP.F16.E4M3.UNPACK_B R3, R16 ;  /* 0x00000010ff03723e */ /* 0x000fe200020006ff */
[----:B-----5:R-:W-:Y:S04]  /*1fc00*/  STL.64 [R1+0x10c8], R26 ;  /* 0x0010c81a01007387 */ /* 0x020fe80000100a00 */
[----:B---3--:R0:W-:Y:S04]  /*1fc10*/  STL.64 [R1+0x10c0], R24 ;  /* 0x0010c01801007387 */ /* 0x0081e80000100a00 */
[----:B0-----:R-:W2:Y:S04]  /*1fc20*/  LDL.LU.64 R24, [R1+0xf0] ;  /* 0x0000f00001187983 */ /* 0x001ea80000300a00 */
[----:B------:R-:W2:Y:S04]  /*1fc30*/  LDL.LU.64 R26, [R1+0xf8] ;  /* 0x0000f800011a7983 */ /* 0x000ea80000300a00 */
[----:B------:R-:W-:Y:S04]  /*1fc40*/  STL.64 [R1+0x1098], R14 ;  /* 0x0010980e01007387 */ /* 0x000fe80000100a00 */
[----:B------:R0:W-:Y:S04]  /*1fc50*/  STL.64 [R1+0x1090], R12 ;  /* 0x0010900c01007387 */ /* 0x0001e80000100a00 */
[----:B------:R-:W3:Y:S04]  /*1fc60*/  LDL.LU.64 R16, [R1+0xe0] ;  /* 0x0000e00001107983 */ /* 0x000ee80000300a00 */
[----:B------:R-:W3:Y:S04]  /*1fc70*/  LDL.LU.64 R18, [R1+0xe8] ;  /* 0x0000e80001127983 */ /* 0x000ee80000300a00 */
[----:B0-----:R-:W5:Y:S04]  /*1fc80*/  LDL.LU R12, [R1+0x10] ;  /* 0x00001000010c7983 */ /* 0x001f680000300800 */
[----:B------:R-:W5:Y:S04]  /*1fc90*/  LDL.LU R13, [R1+0x14] ;  /* 0x00001400010d7983 */ /* 0x000f680000300800 */
[----:B------:R-:W3:Y:S04]  /*1fca0*/  LDL.LU R14, [R1+0x18] ;  /* 0x00001800010e7983 */ /* 0x000ee80000300800 */
[----:B------:R-:W3:Y:S01]  /*1fcb0*/  LDL.LU R15, [R1+0x1c] ;  /* 0x00001c00010f7983 */ /* 0x000ee20000300800 */
[----:B--2---:R-:W-:Y:S03]  /*1fcc0*/  HMMA.16816.F32 R24, R20, R2, R24 ;  /* 0x000000021418723c */ /* 0x004fe60000001818 */
[----:B---3--:R-:W-:Y:S04]  /*1fcd0*/  STL.64 [R1+0x10a8], R14 ;  /* 0x0010a80e01007387 */ /* 0x008fe80000100a00 */
[----:B-----5:R0:W-:Y:S04]  /*1fce0*/  STL.64 [R1+0x10a0], R12 ;  /* 0x0010a00c01007387 */ /* 0x0201e80000100a00 */
[----:B------:R-:W2:Y:S04]  /*1fcf0*/  LDL.LU R4, [R1] ;  /* 0x0000000001047983 */ /* 0x000ea80000300800 */
[----:B------:R-:W2:Y:S04]  /*1fd00*/  LDL.LU R5, [R1+0x4] ;  /* 0x0000040001057983 */ /* 0x000ea80000300800 */
[----:B------:R-:W2:Y:S04]  /*1fd10*/  LDL.LU R6, [R1+0x8] ;  /* 0x0000080001067983 */ /* 0x000ea80000300800 */
[----:B------:R-:W2:Y:S01]  /*1fd20*/  LDL.LU R7, [R1+0xc] ;  /* 0x00000c0001077983 */ /* 0x000ea20000300800 */
[----:B------:R-:W-:-:S02]  /*1fd30*/  IMAD.MOV.U32 R10, RZ, RZ, R24 ;  /* 0x000000ffff0a7224 */ /* 0x000fc400078e0018 */
[----:B------:R-:W-:Y:S01]  /*1fd40*/  IMAD.MOV.U32 R11, RZ, RZ, R25 ;  /* 0x000000ffff0b7224 */ /* 0x000fe200078e0019 */
[----:B0-----:R-:W3:Y:S04]  /*1fd50*/  LDL.LU.64 R12, [R1+0x110] ;  /* 0x00011000010c7983 */ /* 0x001ee80000300a00 */
[----:B------:R-:W3:Y:S04]  /*1fd60*/  LDL.LU.64 R14, [R1+0x118] ;  /* 0x00011800010e7983 */ /* 0x000ee80000300a00 */
[----:B------:R0:W-:Y:S04]  /*1fd70*/  STL.64 [R1+0x28], R26 ;  /* 0x0000281a01007387 */ /* 0x0001e80000100a00 */
[----:B0-----:R-:W4:Y:S04]  /*1fd80*/  LDL.LU.64 R26, [R1+0x10c8] ;  /* 0x0010c800011a7983 */ /* 0x001f280000300a00 */
[----:B------:R-:W5:Y:S04]  /*1fd90*/  LDL.LU.64 R24, [R1+0x10c0] ;  /* 0x0010c00001187983 */ /* 0x000f680000300a00 */
[----:B------:R-:W2:Y:S04]  /*1fda0*/  LDL R2, [R1+0xc0] ;  /* 0x0000c00001027983 */ /* 0x000ea80000100800 */
[----:B------:R-:W3:Y:S01]  /*1fdb0*/  LDL R3, [R1+0xc4] ;  /* 0x0000c40001037983 */ /* 0x000ee20000100800 */
[----:B--2---:R-:W-:-:S02]  /*1fdc0*/  F2FP.F16.E4M3.UNPACK_B R2, R2 ;  /* 0x00000002ff02723e */ /* 0x004fc400020006ff */
[----:B---3--:R-:W-:-:S07]  /*1fdd0*/  F2FP.F16.E4M3.UNPACK_B R3, R3 ;  /* 0x00000003ff03723e */ /* 0x008fce00020006ff */
[----:B------:R-:W-:Y:S01]  /*1fde0*/  HMMA.16816.F32 R16, R20, R2, R16 ;  /* 0x000000021410723c */ /* 0x000fe20000001810 */
[----:B------:R-:W2:Y:S04]  /*1fdf0*/  LDL R2, [R1+0xb0] ;  /* 0x0000b00001027983 */ /* 0x000ea80000100800 */
[----:B------:R-:W3:Y:S01]  /*1fe00*/  LDL R3, [R1+0xb4] ;  /* 0x0000b40001037983 */ /* 0x000ee20000100800 */
[----:B------:R-:W-:Y:S02]  /*1fe10*/  IMAD R0, R0, 0x100, R9 ;  /* 0x0000010000007824 */ /* 0x000fe400078e0209 */
[----:B----4-:R-:W-:Y:S02]  /*1fe20*/  IMAD R26, R26, 0x100, R29 ;  /* 0x000001001a1a7824 */ /* 0x010fe400078e021d */
[----:B-----5:R-:W-:-:S09]  /*1fe30*/  IMAD R25, R25, 0x100, R28 ;  /* 0x0000010019197824 */ /* 0x020fd200078e021c */
[----:B------:R0:W-:Y:S04]  /*1fe40*/  STL [R1+0x1074], R18 ;  /* 0x0010741201007387 */ /* 0x0001e80000100800 */
[----:B0-----:R-:W4:Y:S04]  /*1fe50*/  LDL.LU R18, [R1+0x64] ;  /* 0x0000640001127983 */ /* 0x001f280000300800 */
[----:B------:R0:W-:Y:S04]  /*1fe60*/  STL [R1+0x1070], R19 ;  /* 0x0010701301007387 */ /* 0x0001e80000100800 */
[----:B0-----:R-:W5:Y:S04]  /*1fe70*/  LDL.LU R19, [R1+0x60] ;  /* 0x0000600001137983 */ /* 0x001f680000300800 */
[----:B------:R-:W4:Y:S04]  /*1fe80*/  LDL.LU R9, [R1+0x10b8] ;  /* 0x0010b80001097983 */ /* 0x000f280000300800 */
[----:B------:R-:W4:Y:S04]  /*1fe90*/  LDL.LU R29, [R1+0x10b4] ;  /* 0x0010b400011d7983 */ /* 0x000f280000300800 */
[----:B------:R-:W4:Y:S01]  /*1fea0*/  LDL.LU R28, [R1+0x10b0] ;  /* 0x0010b000011c7983 */ /* 0x000f220000300800 */
[----:B--2---:R-:W-:-:S02]  /*1feb0*/  F2FP.F16.E4M3.UNPACK_B R2, R2 ;  /* 0x00000002ff02723e */ /* 0x004fc400020006ff */
[----:B---3--:R-:W-:-:S07]  /*1fec0*/  F2FP.F16.E4M3.UNPACK_B R3, R3 ;  /* 0x00000003ff03723e */ /* 0x008fce00020006ff */
[----:B------:R-:W-:Y:S01]  /*1fed0*/  HMMA.16816.F32 R20, R20, R2, R12 ;  /* 0x000000021414723c */ /* 0x000fe2000000180c */
[----:B------:R-:W2:Y:S04]  /*1fee0*/  LDL.LU.64 R14, [R1+0x10a8] ;  /* 0x0010a800010e7983 */ /* 0x000ea80000300a00 */
[----:B------:R-:W2:Y:S04]  /*1fef0*/  LDL.LU.64 R12, [R1+0x10a0] ;  /* 0x0010a000010c7983 */ /* 0x000ea80000300a00 */
[----:B------:R-:W3:Y:S04]  /*1ff00*/  LDL.LU R2, [R1+0x50] ;  /* 0x0000500001027983 */ /* 0x000ee80000300800 */
[----:B------:R-:W2:Y:S01]  /*1ff10*/  LDL.LU R3, [R1+0x54] ;  /* 0x0000540001037983 */ /* 0x000ea20000300800 */
[----:B------:R-:W-:Y:S01]  /*1ff20*/  IMAD R27, R27, 0x100, R24 ;  /* 0x000001001b1b7824 */ /* 0x000fe200078e0218 */
[----:B------:R-:W-:-:S02]  /*1ff30*/  F2FP.F16.E4M3.UNPACK_B R24, R0 ;  /* 0x00000000ff18723e */ /* 0x000fc400020006ff */
[----:B------:R-:W-:Y:S02]  /*1ff40*/  F2FP.F16.E4M3.UNPACK_B R26, R26 ;  /* 0x0000001aff1a723e */ /* 0x000fe400020006ff */
[----:B------:R-:W-:Y:S02]  /*1ff50*/  F2FP.F16.E4M3.UNPACK_B R25, R25 ;  /* 0x00000019ff19723e */ /* 0x000fe400020006ff */
[----:B------:R-:W-:Y:S01]  /*1ff60*/  F2FP.F16.E4M3.UNPACK_B R27, R27 ;  /* 0x0000001bff1b723e */ /* 0x000fe200020006ff */
[----:B------:R-:W-:Y:S04]  /*1ff70*/  STL [R1+0x106c], R20 ;  /* 0x00106c1401007387 */ /* 0x000fe80000100800 */
[----:B------:R0:W-:Y:S04]  /*1ff80*/  STL [R1+0x1068], R21 ;  /* 0x0010681501007387 */ /* 0x0001e80000100800 */
[----:B0-----:R-:W4:Y:S04]  /*1ff90*/  LDL.LU R21, [R1+0x84] ;  /* 0x0000840001157983 */ /* 0x001f280000300800 */
[----:B------:R0:W-:Y:S04]  /*1ffa0*/  STL [R1+0x1064], R22 ;  /* 0x0010641601007387 */ /* 0x0001e80000100800 */
[----:B0-----:R-:W4:Y:S04]  /*1ffb0*/  LDL.LU R22, [R1+0x80] ;  /* 0x0000800001167983 */ /* 0x001f280000300800 */
[----:B------:R-:W-:Y:S01]  /*1ffc0*/  STL [R1+0x1060], R23 ;  /* 0x0010601701007387 */ /* 0x000fe20000100800 */
[----:B---3--:R-:W-:-:S02]  /*1ffd0*/  F2FP.F16.E4M3.UNPACK_B R2, R2.H1 ;  /* 0x00000002ff02723e */ /* 0x008fc400030006ff */
[----:B--2---:R-:W-:-:S07]  /*1ffe0*/  F2FP.F16.E4M3.UNPACK_B R3, R3.H1 ;  /* 0x00000003ff03723e */ /* 0x004fce00030006ff */
[----:B------:R-:W-:Y:S01]  /*1fff0*/  HMMA.16816.F32 R12, R24, R2, R12 ;  /* 0x00000002180c723c */ /* 0x000fe2000000180c */
[----:B-----5:R-:W-:Y:S02]  /*20000*/  F2FP.F16.E4M3.UNPACK_B R2, R19.H1 ;  /* 0x00000013ff02723e */ /* 0x020fe400030006ff */
[----:B----4-:R-:W-:-:S07]  /*20010*/  F2FP.F16.E4M3.UNPACK_B R3, R18.H1 ;  /* 0x00000012ff03723e */ /* 0x010fce00030006ff */
[----:B------:R-:W-:Y:S09]  /*20020*/  HMMA.16816.F32 R4, R24, R2, R4 ;  /* 0x000000021804723c */ /* 0x000ff20000001804 */
[----:B------:R-:W-:Y:S04]  /*20030*/  STL.64 [R1+0x40], R12 ;  /* 0x0000400c01007387 */ /* 0x000fe80000100a00 */
[----:B------:R0:W-:Y:S06]  /*20040*/  STL.64 [R1+0x48], R14 ;  /* 0x0000480e01007387 */ /* 0x0001ec0000100a00 */
[----:B------:R-:W-:-:S02]  /*20050*/  IMAD.MOV.U32 R18, RZ, RZ, R4 ;  /* 0x000000ffff127224 */ /* 0x000fc400078e0004 */
[----:B------:R-:W-:Y:S01]  /*20060*/  IMAD.MOV.U32 R19, RZ, RZ, R5 ;  /* 0x000000ffff137224 */ /* 0x000fe200078e0005 */
[----:B0-----:R-:W2:Y:S04]  /*20070*/  LDL.LU.64 R14, [R1+0x1098] ;  /* 0x00109800010e7983 */ /* 0x001ea80000300a00 */
[----:B------:R-:W2:Y:S04]  /*20080*/  LDL.LU.64 R12, [R1+0x1090] ;  /* 0x00109000010c7983 */ /* 0x000ea80000300a00 */
[----:B------:R0:W-:Y:S04]  /*20090*/  STL.64 [R1+0x8], R6 ;  /* 0x0000080601007387 */ /* 0x0001e80000100a00 */
[----:B0-----:R-:W3:Y:S04]  /*200a0*/  LDL.LU.64 R6, [R1+0x1088] ;  /* 0x0010880001067983 */ /* 0x001ee80000300a00 */
[----:B------:R-:W3:Y:S01]  /*200b0*/  LDL.LU.64 R4, [R1+0x1080] ;  /* 0x0010800001047983 */ /* 0x000ee20000300a00 */
[----:B------:R-:W-:-:S02]  /*200c0*/  F2FP.F16.E4M3.UNPACK_B R2, R28.H1 ;  /* 0x0000001cff02723e */ /* 0x000fc400030006ff */
[----:B------:R-:W-:-:S07]  /*200d0*/  F2FP.F16.E4M3.UNPACK_B R3, R29.H1 ;  /* 0x0000001dff03723e */ /* 0x000fce00030006ff */
[----:B---3--:R-:W-:-:S15]  /*200e0*/  HMMA.16816.F32 R4, R24, R2, R4 ;  /* 0x000000021804723c */ /* 0x008fde0000001804 */
[----:B------:R-:W-:-:S04]  /*200f0*/  NOP ;  /* 0x0000000000007918 */ /* 0x000fc80000000000 */
[----:B------:R0:W-:Y:S01]  /*20100*/  STL [R1+0x30], R4 ;  /* 0x0000300401007387 */ /* 0x0001e20000100800 */
[----:B------:R-:W-:Y:S02]  /*20110*/  IMAD.MOV.U32 R20, RZ, RZ, R5 ;  /* 0x000000ffff147224 */ /* 0x000fe400078e0005 */
[----:B------:R-:W-:Y:S02]  /*20120*/  IMAD.MOV.U32 R5, RZ, RZ, R11 ;  /* 0x000000ffff057224 */ /* 0x000fe400078e000b */
[----:B0-----:R-:W-:Y:S02]  /*20130*/  IMAD.MOV.U32 R4, RZ, RZ, R10 ;  /* 0x000000ffff047224 */ /* 0x001fe400078e000a */
[----:B------:R-:W3:Y:S04]  /*20140*/  LDL.LU R10, [R1+0x107c] ;  /* 0x00107c00010a7983 */ /* 0x000ee80000300800 */
[----:B------:R-:W3:Y:S01]  /*20150*/  LDL.LU R11, [R1+0x1078] ;  /* 0x00107800010b7983 */ /* 0x000ee20000300800 */
[----:B------:R-:W-:-:S02]  /*20160*/  F2FP.F16.E4M3.UNPACK_B R2, R22.H1 ;  /* 0x00000016ff02723e */ /* 0x000fc400030006ff */
[----:B------:R-:W-:Y:S01]  /*20170*/  F2FP.F16.E4M3.UNPACK_B R3, R21.H1 ;  /* 0x00000015ff03723e */ /* 0x000fe200030006ff */
[----:B------:R-:W-:Y:S02]  /*20180*/  IMAD.MOV.U32 R29, RZ, RZ, R6 ;  /* 0x000000ffff1d7224 */ /* 0x000fe400078e0006 */
[----:B------:R-:W-:Y:S01]  /*20190*/  IMAD.MOV.U32 R28, RZ, RZ, R7 ;  /* 0x000000ffff1c7224 */ /* 0x000fe200078e0007 */
[----:B------:R-:W4:Y:S04]  /*201a0*/  LDL.LU R6, [R1+0x28] ;  /* 0x0000280001067983 */ /* 0x000f280000300800 */
[----:B------:R-:W4:Y:S04]  /*201b0*/  LDL.LU R7, [R1+0x2c] ;  /* 0x00002c0001077983 */ /* 0x000f280000300800 */
[----:B------:R-:W5:Y:S04]  /*201c0*/  LDL.LU R21, [R1+0x2dc] ;  /* 0x0002dc0001157983 */ /* 0x000f680000300800 */
[----:B------:R-:W5:Y:S04]  /*201d0*/  LDL.LU R0, [R1+0x2d8] ;  /* 0x0002d80001007983 */ /* 0x000f680000300800 */
[----:B------:R-:W2:Y:S04]  /*201e0*/  LDL.LU R22, [R1+0x2f8] ;  /* 0x0002f80001167983 */ /* 0x000ea80000300800 */
[----:B------:R-:W2:Y:S01]  /*201f0*/  LDL.LU R23, [R1+0x2e8] ;  /* 0x0002e80001177983 */ /* 0x000ea20000300800 */
[----:B---3--:R-:W-:Y:S03]  /*20200*/  HMMA.16816.F32 R8, R24, R2, R8 ;  /* 0x000000021808723c */ /* 0x008fe60000001808 */
[----:B------:R-:W3:Y:S04]  /*20210*/  LDL.LU R2, [R1+0x90] ;  /* 0x0000900001027983 */ /* 0x000ee80000300800 */
[----:B------:R-:W2:-:S12]  /*20220*/  LDL.LU R3, [R1+0x94] ;  /* 0x0000940001037983 */ /* 0x000e980000300800 */
[----:B------:R0:W-:Y:S04]  /*20230*/  STL.64 [R1+0x1040], R10 ;  /* 0x0010400a01007387 */ /* 0x0001e80000100a00 */
[----:B0-----:R-:W4:Y:S04]  /*20240*/  LDL.LU R10, [R1+0xc0] ;  /* 0x0000c000010a7983 */ /* 0x001f280000300800 */
[----:B------:R-:W4:Y:S04]  /*20250*/  LDL.LU R11, [R1+0xc4] ;  /* 0x0000c400010b7983 */ /* 0x000f280000300800 */
[----:B------:R0:W-:Y:S04]  /*20260*/  STL.64 [R1+0x1038], R8 ;  /* 0x0010380801007387 */ /* 0x0001e80000100a00 */
[----:B0-----:R-:W4:Y:S04]  /*20270*/  LDL.LU R8, [R1+0xa0] ;  /* 0x0000a00001087983 */ /* 0x001f280000300800 */
[----:B------:R-:W4:Y:S01]  /*20280*/  LDL.LU R9, [R1+0xa4] ;  /* 0x0000a40001097983 */ /* 0x000f220000300800 */
[----:B---3--:R-:W-:-:S02]  /*20290*/  F2FP.F16.E4M3.UNPACK_B R2, R2.H1 ;  /* 0x00000002ff02723e */ /* 0x008fc400030006ff */
[----:B--2---:R-:W-:-:S07]  /*202a0*/  F2FP.F16.E4M3.UNPACK_B R3, R3.H1 ;  /* 0x00000003ff03723e */ /* 0x004fce00030006ff */
[----:B------:R-:W-:-:S15]  /*202b0*/  HMMA.16816.F32 R12, R24, R2, R12 ;  /* 0x00000002180c723c */ /* 0x000fde000000180c */
[----:B------:R-:W-:-:S04]  /*202c0*/  NOP ;  /* 0x0000000000007918 */ /* 0x000fc80000000000 */
[----:B------:R-:W-:Y:S04]  /*202d0*/  STL.64 [R1+0x1050], R14 ;  /* 0x0010500e01007387 */ /* 0x000fe80000100a00 */
[----:B------:R0:W-:Y:S02]  /*202e0*/  STL.64 [R1+0x1048], R12 ;  /* 0x0010480c01007387 */ /* 0x0001e40000100a00 */
[----:B0-----:R-:W-:Y:S02]  /*202f0*/  IMAD.MOV.U32 R12, RZ, RZ, R18 ;  /* 0x000000ffff0c7224 */ /* 0x001fe400078e0012 */
[----:B------:R-:W-:Y:S01]  /*20300*/  IMAD.MOV.U32 R13, RZ, RZ, R19 ;  /* 0x000000ffff0d7224 */ /* 0x000fe200078e0013 */
[----:B------:R-:W2:Y:S04]  /*20310*/  LDL.LU R18, [R1+0x1074] ;  /* 0x0010740001127983 */ /* 0x000ea80000300800 */
[----:B------:R-:W2:Y:S01]  /*20320*/  LDL.LU R19, [R1+0x1070] ;  /* 0x0010700001137983 */ /* 0x000ea20000300800 */
[----:B----4-:R-:W-:-:S02]  /*20330*/  F2FP.F16.E4M3.UNPACK_B R2, R8.H1 ;  /* 0x00000008ff02723e */ /* 0x010fc400030006ff */
[----:B------:R-:W-:Y:S01]  /*20340*/  F2FP.F16.E4M3.UNPACK_B R3, R9.H1 ;  /* 0x00000009ff03723e */ /* 0x000fe200030006ff */
[----:B------:R-:W3:Y:S04]  /*20350*/  LDL.LU R14, [R1+0x8] ;  /* 0x00000800010e7983 */ /* 0x000ee80000300800 */
[----:B------:R-:W3:Y:S04]  /*20360*/  LDL.LU R15, [R1+0xc] ;  /* 0x00000c00010f7983 */ /* 0x000ee80000300800 */
[----:B------:R-:W4:Y:S01]  /*20370*/  LDL.LU R8, [R1+0x30] ;  /* 0x0000300001087983 */ /* 0x000f220000300800 */
[----:B------:R-:W-:Y:S01]  /*20380*/  HMMA.16816.F32 R4, R24, R2, R4 ;  /* 0x000000021804723c */ /* 0x000fe20000001804 */
[----:B------:R-:W-:-:S02]  /*20390*/  F2FP.F16.E4M3.UNPACK_B R2, R10.H1 ;  /* 0x0000000aff02723e */ /* 0x000fc400030006ff */
[----:B------:R-:W-:Y:S01]  /*203a0*/  F2FP.F16.E4M3.UNPACK_B R3, R11.H1 ;  /* 0x0000000bff03723e */ /* 0x000fe200030006ff */
[----:B------:R-:W-:Y:S02]  /*203b0*/  IMAD.MOV.U32 R9, RZ, RZ, R20 ;  /* 0x000000ffff097224 */ /* 0x000fe400078e0014 */
[----:B------:R-:W3:Y:S04]  /*203c0*/  LDL.LU R20, [R1+0x106c] ;  /* 0x00106c0001147983 */ /* 0x000ee80000300800 */
[----:B--2---:R-:W-:-:S15]  /*203d0*/  HMMA.16816.F32 R16, R24, R2, R16 ;  /* 0x000000021810723c */ /* 0x004fde0000001810 */
[----:B------:R-:W-:-:S04]  /*203e0*/  NOP ;  /* 0x0000000000007918 */ /* 0x000fc80000000000 */
[----:B------:R0:W-:Y:S04]  /*203f0*/  STL.64 [R1+0x10], R16 ;  /* 0x0000101001007387 */ /* 0x0001e80000100a00 */
[----:B------:R-:W2:Y:S04]  /*20400*/  LDL.LU R2, [R1+0xb0] ;  /* 0x0000b00001027983 */ /* 0x000ea80000300800 */
[----:B------:R-:W2:Y:S04]  /*20410*/  LDL.LU R3, [R1+0xb4] ;  /* 0x0000b40001037983 */ /* 0x000ea80000300800 */
[----:B0-----:R-:W2:Y:S04]  /*20420*/  LDL.LU R16, [R1+0x2f0] ;  /* 0x0002f00001107983 */ /* 0x001ea80000300800 */
[----:B------:R-:W3:Y:S01]  /*20430*/  LDL.LU R17, [R1+0x2e4] ;  /* 0x0002e40001117983 */ /* 0x000ee20000300800 */
[----:B------:R-:W-:-:S02]  /*20440*/  IMAD.MOV.U32 R10, RZ, RZ, R29 ;  /* 0x000000ffff0a7224 */ /* 0x000fc400078e001d */
[----:B------:R-:W-:Y:S02]  /*20450*/  IMAD.MOV.U32 R11, RZ, RZ, R28 ;  /* 0x000000ffff0b7224 */ /* 0x000fe400078e001c */
[----:B------:R-:W-:Y:S02]  /*20460*/  IMAD.MOV.U32 R29, RZ, RZ, R18 ;  /* 0x000000ffff1d7224 */ /* 0x000fe400078e0012 */
[----:B------:R-:W-:Y:S01]  /*20470*/  IMAD.MOV.U32 R28, RZ, RZ, R19 ;  /* 0x000000ffff1c7224 */ /* 0x000fe200078e0013 */
[----:B------:R-:W4:Y:S04]  /*20480*/  LDL.LU R18, [R1+0x308] ;  /* 0x0003080001127983 */ /* 0x000f280000300800 */
[----:B------:R-:W4:Y:S01]  /*20490*/  LDL.LU R19, [R1+0x304] ;  /* 0x0003040001137983 */ /* 0x000f220000300800 */
[----:B-----5:R-:W-:-:S03]  /*204a0*/  IMAD R0, R0, 0x100, R21 ;  /* 0x0000010000007824 */ /* 0x020fc600078e0215 */
[----:B------:R-:W5:Y:S01]  /*204b0*/  LDL.LU R21, [R1+0x1068] ;  /* 0x0010680001157983 */ /* 0x000f620000300800 */
[----:B--2---:R-:W-:Y:S02]  /*204c0*/  IMAD R16, R16, 0x100, R22 ;  /* 0x0000010010107824 */ /* 0x004fe400078e0216 */
[----:B---3--:R-:W-:Y:S01]  /*204d0*/  IMAD R17, R17, 0x100, R23 ;  /* 0x0000010011117824 */ /* 0x008fe200078e0217 */
[----:B------:R-:W5:Y:S04]  /*204e0*/  LDL.LU R22, [R1+0x1064] ;  /* 0x0010640001167983 */ /* 0x000f680000300800 */
[----:B------:R-:W5:Y:S01]  /*204f0*/  LDL.LU R23, [R1+0x1060] ;  /* 0x0010600001177983 */ /* 0x000f620000300800 */
[----:B------:R-:W-:Y:S02]  /*20500*/  F2FP.F16.E4M3.UNPACK_B R2, R2.H1 ;  /* 0x00000002ff02723e */ /* 0x000fe400030006ff */
[----:B------:R-:W-:Y:S01]  /*20510*/  F2FP.F16.E4M3.UNPACK_B R3, R3.H1 ;  /* 0x00000003ff03723e */ /* 0x000fe200030006ff */
[----:B----4-:R-:W-:-:S06]  /*20520*/  IMAD R18, R19, 0x100, R18 ;  /* 0x0000010013127824 */ /* 0x010fcc00078e0212 */
[----:B-----5:R-:W-:Y:S01]  /*20530*/  HMMA.16816.F32 R24, R24, R2, R20 ;  /* 0x000000021818723c */ /* 0x020fe20000001814 */
[----:B------:R-:W2:Y:S04]  /*20540*/  LDL R2, [R1+0x58] ;  /* 0x0000580001027983 */ /* 0x000ea80000100800 */
[----:B------:R-:W3:Y:S01]  /*20550*/  LDL R3, [R1+0x5c] ;  /* 0x00005c0001037983 */ /* 0x000ee20000100800 */
[----:B------:R-:W-:Y:S02]  /*20560*/  F2FP.F16.E4M3.UNPACK_B R20, R0 ;  /* 0x00000000ff14723e */ /* 0x000fe400020006ff */
[----:B------:R-:W-:Y:S02]  /*20570*/  F2FP.F16.E4M3.UNPACK_B R22, R16 ;  /* 0x00000010ff16723e */ /* 0x000fe400020006ff */
[----:B------:R-:W-:-:S02]  /*20580*/  F2FP.F16.E4M3.UNPACK_B R21, R17 ;  /* 0x00000011ff15723e */ /* 0x000fc400020006ff */
[----:B------:R-:W-:-:S07]  /*20590*/  F2FP.F16.E4M3.UNPACK_B R23, R18 ;  /* 0x00000012ff17723e */ /* 0x000fce00020006ff */
[----:B------:R0:W-:Y:S04]  /*205a0*/  STL [R1+0x1024], R26 ;  /* 0x0010241a01007387 */ /* 0x0001e80000100800 */
[----:B------:R1:W-:Y:S04]  /*205b0*/  STL [R1+0x1020], R27 ;  /* 0x0010201b01007387 */ /* 0x0003e80000100800 */
[----:B------:R-:W4:Y:S04]  /*205c0*/  LDL R0, [R1+0x9c] ;  /* 0x00009c0001007983 */ /* 0x000f280000100800 */
[----:B------:R-:W5:Y:S04]  /*205d0*/  LDL.LU R16, [R1+0x40] ;  /* 0x0000400001107983 */ /* 0x000f680000300800 */
[----:B------:R-:W5:Y:S04]  /*205e0*/  LDL.LU R17, [R1+0x44] ;  /* 0x0000440001117983 */ /* 0x000f680000300800 */
[----:B------:R-:W5:Y:S04]  /*205f0*/  LDL.LU R18, [R1+0x48] ;  /* 0x0000480001127983 */ /* 0x000f680000300800 */
[----:B------:R-:W5:Y:S04]  /*20600*/  LDL.LU R19, [R1+0x4c] ;  /* 0x00004c0001137983 */ /* 0x000f680000300800 */
[----:B0-----:R-:W4:Y:S04]  /*20610*/  LDL.LU R26, [R1+0x3e8] ;  /* 0x0003e800011a7983 */ /* 0x001f280000300800 */
[----:B-1----:R-:W4:Y:S01]  /*20620*/  LDL.LU R27, [R1+0x408] ;  /* 0x00040800011b7983 */ /* 0x002f220000300800 */
[----:B--2---:R-:W-:-:S02]  /*20630*/  F2FP.F16.E4M3.UNPACK_B R2, R2 ;  /* 0x00000002ff02723e */ /* 0x004fc400020006ff */
[----:B---3--:R-:W-:-:S07]  /*20640*/  F2FP.F16.E4M3.UNPACK_B R3, R3 ;  /* 0x00000003ff03723e */ /* 0x008fce00020006ff */
[----:B-----5:R-:W-:Y:S01]  /*20650*/  HMMA.16816.F32 R16, R20, R2, R16 ;  /* 0x000000021410723c */ /* 0x020fe20000001810 */
[----:B----4-:R0:W-:Y:S04]  /*20660*/  STL.64 [R1+0x1030], R26 ;  /* 0x0010301a01007387 */ /* 0x0101e80000100a00 */
[----:B------:R1:W-:Y:S01]  /*20670*/  STL.64 [R1+0x1028], R24 ;  /* 0x0010281801007387 */ /* 0x0003e20000100a00 */
[----:B0-----:R-:W-:-:S03]  /*20680*/  IMAD.MOV.U32 R26, RZ, RZ, R29 ;  /* 0x000000ffff1a7224 */ /* 0x001fc600078e001d */
[----:B-1----:R-:W2:Y:S04]  /*20690*/  LDL.LU R24, [R1+0x10] ;  /* 0x0000100001187983 */ /* 0x002ea80000300800 */
[----:B------:R-:W2:Y:S04]  /*206a0*/  LDL.LU R25, [R1+0x14] ;  /* 0x0000140001197983 */ /* 0x000ea80000300800 */
[----:B------:R-:W3:Y:S01]  /*206b0*/  LDL.LU R29, [R1+0x105c] ;  /* 0x00105c00011d7983 */ /* 0x000ee20000300800 */
[----:B------:R-:W-:-:S03]  /*206c0*/  IMAD.MOV.U32 R27, RZ, RZ, R28 ;  /* 0x000000ffff1b7224 */ /* 0x000fc600078e001c */
[----:B------:R-:W4:Y:S04]  /*206d0*/  LDL.LU R28, [R1+0x1058] ;  /* 0x00105800011c7983 */ /* 0x000f280000300800 */
[----:B------:R-:W5:Y:S04]  /*206e0*/  LDL R2, [R1+0x68] ;  /* 0x0000680001027983 */ /* 0x000f680000100800 */
[----:B------:R-:W2:Y:S01]  /*206f0*/  LDL R3, [R1+0x6c] ;  /* 0x00006c0001037983 */ /* 0x000ea20000100800 */
[----:B-----5:R-:W-:Y:S02]  /*20700*/  F2FP.F16.E4M3.UNPACK_B R2, R2 ;  /* 0x00000002ff02723e */ /* 0x020fe400020006ff */
[----:B--2---:R-:W-:-:S07]  /*20710*/  F2FP.F16.E4M3.UNPACK_B R3, R3 ;  /* 0x00000003ff03723e */ /* 0x004fce00020006ff */
[----:B------:R-:W-:-:S15]  /*20720*/  HMMA.16816.F32 R12, R20, R2, R12 ;  /* 0x00000002140c723c */ /* 0x000fde000000180c */
[----:B------:R-:W-:-:S04]  /*20730*/  NOP ;  /* 0x0000000000007918 */ /* 0x000fc80000000000 */
[----:B------:R-:W-:Y:S04]  /*20740*/  STL.64 [R1], R12 ;  /* 0x0000000c01007387 */ /* 0x000fe80000100a00 */
[----:B------:R0:W-:Y:S04]  /*20750*/  STL.64 [R1+0x8], R14 ;  /* 0x0000080e01007387 */ /* 0x0001e80000100a00 */
[----:B0-----:R-:W2:Y:S04]  /*20760*/  LDL.LU.64 R14, [R1+0x1050] ;  /* 0x00105000010e7983 */ /* 0x001ea80000300a00 */
[----:B------:R-:W2:Y:S04]  /*20770*/  LDL.LU.64 R12, [R1+0x1048] ;  /* 0x00104800010c7983 */ /* 0x000ea80000300a00 */
[----:B------:R-:W5:Y:S04]  /*20780*/  LDL R2, [R1+0x78] ;  /* 0x0000780001027983 */ /* 0x000f680000100800 */
[----:B------:R-:W2:Y:S01]  /*20790*/  LDL R3, [R1+0x7c] ;  /* 0x00007c0001037983 */ /* 0x000ea20000100800 */
[----:B-----5:R-:W-:-:S02]  /*207a0*/  F2FP.F16.E4M3.UNPACK_B R2, R2 ;  /* 0x00000002ff02723e */ /* 0x020fc400020006ff */
[----:B--2---:R-:W-:-:S07]  /*207b0*/  F2FP.F16.E4M3.UNPACK_B R3, R3 ;  /* 0x00000003ff03723e */ /* 0x004fce00020006ff */
[----:B------:R-:W-:-:S15]  /*207c0*/  HMMA.16816.F32 R8, R20, R2, R8 ;  /* 0x000000021408723c */ /* 0x000fde0000001808 */
[----:B------:R-:W-:-:S04]  /*207d0*/  NOP ;  /* 0x0000000000007918 */ /* 0x000fc80000000000 */
[----:B------:R-:W-:Y:S04]  /*207e0*/  STL.64 [R1+0x20], R8 ;  /* 0x0000200801007387 */ /* 0x000fe80000100a00 */
[----:B------:R0:W-:Y:S04]  /*207f0*/  STL.64 [R1+0x28], R10 ;  /* 0x0000280a01007387 */ /* 0x0001e80000100a00 */
[----:B0-----:R-:W2:Y:S04]  /*20800*/  LDL.LU.64 R10, [R1+0x1040] ;  /* 0x00104000010a7983 */ /* 0x001ea80000300a00 */
[----:B------:R-:W2:Y:S04]  /*20810*/  LDL.LU.64 R8, [R1+0x1038] ;  /* 0x0010380001087983 */ /* 0x000ea80000300a00 */
[----:B------:R-:W5:Y:S04]  /*20820*/  LDL R2, [R1+0x88] ;  /* 0x0000880001027983 */ /* 0x000f680000100800 */
[----:B------:R-:W2:Y:S01]  /*20830*/  LDL R3, [R1+0x8c] ;  /* 0x00008c0001037983 */ /* 0x000ea20000100800 */
[----:B-----5:R-:W-:-:S02]  /*20840*/  F2FP.F16.E4M3.UNPACK_B R2, R2 ;  /* 0x00000002ff02723e */ /* 0x020fc400020006ff */
[----:B--2---:R-:W-:-:S07]  /*20850*/  F2FP.F16.E4M3.UNPACK_B R3, R3 ;  /* 0x00000003ff03723e */ /* 0x004fce00020006ff */
[----:B------:R-:W-:Y:S01]  /*20860*/  HMMA.16816.F32 R8, R20, R2, R8 ;  /* 0x000000021408723c */ /* 0x000fe20000001808 */
[----:B------:R-:W2:-:S15]  /*20870*/  LDL R3, [R1+0x98] ;  /* 0x0000980001037983 */ /* 0x000e9e0000100800 */
[----:B------:R-:W-:-:S03]  /*20880*/  NOP ;  /* 0x0000000000007918 */ /* 0x000fc60000000000 */
[----:B------:R0:W-:Y:S04]  /*20890*/  STL [R1+0x101c], R10 ;  /* 0x00101c0a01007387 */ /* 0x0001e80000100800 */
[----:B0-----:R-:W5:Y:S04]  /*208a0*/  LDL.LU R10, [R1+0x410] ;  /* 0x00041000010a7983 */ /* 0x001f680000300800 */
[----:B------:R0:W-:Y:S04]  /*208b0*/  STL [R1+0x1018], R11 ;  /* 0x0010180b01007387 */ /* 0x0001e80000100800 */
[----:B0-----:R-:W5:Y:S01]  /*208c0*/  LDL.LU R11, [R1+0x414] ;  /* 0x00041400010b7983 */ /* 0x001f620000300800 */
[----:B--2---:R-:W-:-:S02]  /*208d0*/  F2FP.F16.E4M3.UNPACK_B R2, R3 ;  /* 0x00000003ff02723e */ /* 0x004fc400020006ff */
[----:B------:R-:W-:-:S07]  /*208e0*/  F2FP.F16.E4M3.UNPACK_B R3, R0 ;  /* 0x00000000ff03723e */ /* 0x000fce00020006ff */
[----:B------:R-:W-:Y:S01]  /*208f0*/  HMMA.16816.F32 R12, R20, R2, R12 ;  /* 0x00000002140c723c */ /* 0x000fe2000000180c */
[----:B----4-:R-:W-:Y:S02]  /*20900*/  F2FP.F16.E4M3.UNPACK_B R2, R28 ;  /* 0x0000001cff02723e */ /* 0x010fe400020006ff */
[----:B---3--:R-:W-:-:S07]  /*20910*/  F2FP.F16.E4M3.UNPACK_B R3, R29 ;  /* 0x0000001dff03723e */ /* 0x008fce00020006ff */
[----:B------:R-:W-:Y:S09]  /*20920*/  HMMA.16816.F32 R4, R20, R2, R4 ;  /* 0x000000021404723c */ /* 0x000ff20000001804 */
[----:B------:R0:W-:Y:S04]  /*20930*/  STL.64 [R1+0x40], R12 ;  /* 0x0000400c01007387 */ /* 0x0001e80000100a00 */
[----:B------:R1:W-:Y:S01]  /*20940*/  STL [R1+0x4c], R15 ;  /* 0x00004c0f01007387 */ /* 0x0003e20000100800 */
[----:B------:R-:W-:-:S03]  /*20950*/  IMAD.MOV.U32 R0, RZ, RZ, R14 ;  /* 0x000000ffff007224 */ /* 0x000fc600078e000e */
[----:B0-----:R-:W2:Y:S04]  /*20960*/  LDL.LU R12, [R1+0x3e4] ;  /* 0x0003e400010c7983 */ /* 0x001ea80000300800 */
[----:B------:R-:W3:Y:S04]  /*20970*/  LDL.LU R14, [R1+0x400] ;  /* 0x00040000010e7983 */ /* 0x000ee80000300800 */
[----:B------:R-:W4:Y:S04]  /*20980*/  LDL.LU R13, [R1+0x3f8] ;  /* 0x0003f800010d7983 */ /* 0x000f280000300800 */
[----:B-1----:R-:W4:Y:S04]  /*20990*/  LDL.LU R15, [R1+0x3f4] ;  /* 0x0003f400010f7983 */ /* 0x002f280000300800 */
[----:B------:R-:W2:Y:S04]  /*209a0*/  LDL R2, [R1+0xc8] ;  /* 0x0000c80001027983 */ /* 0x000ea80000100800 */
[----:B------:R-:W3:Y:S01]  /*209b0*/  LDL R3, [R1+0xcc] ;  /* 0x0000cc0001037983 */ /* 0x000ee20000100800 */
[----:B--2---:R-:W-:-:S02]  /*209c0*/  F2FP.F16.E4M3.UNPACK_B R2, R2 ;  /* 0x00000002ff02723e */ /* 0x004fc400020006ff */
[----:B---3--:R-:W-:-:S07]  /*209d0*/  F2FP.F16.E4M3.UNPACK_B R3, R3 ;  /* 0x00000003ff03723e */ /* 0x008fce00020006ff */
[----:B------:R-:W-:-:S15]  /*209e0*/  HMMA.16816.F32 R24, R20, R2, R24 ;  /* 0x000000021418723c */ /* 0x000fde0000001818 */
[----:B------:R-:W-:-:S04]  /*209f0*/  NOP ;  /* 0x0000000000007918 */ /* 0x000fc80000000000 */
[----:B------:R-:W-:Y:S04]  /*20a00*/  STL.64 [R1+0x30], R24 ;  /* 0x0000301801007387 */ /* 0x000fe80000100a00 */
[----:B------:R0:W-:Y:S04]  /*20a10*/  STL.64 [R1+0x38], R26 ;  /* 0x0000381a01007387 */ /* 0x0001e80000100a00 */
[----:B0-----:R-:W2:Y:S04]  /*20a20*/  LDL.LU.64 R26, [R1+0x1030] ;  /* 0x00103000011a7983 */ /* 0x001ea80000300a00 */
[----:B------:R-:W3:Y:S04]  /*20a30*/  LDL.LU.64 R24, [R1+0x1028] ;  /* 0x0010280001187983 */ /* 0x000ee80000300a00 */
[----:B------:R-:W3:Y:S04]  /*20a40*/  LDL R2, [R1+0xb8] ;  /* 0x0000b80001027983 */ /* 0x000ee80000100800 */
[----:B------:R-:W4:Y:S01]  /*20a50*/  LDL R3, [R1+0xbc] ;  /* 0x0000bc0001037983 */ /* 0x000f220000100800 */
[----:B--2---:R-:W-:-:S02]  /*20a60*/  IMAD R12, R12, 0x100, R26 ;  /* 0x000001000c0c7824 */ /* 0x004fc400078e021a */
[----:B------:R-:W-:Y:S01]  /*20a70*/  IMAD R14, R14, 0x100, R27 ;  /* 0x000001000e0e7824 */ /* 0x000fe200078e021b */
[----:B------:R-:W2:Y:S04]  /*20a80*/  LDL.LU R26, [R1+0x1024] ;  /* 0x00102400011a7983 */ /* 0x000ea80000300800 */
[----:B------:R-:W2:Y:S01]  /*20a90*/  LDL.LU R27, [R1+0x1020] ;  /* 0x00102000011b7983 */ /* 0x000ea20000300800 */
[----:B---3--:R-:W-:Y:S02]  /*20aa0*/  F2FP.F16.E4M3.UNPACK_B R2, R2 ;  /* 0x00000002ff02723e */ /* 0x008fe400020006ff */
[----:B----4-:R-:W-:Y:S01]  /*20ab0*/  F2FP.F16.E4M3.UNPACK_B R3, R3 ;  /* 0x00000003ff03723e */ /* 0x010fe200020006ff */
[----:B------:R-:W-:Y:S02]  /*20ac0*/  IMAD R13, R15, 0x100, R13 ;  /* 0x000001000f0d7824 */ /* 0x000fe400078e020d */
[----:B-----5:R-:W-:-:S02]  /*20ad0*/  IMAD R15, R10, 0x100, R11 ;  /* 0x000001000a0f7824 */ /* 0x020fc400078e020b */
[----:B------:R-:W3:Y:S04]  /*20ae0*/  LDL.LU R11, [R1+0x78] ;  /* 0x00007800010b7983 */ /* 0x000ee80000300800 */
[----:B------:R-:W4:Y:S01]  /*20af0*/  LDL.LU R10, [R1+0x7c] ;  /* 0x00007c00010a7983 */ /* 0x000f220000300800 */
[----:B--2---:R-:W-:Y:S03]  /*20b00*/  HMMA.16816.F32 R24, R20, R2, R24 ;  /* 0x000000021418723c */ /* 0x004fe60000001818 */
[----:B------:R-:W2:Y:S04]  /*20b10*/  LDL.LU R2, [R1+0x58] ;  /* 0x0000580001027983 */ /* 0x000ea80000300800 */
[----:B------:R-:W5:Y:S01]  /*20b20*/  LDL.LU R3, [R1+0x5c] ;  /* 0x00005c0001037983 */ /* 0x000f620000300800 */
[----:B------:R-:W-:-:S02]  /*20b30*/  F2FP.F16.E4M3.UNPACK_B R12, R12 ;  /* 0x0000000cff0c723e */ /* 0x000fc400020006ff */
[----:B------:R-:W-:Y:S02]  /*20b40*/  F2FP.F16.E4M3.UNPACK_B R14, R14 ;  /* 0x0000000eff0e723e */ /* 0x000fe400020006ff */
[----:B------:R-:W-:Y:S02]  /*20b50*/  F2FP.F16.E4M3.UNPACK_B R13, R13 ;  /* 0x0000000dff0d723e */ /* 0x000fe400020006ff */
[----:B------:R-:W-:-:S05]  /*20b60*/  F2FP.F16.E4M3.UNPACK_B R15, R15 ;  /* 0x0000000fff0f723e */ /* 0x000fca00020006ff */
[----:B------:R0:W-:Y:S04]  /*20b70*/  STL [R1+0xff4], R24 ;  /* 0x000ff41801007387 */ /* 0x0001e80000100800 */
[----:B0-----:R-:W3:Y:S04]  /*20b80*/  LDL.LU R24, [R1+0x9c] ;  /* 0x00009c0001187983 */ /* 0x001ee80000300800 */
[----:B------:R0:W-:Y:S04]  /*20b90*/  STL [R1+0xff0], R25 ;  /* 0x000ff01901007387 */ /* 0x0001e80000100800 */
[----:B0-----:R-:W3:Y:S04]  /*20ba0*/  LDL.LU R25, [R1+0x98] ;  /* 0x0000980001197983 */ /* 0x001ee80000300800 */
[----:B------:R0:W-:Y:S04]  /*20bb0*/  STL [R1+0xfec], R26 ;  /* 0x000fec1a01007387 */ /* 0x0001e80000100800 */
[----:B0-----:R-:W3:Y:S04]  /*20bc0*/  LDL.LU R26, [R1+0x8c] ;  /* 0x00008c00011a7983 */ /* 0x001ee80000300800 */
[----:B------:R0:W-:Y:S04]  /*20bd0*/  STL [R1+0xfe8], R27 ;  /* 0x000fe81b01007387 */ /* 0x0001e80000100800 */
[----:B0-----:R-:W3:Y:S01]  /*20be0*/  LDL.LU R27, [R1+0x88] ;  /* 0x00008800011b7983 */ /* 0x001ee20000300800 */
[----:B--2---:R-:W-:-:S02]  /*20bf0*/  F2FP.F16.E4M3.UNPACK_B R2, R2.H1 ;  /* 0x00000002ff02723e */ /* 0x004fc400030006ff */
[----:B-----5:R-:W-:-:S07]  /*20c00*/  F2FP.F16.E4M3.UNPACK_B R3, R3.H1 ;  /* 0x00000003ff03723e */ /* 0x020fce00030006ff */
[----:B------:R-:W-:Y:S01]  /*20c10*/  HMMA.16816.F32 R20, R12, R2, R16 ;  /* 0x000000020c14723c */ /* 0x000fe20000001810 */
[----:B------:R-:W2:Y:S04]  /*20c20*/  LDL.LU R2, [R1+0x68] ;  /* 0x0000680001027983 */ /* 0x000ea80000300800 */
[----:B------:R-:W5:Y:S04]  /*20c30*/  LDL.LU R3, [R1+0x6c] ;  /* 0x00006c0001037983 */ /* 0x000f680000300800 */
[----:B------:R-:W3:Y:S04]  /*20c40*/  LDL.LU R16, [R1] ;  /* 0x0000000001107983 */ /* 0x000ee80000300800 */
[----:B------:R-:W3:Y:S04]  /*20c50*/  LDL.LU R17, [R1+0x4] ;  /* 0x0000040001117983 */ /* 0x000ee80000300800 */
[----:B------:R-:W3:Y:S04]  /*20c60*/  LDL.LU R18, [R1+0x8] ;  /* 0x0000080001127983 */ /* 0x000ee80000300800 */
[----:B------:R-:W3:Y:S04]  /*20c70*/  LDL.LU R19, [R1+0xc] ;  /* 0x00000c0001137983 */ /* 0x000ee80000300800 */
[----:B------:R-:W-:Y:S04]  /*20c80*/  STL.64 [R1+0x1000], R22 ;  /* 0x0010001601007387 */ /* 0x000fe80000100a00 */
[----:B------:R0:W-:Y:S04]  /*20c90*/  STL.64 [R1+0xff8], R20 ;  /* 0x000ff81401007387 */ /* 0x0001e80000100a00 */
[----:B0-----:R-:W4:Y:S04]  /*20ca0*/  LDL.LU R20, [R1+0x20] ;  /* 0x0000200001147983 */ /* 0x001f280000300800 */
[----:B------:R-:W4:Y:S04]  /*20cb0*/  LDL.LU R21, [R1+0x24] ;  /* 0x0000240001157983 */ /* 0x000f280000300800 */
[----:B------:R-:W4:Y:S04]  /*20cc0*/  LDL.LU R22, [R1+0x28] ;  /* 0x0000280001167983 */ /* 0x000f280000300800 */
[----:B------:R-:W4:Y:S01]  /*20cd0*/  LDL.LU R23, [R1+0x2c] ;  /* 0x00002c0001177983 */ /* 0x000f220000300800 */
[----:B--2---:R-:W-:-:S02]  /*20ce0*/  F2FP.F16.E4M3.UNPACK_B R2, R2.H1 ;  /* 0x00000002ff02723e */ /* 0x004fc400030006ff */
[----:B-----5:R-:W-:-:S07]  /*20cf0*/  F2FP.F16.E4M3.UNPACK_B R3, R3.H1 ;  /* 0x00000003ff03723e */ /* 0x020fce00030006ff */
[----:B---3--:R-:W-:-:S15]  /*20d00*/  HMMA.16816.F32 R16, R12, R2, R16 ;  /* 0x000000020c10723c */ /* 0x008fde0000001810 */
[----:B------:R-:W-:-:S04]  /*20d10*/  NOP ;  /* 0x0000000000007918 */ /* 0x000fc80000000000 */
[----:B------:R0:W-:Y:S02]  /*20d20*/  STL.64 [R1+0xfd0], R18 ;  /* 0x000fd01201007387 */ /* 0x0001e40000100a00 */
[----:B0-----:R-:W-:Y:S02]  /*20d30*/  IMAD.MOV.U32 R18, RZ, RZ, R0 ;  /* 0x000000ffff127224 */ /* 0x001fe400078e0000 */
[----:B------:R-:W0:Y:S01]  /*20d40*/  S2R R0, SR_TID.X ;  /* 0x0000000000007919 */ /* 0x000e220000002100 */
[----:B------:R-:W-:Y:S02]  /*20d50*/  F2FP.F16.E4M3.UNPACK_B R2, R11.H1 ;  /* 0x0000000bff02723e */ /* 0x000fe400030006ff */
[----:B----4-:R-:W-:Y:S01]  /*20d60*/  F2FP.F16.E4M3.UNPACK_B R3, R10.H1 ;  /* 0x0000000aff03723e */ /* 0x010fe200030006ff */
[----:B------:R1:W-:Y:S04]  /*20d70*/  STL.64 [R1+0xfc8], R16 ;  /* 0x000fc81001007387 */ /* 0x0003e80000100a00 */
[----:B-1----:R-:W2:Y:S04]  /*20d80*/  LDL.LU R16, [R1+0x40] ;  /* 0x0000400001107983 */ /* 0x002ea80000300800 */
[----:B------:R-:W2:Y:S04]  /*20d90*/  LDL.LU R17, [R1+0x44] ;  /* 0x0000440001117983 */ /* 0x000ea80000300800 */
[----:B------:R-:W2:Y:S01]  /*20da0*/  LDL.LU R19, [R1+0x4c] ;  /* 0x00004c0001137983 */ /* 0x000ea20000300800 */
[----:B0-----:R-:W-:-:S02]  /*20db0*/  IMAD.SHL.U32 R10, R0, 0x2, RZ ;  /* 0x00000002000a7824 */ /* 0x001fc400078e00ff */
[C---:B------:R-:W-:Y:S01]  /*20dc0*/  IMAD.SHL.U32 R11, R0.reuse, 0x20, RZ ;  /* 0x00000020000b7824 */ /* 0x040fe200078e00ff */
[----:B------:R-:W-:-:S05]  /*20dd0*/  LOP3.LUT R0, R0, 0x7, RZ, 0xc0, !PT ;  /* 0x0000000700007812 */ /* 0x000fca00078ec0ff */
[----:B------:R-:W-:-:S05]  /*20de0*/  IMAD R0, R0, 0x90, RZ ;  /* 0x0000009000007824 */ /* 0x000fca00078e02ff */
[----:B------:R-:W-:Y:S02]  /*20df0*/  LOP3.LUT R0, R0, 0x30, R10, 0x78, !PT ;  /* 0x0000003000007812 */ /* 0x000fe400078e780a */
[----:B------:R-:W3:Y:S02]  /*20e00*/  LDL.LU R10, [R1+0x101c] ;  /* 0x00101c00010a7983 */ /* 0x000ee40000300800 */
[----:B------:R-:W-:Y:S02]  /*20e10*/  LOP3.LUT R0, R0, 0x400, R11, 0xf8, !PT ;  /* 0x0000040000007812 */ /* 0x000fe400078ef80b */
[----:B------:R-:W3:Y:S01]  /*20e20*/  LDL.LU R11, [R1+0x1018] ;  /* 0x00101800010b7983 */ /* 0x000ee20000300800 */
[----:B------:R-:W-:Y:S01]  /*20e30*/  HMMA.16816.F32 R20, R12, R2, R20 ;  /* 0x000000020c14723c */ /* 0x000fe20000001814 */
[----:B------:R-:W-:Y:S02]  /*20e40*/  F2FP.F16.E4M3.UNPACK_B R2, R27.H1 ;  /* 0x0000001bff02723e */ /* 0x000fe400030006ff */
[----:B------:R-:W-:-:S02]  /*20e50*/  F2FP.F16.E4M3.UNPACK_B R3, R26.H1 ;  /* 0x0000001aff03723e */ /* 0x000fc400030006ff */
[----:B------:R-:W-:-:S14]  /*20e60*/  LOP3.LUT R0, R0, 0x40, RZ, 0x3c, !PT ;  /* 0x0000004000007812 */ /* 0x000fdc00078e3cff */
[----:B------:R-:W-:Y:S04]  /*20e70*/  STL.64 [R1+0x10], R20 ;  /* 0x0000101401007387 */ /* 0x000fe80000100a00 */
[----:B------:R-:W-:Y:S01]  /*20e80*/  STL.64 [R1+0x18], R22 ;  /* 0x0000181601007387 */ /* 0x000fe20000100a00 */
[----:B---3--:R-:W-:-:S15]  /*20e90*/  HMMA.16816.F32 R8, R12, R2, R8 ;  /* 0x000000020c08723c */ /* 0x008fde0000001808 */
[----:B------:R-:W-:-:S04]  /*20ea0*/  NOP ;  /* 0x0000000000007918 */ /* 0x000fc80000000000 */
[----:B------:R-:W-:Y:S04]  /*20eb0*/  STL.64 [R1+0xfc0], R10 ;  /* 0x000fc00a01007387 */ /* 0x000fe80000100a00 */
[----:B------:R-:W-:Y:S04]  /*20ec0*/  STL.64 [R1+0xfb8], R8 ;  /* 0x000fb80801007387 */ /* 0x000fe80000100a00 */
[----:B------:R-:W0:Y:S04]  /*20ed0*/  LDSM.16.M88.4 R8, [R0+UR5] ;  /* 0x000000050008783b */ /* 0x000e280008000200 */
[----:B0-----:R-:W-:Y:S04]  /*20ee0*/  STL.64 [R1+0xe0], R8 ;  /* 0x0000e00801007387 */ /* 0x001fe80000100a00 */
[----:B------:R-:W-:Y:S04]  /*20ef0*/  STL.64 [R1+0xe8], R10 ;  /* 0x0000e80a01007387 */ /* 0x000fe80000100a00 */
[----:B------:R-:W3:Y:S04]  /*20f00*/  LDL.LU R20, [R1+0x30] ;  /* 0x0000300001147983 */ /* 0x000ee80000300800 */
[----:B------:R-:W3:Y:S04]  /*20f10*/  LDL.LU R21, [R1+0x34] ;  /* 0x0000340001157983 */ /* 0x000ee80000300800 */
[----:B------:R-:W4:Y:S04]  /*20f20*/  LDL.LU R22, [R1+0x38] ;  /* 0x0000380001167983 */ /* 0x000f280000300800 */
[----:B------:R-:W4:Y:S01]  /*20f30*/  LDL.LU R23, [R1+0x3c] ;  /* 0x00003c0001177983 */ /* 0x000f220000300800 */
[----:B------:R-:W-:-:S02]  /*20f40*/  F2FP.F16.E4M3.UNPACK_B R2, R25.H1 ;  /* 0x00000019ff02723e */ /* 0x000fc400030006ff */
[----:B------:R-:W-:Y:S02]  /*20f50*/  F2FP.F16.E4M3.UNPACK_B R3, R24.H1 ;  /* 0x00000018ff03723e */ /* 0x000fe400030006ff */
[----:B------:R-:W-:Y:S02]  /*20f60*/  F2FP.F16.E4M3.UNPACK_B R28, R28.H1 ;  /* 0x0000001cff1c723e */ /* 0x000fe400030006ff */
[----:B------:R-:W-:-:S07]  /*20f70*/  F2FP.F16.E4M3.UNPACK_B R29, R29.H1 ;  /* 0x0000001dff1d723e */ /* 0x000fce00030006ff */
[C---:B------:R-:W-:Y:S01]  /*20f80*/  HMMA.16816.F32 R4, R12.reuse, R28, R4 ;  /* 0x0000001c0c04723c */ /* 0x040fe20000001804 */
[----:B----4-:R-:W-:Y:S04]  /*20f90*/  STL.64 [R1+0x1010], R22 ;  /* 0x0010101601007387 */ /* 0x010fe80000100a00 */
[----:B---3--:R2:W-:Y:S04]  /*20fa0*/  STL.64 [R1+0x1008], R20 ;  /* 0x0010081401007387 */ /* 0x0085e80000100a00 */
[----:B------:R-:W3:Y:S04]  /*20fb0*/  LDL.LU R24, [R1+0x4a4] ;  /* 0x0004a40001187983 */ /* 0x000ee80000300800 */
[----:B------:R-:W4:Y:S04]  /*20fc0*/  LDL.LU R25, [R1+0x4b4] ;  /* 0x0004b40001197983 */ /* 0x000f280000300800 */
[----:B------:R-:W5:Y:S04]  /*20fd0*/  LDL.LU R26, [R1+0x4ac] ;  /* 0x0004ac00011a7983 */ /* 0x000f680000300800 */
[----:B------:R-:W3:Y:S01]  /*20fe0*/  LDL.LU R27, [R1+0x4bc] ;  /* 0x0004bc00011b7983 */ /* 0x000ee20000300800 */
[----:B--2---:R-:W-:Y:S03]  /*20ff0*/  HMMA.16816.F32 R20, R12, R2, R16 ;  /* 0x000000020c14723c */ /* 0x004fe60000001810 */
[----:B------:R-:W2:Y:S04]  /*21000*/  LDL.LU R2, [R1+0xc8] ;  /* 0x0000c80001027983 */ /* 0x000ea80000300800 */
[----:B------:R-:W3:-:S12]  /*21010*/  LDL.LU R3, [R1+0xcc] ;  /* 0x0000cc0001037983 */ /* 0x000ed80000300800 */
[----:B------:R-:W-:Y:S02]  /*21020*/  IMAD.MOV.U32 R17, RZ, RZ, R20 ;  /* 0x000000ffff117224 */ /* 0x000fe400078e0014 */
[----:B------:R-:W-:Y:S02]  /*21030*/  IMAD.MOV.U32 R16, RZ, RZ, R21 ;  /* 0x000000ffff107224 */ /* 0x000fe400078e0015 */
[----:B------:R-:W-:Y:S02]  /*21040*/  IMAD.MOV.U32 R11, RZ, RZ, R22 ;  /* 0x000000ffff0b7224 */ /* 0x000fe400078e0016 */
[----:B------:R-:W-:Y:S02]  /*21050*/  IMAD.MOV.U32 R10, RZ, RZ, R23 ;  /* 0x000000ffff0a7224 */ /* 0x000fe400078e0017 */
[----:B------:R-:W0:Y:S04]  /*21060*/  LDSM.16.M88.4 R20, [R0+UR5+0x800] ;  /* 0x000800050014783b */ /* 0x000e280008000200 */
[----:B------:R1:W-:Y:S04]  /*21070*/  STL [R1+0xfe4], R10 ;  /* 0x000fe40a01007387 */ /* 0x0003e80000100800 */
[----:B-1----:R-:W4:Y:S04]  /*21080*/  LDL.LU R10, [R1+0xbc] ;  /* 0x0000bc00010a7983 */ /* 0x002f280000300800 */
[----:B------:R1:W-:Y:S04]  /*21090*/  STL [R1+0xfe0], R11 ;  /* 0x000fe00b01007387 */ /* 0x0003e80000100800 */
[----:B-1----:R-:W4:Y:S04]  /*210a0*/  LDL.LU R11, [R1+0xb8] ;  /* 0x0000b800010b7983 */ /* 0x002f280000300800 */
[----:B------:R-:W-:Y:S04]  /*210b0*/  STL [R1+0xfdc], R16 ;  /* 0x000fdc1001007387 */ /* 0x000fe80000100800 */
[----:B------:R-:W-:Y:S04]  /*210c0*/  STL [R1+0xfd8], R17 ;  /* 0x000fd81101007387 */ /* 0x000fe80000100800 */
[----:B0-----:R-:W-:Y:S04]  /*210d0*/  STL.64 [R1+0xd0], R20 ;  /* 0x0000d01401007387 */ /* 0x001fe80000100a00 */
[----:B------:R-:W-:Y:S04]  /*210e0*/  STL.64 [R1+0xd8], R22 ;  /* 0x0000d81601007387 */ /* 0x000fe80000100a00 */
[----:B------:R-:W0:Y:S01]  /*210f0*/  LDSM.16.M88.4 R20, [R0+UR5+0x1000] ;  /* 0x001000050014783b */ /* 0x000e220008000200 */
[----:B------:R-:W-:-:S03]  /*21100*/  IMAD.MOV.U32 R19, RZ, RZ, R6 ;  /* 0x000000ffff137224 */ /* 0x000fc600078e0006 */
[----:B------:R-:W-:Y:S01]  /*21110*/  STL.64 [R1], R4 ;  /* 0x0000000401007387 */ /* 0x000fe20000100a00 */
[----:B------:R-:W-:-:S03]  /*21120*/  IMAD.MOV.U32 R18, RZ, RZ, R7 ;  /* 0x000000ffff127224 */ /* 0x000fc600078e0007 */
[----:B------:R-:W4:Y:S04]  /*21130*/  LDL.LU R6, [R1+0x4b0] ;  /* 0x0004b00001067983 */ /* 0x000f280000300800 */
[----:B------:R-:W4:Y:S04]  /*21140*/  LDL.LU R7, [R1+0x4b8] ;  /* 0x0004b80001077983 */ /* 0x000f280000300800 */
[----:B0-----:R-:W-:Y:S04]  /*21150*/  STL.64 [R1+0xa0], R20 ;  /* 0x0000a01401007387 */ /* 0x001fe80000100a00 */
[----:B------:R0:W-:Y:S01]  /*21160*/  STL.64 [R1+0xa8], R22 ;  /* 0x0000a81601007387 */ /* 0x0001e20000100a00 */
[----:B------:R-:W-:-:S02]  /*21170*/  IMAD.MOV.U32 R9, RZ, RZ, R20 ;  /* 0x000000ffff097224 */ /* 0x000fc400078e0014 */
[----:B------:R-:W-:Y:S01]  /*21180*/  IMAD.MOV.U32 R8, RZ, RZ, R21 ;  /* 0x000000ffff087224 */ /* 0x000fe200078e0015 */
[----:B0-----:R-:W4:Y:S04]  /*21190*/  LDL.LU.64 R22, [R1+0x1010] ;  /* 0x0010100001167983 */ /* 0x001f280000300a00 */
[----:B------:R-:W4:Y:S04]  /*211a0*/  LDL.LU.64 R20, [R1+0x1008] ;  /* 0x0010080001147983 */ /* 0x000f280000300a00 */
[----:B------:R-:W5:Y:S04]  /*211b0*/  LDL R28, [R1+0xd0] ;  /* 0x0000d000011c7983 */ /* 0x000f680000100800 */
[----:B------:R-:W5:Y:S01]  /*211c0*/  LDL R29, [R1+0xd4] ;  /* 0x0000d400011d7983 */ /* 0x000f620000100800 */
[----:B--2---:R-:W-:-:S02]  /*211d0*/  F2FP.F16.E4M3.UNPACK_B R2, R2.H1 ;  /* 0x00000002ff02723e */ /* 0x004fc400030006ff */
[----:B---3--:R-:W-:-:S07]  /*211e0*/  F2FP.F16.E4M3.UNPACK_B R3, R3.H1 ;  /* 0x00000003ff03723e */ /* 0x008fce00030006ff */
[----:B----4-:R-:W-:Y:S01]  /*211f0*/  HMMA.16816.F32 R20, R12, R2, R20 ;  /* 0x000000020c14723c */ /* 0x010fe20000001814 */
[----:B------:R-:W2:Y:S04]  /*21200*/  LDL.LU R2, [R1+0x4a0] ;  /* 0x0004a00001027983 */ /* 0x000ea80000300800 */
[----:B------:R-:W5:Y:S01]  /*21210*/  LDL.LU R3, [R1+0x4a8] ;  /* 0x0004a80001037983 */ /* 0x000f620000300800 */
[----:B------:R-:W-:Y:S02]  /*21220*/  F2FP.F16.E4M3.UNPACK_B R4, R11.H1 ;  /* 0x0000000bff04723e */ /* 0x000fe400030006ff */
[----:B------:R-:W-:-:S11]  /*21230*/  F2FP.F16.E4M3.UNPACK_B R5, R10.H1 ;  /* 0x0000000aff05723e */ /* 0x000fd600030006ff */
[----:B------:R-:W-:Y:S02]  /*21240*/  IMAD.MOV.U32 R10, RZ, RZ, R20 ;  /* 0x000000ffff0a7224 */ /* 0x000fe400078e0014 */
[----:B------:R-:W-:Y:S02]  /*21250*/  IMAD.MOV.U32 R11, RZ, RZ, R21 ;  /* 0x000000ffff0b7224 */ /* 0x000fe400078e0015 */
[----:B------:R-:W-:Y:S02]  /*21260*/  IMAD.MOV.U32 R16, RZ, RZ, R22 ;  /* 0x000000ffff107224 */ /* 0x000fe400078e0016 */
[----:B------:R-:W-:Y:S02]  /*21270*/  IMAD.MOV.U32 R17, RZ, RZ, R23 ;  /* 0x000000ffff117224 */ /* 0x000fe400078e0017 */
[----:B------:R-:W0:Y:S01]  /*21280*/  LDSM.16.M88.4 R20, [R0+UR5+0x1800] ;  /* 0x001800050014783b */ /* 0x000e220008000200 */
[----:B------:R-:W-:Y:S02]  /*21290*/  IMAD R6, R6, 0x100, R25 ;  /* 0x0000010006067824 */ /* 0x000fe400078e0219 */
[----:B------:R-:W-:Y:S01]  /*212a0*/  IMAD R7, R7, 0x100, R27 ;  /* 0x0000010007077824 */ /* 0x000fe200078e021b */
[----:B0-----:R-:W-:Y:S04]  /*212b0*/  STL.64 [R1+0x90], R20 ;  /* 0x0000901401007387 */ /* 0x001fe80000100a00 */
[----:B------:R0:W-:Y:S04]  /*212c0*/  STL.64 [R1+0x98], R22 ;  /* 0x0000981601007387 */ /* 0x0001e80000100a00 */
[----:B0-----:R-:W3:Y:S04]  /*212d0*/  LDL.LU.64 R22, [R1+0x1000] ;  /* 0x0010000001167983 */ /* 0x001ee80000300a00 */
[----:B------:R-:W3:Y:S01]  /*212e0*/  LDL.LU.64 R20, [R1+0xff8] ;  /* 0x000ff80001147983 */ /* 0x000ee20000300a00 */
[----:B--2---:R-:W-:-:S02]  /*212f0*/  IMAD R2, R2, 0x100, R24 ;  /* 0x0000010002027824 */ /* 0x004fc400078e0218 */
[----:B-----5:R-:W-:Y:S01]  /*21300*/  IMAD R3, R3, 0x100, R26 ;  /* 0x0000010003037824 */ /* 0x020fe200078e021a */
[----:B------:R-:W2:Y:S04]  /*21310*/  LDL.LU R24, [R1+0xff4] ;  /* 0x000ff40001187983 */ /* 0x000ea80000300800 */
[----:B------:R-:W2:Y:S04]  /*21320*/  LDL.LU R25, [R1+0xff0] ;  /* 0x000ff00001197983 */ /* 0x000ea80000300800 */
[----:B------:R-:W2:Y:S04]  /*21330*/  LDL.LU R26, [R1+0xfec] ;  /* 0x000fec00011a7983 */ /* 0x000ea80000300800 */
[----:B------:R-:W2:Y:S02]  /*21340*/  LDL.LU R27, [R1+0xfe8] ;  /* 0x000fe800011b7983 */ /* 0x000ea40000300800 */
[----:B--2---:R-:W-:Y:S02]  /*21350*/  HMMA.16816.F32 R24, R12, R4, R24 ;  /* 0x000000040c18723c */ /* 0x004fe40000001818 */
[----:B------:R-:W2:Y:S04]  /*21360*/  LDL R14, [R1+0xe0] ;  /* 0x0000e000010e7983 */ /* 0x000ea80000100800 */
[----:B------:R-:W4:Y:S01]  /*21370*/  LDL R15, [R1+0xe4] ;  /* 0x0000e400010f7983 */ /* 0x000f220000100800 */
[----:B------:R-:W-:-:S02]  /*21380*/  F2FP.F16.E4M3.UNPACK_B R4, R2 ;  /* 0x00000002ff04723e */ /* 0x000fc400020006ff */
[----:B------:R-:W-:-:S10]  /*21390*/  F2FP.F16.E4M3.UNPACK_B R5, R3 ;  /* 0x00000003ff05723e */ /* 0x000fd400020006ff */
[----:B------:R-:W-:Y:S04]  /*213a0*/  STL [R1+0xf78], R24 ;  /* 0x000f781801007387 */ /* 0x000fe80000100800 */
[----:B------:R-:W-:Y:S04]  /*213b0*/  STL [R1+0xf74], R25 ;  /* 0x000f741901007387 */ /* 0x000fe80000100800 */
[----:B------:R-:W-:Y:S04]  /*213c0*/  STL [R1+0xf70], R26 ;  /* 0x000f701a01007387 */ /* 0x000fe80000100800 */
[----:B------:R-:W-:Y:S04]  /*213d0*/  STL [R1+0xf6c], R27 ;  /* 0x000f6c1b01007387 */ /* 0x000fe80000100800 */
[----:B------:R-:W0:Y:S01]  /*213e0*/  LDSM.16.M88.4 R24, [R0+UR5+0x2000] ;  /* 0x002000050018783b */ /* 0x000e220008000200 */
[----:B------:R-:W-:-:S02]  /*213f0*/  F2FP.F16.E4M3.UNPACK_B R6, R6 ;  /* 0x00000006ff06723e */ /* 0x000fc400020006ff */
[----:B------:R-:W-:Y:S01]  /*21400*/  F2FP.F16.E4M3.UNPACK_B R7, R7 ;  /* 0x00000007ff07723e */ /* 0x000fe200020006ff */
[----:B0-----:R-:W-:Y:S04]  /*21410*/  STL.64 [R1+0x80], R24 ;  /* 0x0000801801007387 */ /* 0x001fe80000100a00 */
[----:B------:R-:W-:Y:S01]  /*21420*/  STL.64 [R1+0x88], R26 ;  /* 0x0000881a01007387 */ /* 0x000fe20000100a00 */
[----:B--2---:R-:W-:Y:S02]  /*21430*/  F2FP.F16.E4M3.UNPACK_B R2, R14 ;  /* 0x0000000eff02723e */ /* 0x004fe400020006ff */
[----:B----4-:R-:W-:Y:S02]  /*21440*/  F2FP.F16.E4M3.UNPACK_B R3, R15 ;  /* 0x0000000fff03723e */ /* 0x010fe400020006ff */
[----:B------:R-:W0:Y:S05]  /*21450*/  LDSM.16.M88.4 R12, [R0+UR5+0x2800] ;  /* 0x00280005000c783b */ /* 0x000e2a0008000200 */
[----:B---3--:R-:W-:Y:S01]  /*21460*/  HMMA.16816.F32 R20, R4, R2, R20 ;  /* 0x000000020414723c */ /* 0x008fe20000001814 */
[----:B------:R-:W-:-:S02]  /*21470*/  F2FP.F16.E4M3.UNPACK_B R2, R28 ;  /* 0x0000001cff02723e */ /* 0x000fc400020006ff */
[----:B------:R-:W-:-:S15]  /*21480*/  F2FP.F16.E4M3.UNPACK_B R3, R29 ;  /* 0x0000001dff03723e */ /* 0x000fde00020006ff */
[----:B------:R-:W-:Y:S01]  /*21490*/  NOP ;  /* 0x0000000000007918 */ /* 0x000fe20000000000 */
[----:B------:R-:W-:Y:S04]  /*214a0*/  STL [R1+0xf80], R22 ;  /* 0x000f801601007387 */ /* 0x000fe80000100800 */
[----:B0-----:R0:W-:Y:S04]  /*214b0*/  STL.64 [R1+0x70], R12 ;  /* 0x0000700c01007387 */ /* 0x0011e80000100a00 */
[----:B------:R1:W-:Y:S04]  /*214c0*/  STL.64 [R1+0x78], R14 ;  /* 0x0000780e01007387 */ /* 0x0003e80000100a00 */
[----:B------:R-:W-:Y:S04]  /*214d0*/  STL [R1+0xf7c], R23 ;  /* 0x000f7c1701007387 */ /* 0x000fe80000100800 */
[----:B0-----:R-:W2:Y:S04]  /*214e0*/  LDL.LU R12, [R1+0x10] ;  /* 0x00001000010c7983 */ /* 0x001ea80000300800 */
[----:B------:R-:W2:Y:S04]  /*214f0*/  LDL.LU R13, [R1+0x14] ;  /* 0x00001400010d7983 */ /* 0x000ea80000300800 */
[----:B-1----:R-:W2:Y:S04]  /*21500*/  LDL.LU R14, [R1+0x18] ;  /* 0x00001800010e7983 */ /* 0x002ea80000300800 */
[----:B------:R-:W2:Y:S04]  /*21510*/  LDL.LU R15, [R1+0x1c] ;  /* 0x00001c00010f7983 */ /* 0x000ea80000300800 */
[----:B------:R-:W3:Y:S04]  /*21520*/  LDL.LU R24, [R1+0x4c4] ;  /* 0x0004c40001187983 */ /* 0x000ee80000300800 */
[----:B------:R-:W3:Y:S04]  /*21530*/  LDL.LU R25, [R1+0x4d4] ;  /* 0x0004d40001197983 */ /* 0x000ee80000300800 */
[----:B------:R-:W4:Y:S04]  /*21540*/  LDL.LU R28, [R1+0x4d0] ;  /* 0x0004d000011c7983 */ /* 0x000f280000300800 */
[----:B------:R-:W5:Y:S04]  /*21550*/  LDL.LU R26, [R1+0x4cc] ;  /* 0x0004cc00011a7983 */ /* 0x000f680000300800 */
[----:B------:R-:W2:Y:S04]  /*21560*/  LDL.LU R29, [R1+0x4c8] ;  /* 0x0004c800011d7983 */ /* 0x000ea80000300800 */
[----:B------:R-:W5:Y:S04]  /*21570*/  LDL.LU R27, [R1+0x4dc] ;  /* 0x0004dc00011b7983 */ /* 0x000f680000300800 */
[----:B-----5:R0:W-:Y:S04]  /*21580*/  STL.64 [R1+0xf90], R26 ;  /* 0x000f901a01007387 */ /* 0x0201e80000100a00 */
[----:B---3--:R1:W-:Y:S01]  /*21590*/  STL.64 [R1+0xf88], R24 ;  /* 0x000f881801007387 */ /* 0x0083e20000100a00 */
[----:B0-----:R-:W-:-:S02]  /*215a0*/  IMAD.MOV.U32 R26, RZ, RZ, R16 ;  /* 0x000000ffff1a7224 */ /* 0x001fc400078e0010 */
[----:B-1----:R-:W-:Y:S02]  /*215b0*/  IMAD.MOV.U32 R24, RZ, RZ, R10 ;  /* 0x000000ffff187224 */ /* 0x002fe400078e000a */
[----:B------:R-:W-:Y:S01]  /*215c0*/  IMAD.MOV.U32 R27, RZ, RZ, R17 ;  /* 0x000000ffff1b7224 */ /* 0x000fe200078e0011 */
[----:B------:R-:W3:Y:S01]  /*215d0*/  LDL.LU R10, [R1+0xfe4] ;  /* 0x000fe400010a7983 */ /* 0x000ee20000300800 */
[----:B------:R-:W-:-:S03]  /*215e0*/  IMAD.MOV.U32 R25, RZ, RZ, R11 ;  /* 0x000000ffff197224 */ /* 0x000fc600078e000b */
[----:B------:R-:W5:Y:S04]  /*215f0*/  LDL.LU R11, [R1+0xfe0] ;  /* 0x000fe000010b7983 */ /* 0x000f680000300800 */
[----:B------:R-:W2:Y:S04]  /*21600*/  LDL.LU R16, [R1+0xfdc] ;  /* 0x000fdc0001107983 */ /* 0x000ea80000300800 */
[----:B------:R-:W2:Y:S04]  /*21610*/  LDL.LU R17, [R1+0xfd8] ;  /* 0x000fd80001117983 */ /* 0x000ea80000300800 */
[----:B------:R-:W-:Y:S04]  /*21620*/  STL.64 [R1+0xfa0], R26 ;  /* 0x000fa01a01007387 */ /* 0x000fe80000100a00 */
[----:B------:R0:W-:Y:S04]  /*21630*/  STL.64 [R1+0xf98], R24 ;  /* 0x000f981801007387 */ /* 0x0001e80000100a00 */
[----:B0-----:R-:W2:Y:S04]  /*21640*/  LDL.LU R24, [R1] ;  /* 0x0000000001187983 */ /* 0x001ea80000300800 */
[----:B------:R-:W2:Y:S01]  /*21650*/  LDL.LU R25, [R1+0x4] ;  /* 0x0000040001197983 */ /* 0x000ea20000300800 */
[----:B------:R-:W-:-:S02]  /*21660*/  IMAD.MOV.U32 R26, RZ, RZ, R19 ;  /* 0x000000ffff1a7224 */ /* 0x000fc400078e0013 */
[----:B------:R-:W-:-:S05]  /*21670*/  IMAD.MOV.U32 R27, RZ, RZ, R18 ;  /* 0x000000ffff1b7224 */ /* 0x000fca00078e0012 */
[----:B------:R-:W-:Y:S04]  /*21680*/  STL.64 [R1+0xfb0], R26 ;  /* 0x000fb01a01007387 */ /* 0x000fe80000100a00 */
[----:B--2---:R0:W-:Y:S02]  /*21690*/  STL.64 [R1+0xfa8], R24 ;  /* 0x000fa81801007387 */ /* 0x0041e40000100a00 */
[----:B0-----:R-:W-:Y:S02]  /*216a0*/  IMAD.MOV.U32 R24, RZ, RZ, R17 ;  /* 0x000000ffff187224 */ /* 0x001fe400078e0011 */
[----:B------:R-:W-:Y:S02]  /*216b0*/  IMAD.MOV.U32 R25, RZ, RZ, R16 ;  /* 0x000000ffff197224 */ /* 0x000fe400078e0010 */
[----:B------:R-:W0:Y:S04]  /*216c0*/  LDSM.16.M88.4 R16, [R0+UR5+0x3000] ;  /* 0x003000050010783b */ /* 0x000e280008000200 */
[----:B0-----:R-:W-:Y:S04]  /*216d0*/  STL.64 [R1+0x60], R16 ;  /* 0x0000601001007387 */ /* 0x001fe80000100a00 */
[----:B------:R0:W-:Y:S04]  /*216e0*/  STL.64 [R1+0x68], R18 ;  /* 0x0000681201007387 */ /* 0x0001e80000100a00 */
[----:B0-----:R-:W2:Y:S04]  /*216f0*/  LDL.LU.64 R18, [R1+0xfd0] ;  /* 0x000fd00001127983 */ /* 0x001ea80000300a00 */
[----:B------:R-:W2:Y:S01]  /*21700*/  LDL.LU.64 R16, [R1+0xfc8] ;  /* 0x000fc80001107983 */ /* 0x000ea20000300a00 */
[----:B-----5:R-:W-:-:S02]  /*21710*/  IMAD.MOV.U32 R26, RZ, RZ, R11 ;  /* 0x000000ffff1a7224 */ /* 0x020fc400078e000b */
[----:B---3--:R-:W-:Y:S01]  /*21720*/  IMAD.MOV.U32 R27, RZ, RZ, R10 ;  /* 0x000000ffff1b7224 */ /* 0x008fe200078e000a */
[C---:B--2---:R-:W-:Y:S01]  /*21730*/  HMMA.16816.F32 R16, R4.reuse, R2, R16 ;  /* 0x000000020410723c */ /* 0x044fe20000001810 */
[----:B------:R-:W-:Y:S02]  /*21740*/  F2FP.F16.E4M3.UNPACK_B R2, R9 ;  /* 0x00000009ff02723e */ /* 0x000fe400020006ff */
[----:B------:R-:W-:Y:S02]  /*21750*/  F2FP.F16.E4M3.UNPACK_B R3, R8 ;  /* 0x00000008ff03723e */ /* 0x000fe400020006ff */
[----:B------:R-:W0:Y:S05]  /*21760*/  LDSM.16.M88.4 R8, [R0+UR5+0x3800] ;  /* 0x003800050008783b */ /* 0x000e2a0008000200 */
[----:B------:R-:W-:Y:S01]  /*21770*/  HMMA.16816.F32 R12, R4, R2, R12 ;  /* 0x00000002040c723c */ /* 0x000fe2000000180c */
[----:B0-----:R-:W-:Y:S04]  /*21780*/  STL.64 [R1+0x50], R8 ;  /* 0x0000500801007387 */ /* 0x001fe80000100a00 */
[----:B------:R0:W-:Y:S01]  /*21790*/  STL.64 [R1+0x58], R10 ;  /* 0x0000580a01007387 */ /* 0x0001e20000100a00 */
[----:B------:R-:W-:-:S02]  /*217a0*/  IMAD.MOV.U32 R22, RZ, RZ, R8 ;  /* 0x000000ffff167224 */ /* 0x000fc400078e0008 */
[----:B------:R-:W-:Y:S01]  /*217b0*/  IMAD.MOV.U32 R23, RZ, RZ, R9 ;  /* 0x000000ffff177224 */ /* 0x000fe200078e0009 */
[----:B0-----:R-:W2:Y:S04]  /*217c0*/  LDL.LU.64 R10, [R1+0xfc0] ;  /* 0x000fc000010a7983 */ /* 0x001ea80000300a00 */
[----:B------:R-:W2:Y:S04]  /*217d0*/  LDL.LU.64 R8, [R1+0xfb8] ;  /* 0x000fb80001087983 */ /* 0x000ea80000300a00 */
[----:B------:R-:W3:Y:S04]  /*217e0*/  LDL.LU R0, [R1+0x4c0] ;  /* 0x0004c00001007983 */ /* 0x000ee80000300800 */
[----:B------:R-:W5:Y:S04]  /*217f0*/  LDL R2, [R1+0x90] ;  /* 0x0000900001027983 */ /* 0x000f680000100800 */
[----:B------:R-:W2:Y:S04]  /*21800*/  LDL R3, [R1+0x94] ;  /* 0x0000940001037983 */ /* 0x000ea80000100800 */
[----:B------:R0:W-:Y:S04]  /*21810*/  STL [R1+0xf68], R15 ;  /* 0x000f680f01007387 */ /* 0x0001e80000100800 */
[----:B0-----:R-:W3:Y:S01]  /*21820*/  LDL.LU R15, [R1+0x4d8] ;  /* 0x0004d800010f7983 */ /* 0x001ee20000300800 */
[----:B-----5:R-:W-:-:S02]  /*21830*/  F2FP.F16.E4M3.UNPACK_B R2, R2 ;  /* 0x00000002ff02723e */ /* 0x020fc400020006ff */
[----:B--2---:R-:W-:-:S07]  /*21840*/  F2FP.F16.E4M3.UNPACK_B R3, R3 ;  /* 0x00000003ff03723e */ /* 0x004fce00020006ff */
[----:B------:R-:W-:Y:S01]  /*21850*/  HMMA.16816.F32 R8, R4, R2, R8 ;  /* 0x000000020408723c */ /* 0x000fe20000001808 */
[----:B------:R-:W2:Y:S04]  /*21860*/  LDL R2, [R1+0x80] ;  /* 0x0000800001027983 */ /* 0x000ea80000100800 */
[----:B------:R-:W5:-:S14]  /*21870*/  LDL R3, [R1+0x84] ;  /* 0x0000840001037983 */ /* 0x000f5c0000100800 */
[----:B------:R0:W-:Y:S04]  /*21880*/  STL [R1+0xf64], R8 ;  /* 0x000f640801007387 */ /* 0x0001e80000100800 */
[----:B0-----:R-:W3:Y:S04]  /*21890*/  LDL R8, [R1+0x74] ;  /* 0x0000740001087983 */ /* 0x001ee80000100800 */
[----:B------:R0:W-:Y:S04]  /*218a0*/  STL [R1+0xf60], R9 ;  /* 0x000f600901007387 */ /* 0x0001e80000100800 */
[----:B0-----:R-:W3:Y:S04]  /*218b0*/  LDL R9, [R1+0x70] ;  /* 0x0000700001097983 */ /* 0x001ee80000100800 */
[----:B------:R-:W-:Y:S04]  /*218c0*/  STL [R1+0xf5c], R10 ;  /* 0x000f5c0a01007387 */ /* 0x000fe80000100800 */
[----:B------:R-:W-:Y:S01]  /*218d0*/  STL [R1+0xf58], R11 ;  /* 0x000f580b01007387 */ /* 0x000fe20000100800 */
[----:B--2---:R-:W-:-:S02]  /*218e0*/  F2FP.F16.E4M3.UNPACK_B R2, R2 ;  /* 0x00000002ff02723e */ /* 0x004fc400020006ff */
[----:B-----5:R-:W-:-:S07]  /*218f0*/  F2FP.F16.E4M3.UNPACK_B R3, R3 ;  /* 0x00000003ff03723e */ /* 0x020fce00020006ff */
[----:B------:R-:W-:-:S15]  /*21900*/  HMMA.16816.F32 R24, R4, R2, R24 ;  /* 0x000000020418723c */ /* 0x000fde0000001818 */
[----:B------:R-:W-:-:S04]  /*21910*/  NOP ;  /* 0x0000000000007918 */ /* 0x000fc80000000000 */
[----:B------:R-:W-:Y:S04]  /*21920*/  STL.64 [R1+0x20], R24 ;  /* 0x0000201801007387 */ /* 0x000fe80000100a00 */
[----:B------:R0:W-:Y:S04]  /*21930*/  STL.64 [R1+0x28], R26 ;  /* 0x0000281a01007387 */ /* 0x0001e80000100a00 */
[----:B0-----:R-:W2:Y:S04]  /*21940*/  LDL.LU.64 R26, [R1+0xfb0] ;  /* 0x000fb000011a7983 */ /* 0x001ea80000300a00 */
[----:B------:R-:W2:Y:S01]  /*21950*/  LDL.LU.64 R24, [R1+0xfa8] ;  /* 0x000fa80001187983 */ /* 0x000ea20000300a00 */
[----:B---3--:R-:W-:-:S02]  /*21960*/  F2FP.F16.E4M3.UNPACK_B R2, R9 ;  /* 0x00000009ff02723e */ /* 0x008fc400020006ff */
[----:B------:R-:W-:-:S07]  /*21970*/  F2FP.F16.E4M3.UNPACK_B R3, R8 ;  /* 0x00000008ff03723e */ /* 0x000fce00020006ff */
[----:B--2---:R-:W-:-:S15]  /*21980*/  HMMA.16816.F32 R24, R4, R2, R24 ;  /* 0x000000020418723c */ /* 0x004fde0000001818 */
[----:B------:R-:W-:-:S04]  /*21990*/  NOP ;  /* 0x0000000000007918 */ /* 0x000fc80000000000 */
[----:B------:R-:W-:Y:S02]  /*219a0*/  IMAD.MOV.U32 R10, RZ, RZ, R26 ;  /* 0x000000ffff0a7224 */ /* 0x000fe400078e001a */
[----:B------:R-:W-:Y:S02]  /*219b0*/  IMAD.MOV.U32 R11, RZ, RZ, R27 ;  /* 0x000000ffff0b7224 */ /* 0x000fe400078e001b */
[----:B------:R-:W-:Y:S02]  /*219c0*/  IMAD.MOV.U32 R8, RZ, RZ, R24 ;  /* 0x000000ffff087224 */ /* 0x000fe400078e0018 */
[----:B------:R-:W-:Y:S01]  /*219d0*/  IMAD.MOV.U32 R9, RZ, RZ, R25 ;  /* 0x000000ffff097224 */ /* 0x000fe200078e0019 */
[----:B------:R-:W2:Y:S04]  /*219e0*/  LDL.LU.64 R26, [R1+0xfa0] ;  /* 0x000fa000011a7983 */ /* 0x000ea80000300a00 */
[----:B------:R-:W2:Y:S04]  /*219f0*/  LDL.LU.64 R24, [R1+0xf98] ;  /* 0x000f980001187983 */ /* 0x000ea80000300a00 */
[----:B------:R-:W3:Y:S04]  /*21a00*/  LDL R2, [R1+0x60] ;  /* 0x0000600001027983 */ /* 0x000ee80000100800 */
[----:B------:R-:W5:Y:S01]  /*21a10*/  LDL R3, [R1+0x64] ;  /* 0x0000640001037983 */ /* 0x000f620000100800 */
[----:B---3--:R-:W-:-:S02]  /*21a20*/  F2FP.F16.E4M3.UNPACK_B R2, R2 ;  /* 0x00000002ff02723e */ /* 0x008fc400020006ff */
[----:B-----5:R-:W-:-:S07]  /*21a30*/  F2FP.F16.E4M3.UNPACK_B R3, R3 ;  /* 0x00000003ff03723e */ /* 0x020fce00020006ff */
[----:B--2---:R-:W-:-:S15]  /*21a40*/  HMMA.16816.F32 R24, R4, R2, R24 ;  /* 0x000000020418723c */ /* 0x004fde0000001818 */
[----:B------:R-:W-:-:S04]  /*21a50*/  NOP ;  /* 0x0000000000007918 */ /* 0x000fc80000000000 */
[----:B------:R-:W-:Y:S04]  /*21a60*/  STL.64 [R1+0x30], R24 ;  /* 0x0000301801007387 */ /* 0x000fe80000100a00 */
[----:B------:R0:W-:Y:S04]  /*21a70*/  STL.64 [R1+0x38], R26 ;  /* 0x0000381a01007387 */ /* 0x0001e80000100a00 */
[----:B0-----:R-:W2:Y:S04]  /*21a80*/  LDL.LU.64 R26, [R1+0xf90] ;  /* 0x000f9000011a7983 */ /* 0x001ea80000300a00 */
[----:B------:R-:W3:Y:S01]  /*21a90*/  LDL.LU.64 R24, [R1+0xf88] ;  /* 0x000f880001187983 */ /* 0x000ee20000300a00 */
[----:B------:R-:W-:-:S02]  /*21aa0*/  F2FP.F16.E4M3.UNPACK_B R2, R22 ;  /* 0x00000016ff02723e */ /* 0x000fc400020006ff */
[----:B------:R-:W-:Y:S01]  /*21ab0*/  F2FP.F16.E4M3.UNPACK_B R3, R23 ;  /* 0x00000017ff03723e */ /* 0x000fe200020006ff */
[----:B------:R-:W5:Y:S04]  /*21ac0*/  LDL.LU R22, [R1+0xf80] ;  /* 0x000f800001167983 */ /* 0x000f680000300800 */
[----:B------:R-:W5:Y:S01]  /*21ad0*/  LDL.LU R23, [R1+0xf7c] ;  /* 0x000f7c0001177983 */ /* 0x000f620000300800 */
[----:B---3--:R-:W-:Y:S02]  /*21ae0*/  IMAD R0, R0, 0x100, R24 ;  /* 0x0000010000007824 */ /* 0x008fe400078e0218 */
[----:B----4-:R-:W-:Y:S01]  /*21af0*/  IMAD R28, R28, 0x100, R25 ;  /* 0x000001001c1c7824 */ /* 0x010fe200078e0219 */
[----:B------:R-:W3:Y:S04]  /*21b00*/  LDL.LU R24, [R1+0xf78] ;  /* 0x000f780001187983 */ /* 0x000ee80000300800 */
[----:B------:R-:W3:Y:S01]  /*21b10*/  LDL.LU R25, [R1+0xf74] ;  /* 0x000f740001197983 */ /* 0x000ee20000300800 */
[----:B--2---:R-:W-:-:S02]  /*21b20*/  IMAD R29, R29, 0x100, R26 ;  /* 0x000001001d1d7824 */ /* 0x004fc400078e021a */
[----:B------:R-:W-:Y:S01]  /*21b30*/  IMAD R15, R15, 0x100, R27 ;  /* 0x000001000f0f7824 */ /* 0x000fe200078e021b */
[----:B------:R-:W3:Y:S04]  /*21b40*/  LDL.LU R26, [R1+0xf70] ;  /* 0x000f7000011a7983 */ /* 0x000ee80000300800 */
[----:B------:R-:W3:Y:S02]  /*21b50*/  LDL.LU R27, [R1+0xf6c] ;  /* 0x000f6c00011b7983 */ /* 0x000ee40000300800 */
[----:B---3--:R-:W-:Y:S02]  /*21b60*/  HMMA.16816.F32 R24, R4, R2, R24 ;  /* 0x000000020418723c */ /* 0x008fe40000001818 */
[----:B------:R-:W2:Y:S04]  /*21b70*/  LDL.LU R2, [R1+0xe0] ;  /* 0x0000e00001027983 */ /* 0x000ea80000300800 */
[----:B------:R-:W3:Y:S01]  /*21b80*/  LDL.LU R3, [R1+0xe4] ;  /* 0x0000e40001037983 */ /* 0x000ee20000300800 */
[----:B------:R-:W-:-:S02]  /*21b90*/  F2FP.F16.E4M3.UNPACK_B R4, R0 ;  /* 0x00000000ff04723e */ /* 0x000fc400020006ff */
[----:B------:R-:W-:-:S10]  /*21ba0*/  F2FP.F16.E4M3.UNPACK_B R6, R28 ;  /* 0x0000001cff06723e */ /* 0x000fd400020006ff */
[----:B------:R0:W-:Y:S04]  /*21bb0*/  STL [R1+0xf40], R24 ;  /* 0x000f401801007387 */ /* 0x0001e80000100800 */
[----:B0-----:R-:W4:Y:S04]  /*21bc0*/  LDL.LU R24, [R1+0x94] ;  /* 0x0000940001187983 */ /* 0x001f280000300800 */
[----:B------:R0:W-:Y:S04]  /*21bd0*/  STL [R1+0xf3c], R25 ;  /* 0x000f3c1901007387 */ /* 0x0001e80000100800 */
[----:B0-----:R-:W4:Y:S04]  /*21be0*/  LDL.LU R25, [R1+0x90] ;  /* 0x0000900001197983 */ /* 0x001f280000300800 */
[----:B------:R0:W-:Y:S04]  /*21bf0*/  STL [R1+0xf38], R26 ;  /* 0x000f381a01007387 */ /* 0x0001e80000100800 */
[----:B0-----:R-:W4:Y:S04]  /*21c00*/  LDL.LU R26, [R1+0xa4] ;  /* 0x0000a400011a7983 */ /* 0x001f280000300800 */
[----:B------:R0:W-:Y:S04]  /*21c10*/  STL [R1+0xf34], R27 ;  /* 0x000f341b01007387 */ /* 0x0001e80000100800 */
[----:B0-----:R-:W4:Y:S04]  /*21c20*/  LDL.LU R27, [R1+0xa0] ;  /* 0x0000a000011b7983 */ /* 0x001f280000300800 */
[----:B------:R-:W4:Y:S04]  /*21c30*/  LDL.LU R0, [R1+0xd4] ;  /* 0x0000d40001007983 */ /* 0x000f280000300800 */
[----:B------:R-:W4:Y:S01]  /*21c40*/  LDL.LU R28, [R1+0xd0] ;  /* 0x0000d000011c7983 */ /* 0x000f220000300800 */
[----:B------:R-:W-:-:S03]  /*21c50*/  F2FP.F16.E4M3.UNPACK_B R7, R15 ;  /* 0x0000000fff07723e */ /* 0x000fc600020006ff */
[----:B------:R-:W4:Y:S01]  /*21c60*/  LDL.LU R15, [R1+0xf68] ;  /* 0x000f6800010f7983 */ /* 0x000f220000300800 */
[----:B------:R-:W-:Y:S02]  /*21c70*/  F2FP.F16.E4M3.UNPACK_B R5, R29 ;  /* 0x0000001dff05723e */ /* 0x000fe400020006ff */
[----:B--2---:R-:W-:Y:S02]  /*21c80*/  F2FP.F16.E4M3.UNPACK_B R2, R2.H1 ;  /* 0x00000002ff02723e */ /* 0x004fe400030006ff */
[----:B---3--:R-:W-:-:S07]  /*21c90*/  F2FP.F16.E4M3.UNPACK_B R3, R3.H1 ;  /* 0x00000003ff03723e */ /* 0x008fce00030006ff */
[----:B-----5:R-:W-:-:S15]  /*21ca0*/  HMMA.16816.F32 R20, R4, R2, R20 ;  /* 0x000000020414723c */ /* 0x020fde0000001814 */
[----:B------:R-:W-:-:S04]  /*21cb0*/  NOP ;  /* 0x0000000000007918 */ /* 0x000fc80000000000 */
[----:B------:R0:W-:Y:S04]  /*21cc0*/  STL.64 [R1], R20 ;  /* 0x0000001401007387 */ /* 0x0001e80000100a00 */
[----:B------:R1:W-:Y:S01]  /*21cd0*/  STL.64 [R1+0x8], R22 ;  /* 0x0000081601007387 */ /* 0x0003e20000100a00 */
[----:B----4-:R-:W-:Y:S02]  /*21ce0*/  F2FP.F16.E4M3.UNPACK_B R3, R0.H1 ;  /* 0x00000000ff03723e */ /* 0x010fe400030006ff */
[----:B------:R-:W-:-:S07]  /*21cf0*/  F2FP.F16.E4M3.UNPACK_B R2, R28.H1 ;  /* 0x0000001cff02723e */ /* 0x000fce00030006ff */
[----:B------:R-:W-:Y:S01]  /*21d00*/  HMMA.16816.F32 R16, R4, R2, R16 ;  /* 0x000000020410723c */ /* 0x000fe20000001810 */
[----:B------:R-:W-:Y:S02]  /*21d10*/  F2FP.F16.E4M3.UNPACK_B R2, R27.H1 ;  /* 0x0000001bff02723e */ /* 0x000fe400030006ff */
[----:B------:R-:W-:-:S07]  /*21d20*/  F2FP.F16.E4M3.UNPACK_B R3, R26.H1 ;  /* 0x0000001aff03723e */ /* 0x000fce00030006ff */
[----:B------:R-:W-:Y:S09]  /*21d30*/  HMMA.16816.F32 R12, R4, R2, R12 ;  /* 0x00000002040c723c */ /* 0x000ff2000000180c */
[----:B------:R-:W-:Y:S04]  /*21d40*/  STL.64 [R1+0xf28], R18 ;  /* 0x000f281201007387 */ /* 0x000fe80000100a00 */
[----:B------:R2:W-:Y:S04]  /*21d50*/  STL.64 [R1+0xf20], R16 ;  /* 0x000f201001007387 */ /* 0x0005e80000100a00 */
[----:B0-----:R-:W3:Y:S04]  /*21d60*/  LDL.LU R20, [R1+0x20] ;  /* 0x0000200001147983 */ /* 0x001ee80000300800 */
[----:B------:R-:W3:Y:S04]  /*21d70*/  LDL.LU R21, [R1+0x24] ;  /* 0x0000240001157983 */ /* 0x000ee80000300800 */
[----:B-1----:R-:W3:Y:S04]  /*21d80*/  LDL.LU R22, [R1+0x28] ;  /* 0x0000280001167983 */ /* 0x002ee80000300800 */
[----:B------:R-:W3:Y:S04]  /*21d90*/  LDL.LU R23, [R1+0x2c] ;  /* 0x00002c0001177983 */ /* 0x000ee80000300800 */
[----:B------:R-:W-:Y:S01]  /*21da0*/  STL [R1+0xf30], R15 ;  /* 0x000f300f01007387 */ /* 0x000fe20000100800 */
[----:B--2---:R-:W-:-:S02]  /*21db0*/  IMAD.MOV.U32 R16, RZ, RZ, R8 ;  /* 0x000000ffff107224 */ /* 0x004fc400078e0008 */
[----:B------:R-:W-:Y:S01]  /*21dc0*/  IMAD.MOV.U32 R17, RZ, RZ, R9 ;  /* 0x000000ffff117224 */ /* 0x000fe200078e0009 */
[----:B------:R-:W2:Y:S04]  /*21dd0*/  LDL.LU R8, [R1+0xf64] ;  /* 0x000f640001087983 */ /* 0x000ea80000300800 */
[----:B------:R-:W2:Y:S01]  /*21de0*/  LDL.LU R9, [R1+0xf60] ;  /* 0x000f600001097983 */ /* 0x000ea20000300800 */
[----:B------:R-:W-:Y:S02]  /*21df0*/  IMAD.MOV.U32 R18, RZ, RZ, R10 ;  /* 0x000000ffff127224 */ /* 0x000fe400078e000a */
[----:B------:R-:W-:Y:S01]  /*21e00*/  IMAD.MOV.U32 R19, RZ, RZ, R11 ;  /* 0x000000ffff137224 */ /* 0x000fe200078e000b */
[----:B------:R-:W2:Y:S04]  /*21e10*/  LDL.LU R10, [R1+0xf5c] ;  /* 0x000f5c00010a7983 */ /* 0x000ea80000300800 */
[----:B------:R-:W2:Y:S01]  /*21e20*/  LDL.LU R11, [R1+0xf58] ;  /* 0x000f5800010b7983 */ /* 0x000ea20000300800 */
[----:B------:R-:W-:-:S02]  /*21e30*/  F2FP.F16.E4M3.UNPACK_B R3, R24.H1 ;  /* 0x00000018ff03723e */ /* 0x000fc400030006ff */
[----:B------:R-:W-:Y:S01]  /*21e40*/  F2FP.F16.E4M3.UNPACK_B R2, R25.H1 ;  /* 0x00000019ff02723e */ /* 0x000fe200030006ff */
[----:B------:R-:W4:Y:S04]  /*21e50*/  LDL.LU R24, [R1+0x4e4] ;  /* 0x0004e40001187983 */ /* 0x000f280000300800 */
[----:B------:R-:W5:Y:S04]  /*21e60*/  LDL.LU R0, [R1+0x4e0] ;  /* 0x0004e00001007983 */ /* 0x000f680000300800 */
[----:B------:R-:W4:Y:S04]  /*21e70*/  LDL.LU R25, [R1+0x4f4] ;  /* 0x0004f40001197983 */ /* 0x000f280000300800 */
[----:B------:R-:W3:Y:S04]  /*21e80*/  LDL.LU R28, [R1+0x4f0] ;  /* 0x0004f000011c7983 */ /* 0x000ee80000300800 */
[----:B------:R-:W3:Y:S04]  /*21e90*/  LDL.LU R26, [R1+0x4ec] ;  /* 0x0004ec00011a7983 */ /* 0x000ee80000300800 */
[----:B------:R-:W3:Y:S04]  /*21ea0*/  LDL.LU R29, [R1+0x4e8] ;  /* 0x0004e800011d7983 */ /* 0x000ee80000300800 */
[----:B------:R-:W3:Y:S01]  /*21eb0*/  LDL.LU R27, [R1+0x4fc] ;  /* 0x0004fc00011b7983 */ /* 0x000ee20000300800 */
[----:B--2---:R-:W-:Y:S03]  /*21ec0*/  HMMA.16816.F32 R8, R4, R2, R8 ;  /* 0x000000020408723c */ /* 0x004fe60000001808 */
[----:B---3--:R-:W-:Y:S04]  /*21ed0*/  STL.64 [R1+0xf50], R26 ;  /* 0x000f501a01007387 */ /* 0x008fe80000100a00 */
[----:B----4-:R0:W-:Y:S04]  /*21ee0*/  STL.64 [R1+0xf48], R24 ;  /* 0x000f481801007387 */ /* 0x0101e80000100a00 */
[----:B0-----:R-:W2:Y:S04]  /*21ef0*/  LDL.LU R24, [R1+0x30] ;  /* 0x0000300001187983 */ /* 0x001ea80000300800 */
[----:B------:R-:W2:Y:S04]  /*21f00*/  LDL.LU R25, [R1+0x34] ;  /* 0x0000340001197983 */ /* 0x000ea80000300800 */
[----:B------:R-:W2:Y:S04]  /*21f10*/  LDL.LU R26, [R1+0x38] ;  /* 0x00003800011a7983 */ /* 0x000ea80000300800 */
[----:B------:R-:W2:Y:S04]  /*21f20*/  LDL.LU R27, [R1+0x3c] ;  /* 0x00003c00011b7983 */ /* 0x000ea80000300800 */
[----:B------:R-:W3:Y:S04]  /*21f30*/  LDL.LU R15, [R1+0x4f8] ;  /* 0x0004f800010f7983 */ /* 0x000ee80000300800 */
[----:B------:R-:W4:Y:S04]  /*21f40*/  LDL.LU R2, [R1+0x80] ;  /* 0x0000800001027983 */ /* 0x000f280000300800 */
[----:B------:R-:W2:Y:S04]  /*21f50*/  LDL.LU R3, [R1+0x84] ;  /* 0x0000840001037983 */ /* 0x000ea80000300800 */
[----:B------:R0:W-:Y:S04]  /*21f60*/  STL [R1+0xf18], R8 ;  /* 0x000f180801007387 */ /* 0x0001e80000100800 */
[----:B0-----:R-:W3:Y:S04]  /*21f70*/  LDL.LU R8, [R1+0x64] ;  /* 0x0000640001087983 */ /* 0x001ee80000300800 */
[----:B------:R0:W-:Y:S04]  /*21f80*/  STL [R1+0xf14], R9 ;  /* 0x000f140901007387 */ /* 0x0001e80000100800 */
[----:B0-----:R-:W3:Y:S04]  /*21f90*/  LDL.LU R9, [R1+0x60] ;  /* 0x0000600001097983 */ /* 0x001ee80000300800 */
[----:B------:R0:W-:Y:S04]  /*21fa0*/  STL [R1+0xf10], R10 ;  /* 0x000f100a01007387 */ /* 0x0001e80000100800 */
[----:B0-----:R-:W3:Y:S04]  /*21fb0*/  LDL.LU R10, [R1+0x74] ;  /* 0x00007400010a7983 */ /* 0x001ee80000300800 */
[----:B------:R0:W-:Y:S04]  /*21fc0*/  STL [R1+0xf0c], R11 ;  /* 0x000f0c0b01007387 */ /* 0x0001e80000100800 */
[----:B0-----:R-:W5:Y:S01]  /*21fd0*/  LDL.LU R11, [R1+0x70] ;  /* 0x00007000010b7983 */ /* 0x001f620000300800 */
[----:B----4-:R-:W-:-:S02]  /*21fe0*/  F2FP.F16.E4M3.UNPACK_B R2, R2.H1 ;  /* 0x00000002ff02723e */ /* 0x010fc400030006ff */
[----:B--2---:R-:W-:-:S07]  /*21ff0*/  F2FP.F16.E4M3.UNPACK_B R3, R3.H1 ;  /* 0x00000003ff03723e */ /* 0x004fce00030006ff */
[----:B------:R-:W-:Y:S01]  /*22000*/  HMMA.16816.F32 R20, R4, R2, R20 ;  /* 0x000000020414723c */ /* 0x000fe20000001814 */
[----:B---3--:R-:W-:Y:S02]  /*22010*/  F2FP.F16.E4M3.UNPACK_B R3, R10.H1 ;  /* 0x0000000aff03723e */ /* 0x008fe400030006ff */
[----:B-----5:R-:W-:-:S07]  /*22020*/  F2FP.F16.E4M3.UNPACK_B R2, R11.H1 ;  /* 0x0000000bff02723e */ /* 0x020fce00030006ff */
[----:B------:R-:W-:Y:S01]  /*22030*/  HMMA.16816.F32 R16, R4, R2, R16 ;  /* 0x000000020410723c */ /* 0x000fe20000001810 */
[----:B------:R-:W-:Y:S02]  /*22040*/  F2FP.F16.E4M3.UNPACK_B R2, R9.H1 ;  /* 0x00000009ff02723e */ /* 0x000fe400030006ff */
[----:B------:R-:W-:-:S07]  /*22050*/  F2FP.F16.E4M3.UNPACK_B R3, R8.H1 ;  /* 0x00000008ff03723e */ /* 0x000fce00030006ff */
[----:B------:R-:W-:Y:S01]  /*22060*/  HMMA.16816.F32 R24, R4, R2, R24 ;  /* 0x000000020418723c */ /* 0x000fe20000001818 */
[----:B------:R-:W-:Y:S04]  /*22070*/  STL [R1+0xf08], R20 ;  /* 0x000f081401007387 */ /* 0x000fe80000100800 */
[----:B------:R-:W-:Y:S04]  /*22080*/  STL [R1+0xf04], R21 ;  /* 0x000f041501007387 */ /* 0x000fe80000100800 */
[----:B------:R0:W-:Y:S04]  /*22090*/  STL [R1+0xf00], R22 ;  /* 0x000f001601007387 */ /* 0x0001e80000100800 */
[----:B------:R1:W-:Y:S04]  /*220a0*/  STL [R1+0xefc], R23 ;  /* 0x000efc1701007387 */ /* 0x0003e80000100800 */
[----:B0-----:R-:W2:Y:S04]  /*220b0*/  LDL R22, [R1+0xec] ;  /* 0x0000ec0001167983 */ /* 0x001ea80000100800 */
[----:B-1----:R-:W3:Y:S04]  /*220c0*/  LDL R23, [R1+0xe8] ;  /* 0x0000e80001177983 */ /* 0x002ee80000100800 */
[----:B------:R0:W-:Y:S04]  /*220d0*/  STL.64 [R1+0x20], R16 ;  /* 0x0000201001007387 */ /* 0x0001e80000100a00 */
[----:B------:R1:W-:Y:S01]  /*220e0*/  STL.64 [R1+0x28], R18 ;  /* 0x0000281201007387 */ /* 0x0003e20000100a00 */
[----:B------:R-:W-:-:S02]  /*220f0*/  IMAD.MOV.U32 R10, RZ, RZ, R26 ;  /* 0x000000ffff0a7224 */ /* 0x000fc400078e001a */
[----:B------:R-:W-:Y:S02]  /*22100*/  IMAD.MOV.U32 R11, RZ, RZ, R27 ;  /* 0x000000ffff0b7224 */ /* 0x000fe400078e001b */
[----:B------:R-:W-:Y:S02]  /*22110*/  IMAD.MOV.U32 R8, RZ, RZ, R24 ;  /* 0x000000ffff087224 */ /* 0x000fe400078e0018 */
[----:B------:R-:W-:Y:S01]  /*22120*/  IMAD.MOV.U32 R9, RZ, RZ, R25 ;  /* 0x000000ffff097224 */ /* 0x000fe200078e0019 */
[----:B0-----:R-:W4:Y:S04]  /*22130*/  LDL.LU R16, [R1] ;  /* 0x0000000001107983 */ /* 0x001f280000300800 */
[----:B------:R-:W4:Y:S04]  /*22140*/  LDL.LU R17, [R1+0x4] ;  /* 0x0000040001117983 */ /* 0x000f280000300800 */
[----:B-1----:R-:W4:Y:S04]  /*22150*/  LDL.LU R18, [R1+0x8] ;  /* 0x0000080001127983 */ /* 0x002f280000300800 */
[----:B------:R-:W4:Y:S04]  /*22160*/  LDL.LU R19, [R1+0xc] ;  /* 0x00000c0001137983 */ /* 0x000f280000300800 */
[----:B------:R-:W5:Y:S04]  /*22170*/  LDL R21, [R1+0xd8] ;  /* 0x0000d80001157983 */ /* 0x000f680000100800 */
[----:B------:R-:W2:Y:S04]  /*22180*/  LDL R20, [R1+0xdc] ;  /* 0x0000dc0001147983 */ /* 0x000ea80000100800 */
[----:B------:R-:W2:Y:S04]  /*22190*/  LDL.LU.64 R26, [R1+0xf50] ;  /* 0x000f5000011a7983 */ /* 0x000ea80000300a00 */
[----:B------:R-:W2:Y:S04]  /*221a0*/  LDL.LU.64 R24, [R1+0xf48] ;  /* 0x000f480001187983 */ /* 0x000ea80000300a00 */
[----:B------:R-:W3:Y:S04]  /*221b0*/  LDL.LU R2, [R1+0x50] ;  /* 0x0000500001027983 */ /* 0x000ee80000300800 */
[----:B------:R-:W3:Y:S01]  /*221c0*/  LDL.LU R3, [R1+0x54] ;  /* 0x0000540001037983 */ /* 0x000ee20000300800 */
[----:B--2---:R-:W-:-:S02]  /*221d0*/  IMAD R0, R0, 0x100, R24 ;  /* 0x0000010000007824 */ /* 0x004fc400078e0218 */
[----:B------:R-:W-:Y:S01]  /*221e0*/  IMAD R28, R28, 0x100, R25 ;  /* 0x000001001c1c7824 */ /* 0x000fe200078e0219 */
[----:B------:R-:W2:Y:S04]  /*221f0*/  LDL.LU R24, [R1+0xf40] ;  /* 0x000f400001187983 */ /* 0x000ea80000300800 */
[----:B------:R-:W2:Y:S01]  /*22200*/  LDL.LU R25, [R1+0xf3c] ;  /* 0x000f3c0001197983 */ /* 0x000ea20000300800 */
[----:B------:R-:W-:Y:S02]  /*22210*/  IMAD R29, R29, 0x100, R26 ;  /* 0x000001001d1d7824 */ /* 0x000fe400078e021a */
[----:B------:R-:W-:Y:S01]  /*22220*/  IMAD R15, R15, 0x100, R27 ;  /* 0x000001000f0f7824 */ /* 0x000fe200078e021b */
[----:B------:R-:W2:Y:S04]  /*22230*/  LDL.LU R26, [R1+0xf38] ;  /* 0x000f3800011a7983 */ /* 0x000ea80000300800 */
[----:B------:R-:W2:Y:S01]  /*22240*/  LDL.LU R27, [R1+0xf34] ;  /* 0x000f3400011b7983 */ /* 0x000ea20000300800 */
[----:B---3--:R-:W-:-:S02]  /*22250*/  F2FP.F16.E4M3.UNPACK_B R2, R2.H1 ;  /* 0x00000002ff02723e */ /* 0x008fc400030006ff */
[----:B------:R-:W-:-:S07]  /*22260*/  F2FP.F16.E4M3.UNPACK_B R3, R3.H1 ;  /* 0x00000003ff03723e */ /* 0x000fce00030006ff */
[----:B--2---:R-:W-:Y:S01]  /*22270*/  HMMA.16816.F32 R24, R4, R2, R24 ;  /* 0x000000020418723c */ /* 0x004fe20000001818 */
[----:B------:R-:W-:Y:S02]  /*22280*/  F2FP.F16.E4M3.UNPACK_B R4, R0 ;  /* 0x00000000ff04723e */ /* 0x000fe400020006ff */
[----:B------:R-:W-:Y:S02]  /*22290*/  F2FP.F16.E4M3.UNPACK_B R6, R28 ;  /* 0x0000001cff06723e */ /* 0x000fe400020006ff */
[----:B------:R-:W-:Y:S02]  /*222a0*/  F2FP.F16.E4M3.UNPACK_B R5, R29 ;  /* 0x0000001dff05723e */ /* 0x000fe400020006ff */
[----:B------:R-:W-:Y:S02]  /*222b0*/  F2FP.F16.E4M3.UNPACK_B R7, R15 ;  /* 0x0000000fff07723e */ /* 0x000fe400020006ff */
[----:B------:R-:W-:Y:S02]  /*222c0*/  F2FP.F16.E4M3.UNPACK_B R2, R23 ;  /* 0x00000017ff02723e */ /* 0x000fe400020006ff */
[----:B------:R-:W-:-:S07]  /*222d0*/  F2FP.F16.E4M3.UNPACK_B R3, R22 ;  /* 0x00000016ff03723e */ /* 0x000fce00020006ff */
[----:B----4-:R-:W-:Y:S01]  /*222e0*/  HMMA.16816.F32 R16, R4, R2, R16 ;  /* 0x000000020410723c */ /* 0x010fe20000001810 */
[----:B------:R0:W-:Y:S04]  /*222f0*/  STL [R1+0xef4], R24 ;  /* 0x000ef41801007387 */ /* 0x0001e80000100800 */
[----:B0-----:R-:W2:Y:S04]  /*22300*/  LDL R24, [R1+0x9c] ;  /* 0x00009c0001187983 */ /* 0x001ea80000100800 */
[----:B------:R0:W-:Y:S04]  /*22310*/  STL [R1+0xef0], R25 ;  /* 0x000ef01901007387 */ /* 0x0001e80000100800 */
[----:B0-----:R-:W3:Y:S04]  /*22320*/  LDL R25, [R1+0x98] ;  /* 0x0000980001197983 */ /* 0x001ee80000100800 */
[----:B------:R0:W-:Y:S04]  /*22330*/  STL [R1+0xeec], R26 ;  /* 0x000eec1a01007387 */ /* 0x0001e80000100800 */
[----:B0-----:R-:W4:Y:S04]  /*22340*/  LDL R26, [R1+0xac] ;  /* 0x0000ac00011a7983 */ /* 0x001f280000100800 */
[----:B------:R0:W-:Y:S04]  /*22350*/  STL [R1+0xee8], R27 ;  /* 0x000ee81b01007387 */ /* 0x0001e80000100800 */
[----:B0-----:R-:W2:Y:S04]  /*22360*/  LDL R27, [R1+0xa8] ;  /* 0x0000a800011b7983 */ /* 0x001ea80000100800 */
[----:B------:R-:W2:Y:S04]  /*22370*/  LDL.LU R15, [R1+0xf30] ;  /* 0x000f3000010f7983 */ /* 0x000ea80000300800 */
[----:B------:R-:W-:Y:S04]  /*22380*/  STL.64 [R1+0x30], R16 ;  /* 0x0000301001007387 */ /* 0x000fe80000100a00 */
[----:B------:R0:W-:Y:S04]  /*22390*/  STL.64 [R1+0x38], R18 ;  /* 0x0000381201007387 */ /* 0x0001e80000100a00 */
[----:B0-----:R-:W2:Y:S04]  /*223a0*/  LDL.LU.64 R18, [R1+0xf28] ;  /* 0x000f280001127983 */ /* 0x001ea80000300a00 */
[----:B------:R-:W2:Y:S01]  /*223b0*/  LDL.LU.64 R16, [R1+0xf20] ;  /* 0x000f200001107983 */ /* 0x000ea20000300a00 */
[----:B-----5:R-:W-:-:S02]  /*223c0*/  F2FP.F16.E4M3.UNPACK_B R2, R21 ;  /* 0x00000015ff02723e */ /* 0x020fc400020006ff */
[----:B------:R-:W-:-:S07]  /*223d0*/  F2FP.F16.E4M3.UNPACK_B R3, R20 ;  /* 0x00000014ff03723e */ /* 0x000fce00020006ff */
[----:B--2---:R-:W-:Y:S01]  /*223e0*/  HMMA.16816.F32 R16, R4, R2, R16 ;  /* 0x000000020410723c */ /* 0x004fe20000001810 */
[----:B------:R-:W-:Y:S02]  /*223f0*/  F2FP.F16.E4M3.UNPACK_B R2, R27 ;  /* 0x0000001bff02723e */ /* 0x000fe400020006ff */
[----:B----4-:R-:W-:-:S07]  /*22400*/  F2FP.F16.E4M3.UNPACK_B R3, R26 ;  /* 0x0000001aff03723e */ /* 0x010fce00020006ff */
[----:B------:R-:W-:Y:S09]  /*22410*/  HMMA.16816.F32 R12, R4, R2, R12 ;  /* 0x00000002040c723c */ /* 0x000ff2000000180c */
[----:B------:R-:W-:Y:S02]  /*22420*/  IMAD.MOV.U32 R20, RZ, RZ, R16 ;  /* 0x000000ffff147224 */ /* 0x000fe400078e0010 */
[----:B------:R-:W-:-:S02]  /*22430*/  IMAD.MOV.U32 R21, RZ, RZ, R17 ;  /* 0x000000ffff157224 */ /* 0x000fc400078e0011 */
[----:B------:R-:W-:Y:S02]  /*22440*/  IMAD.MOV.U32 R16, RZ, RZ, R8 ;  /* 0x000000ffff107224 */ /* 0x000fe400078e0008 */
[----:B------:R-:W-:Y:S02]  /*22450*/  IMAD.MOV.U32 R22, RZ, RZ, R18 ;  /* 0x000000ffff167224 */ /* 0x000fe400078e0012 */
[----:B------:R-:W-:Y:S02]  /*22460*/  IMAD.MOV.U32 R17, RZ, RZ, R9 ;  /* 0x000000ffff117224 */ /* 0x000fe400078e0009 */
[----:B------:R-:W-:Y:S02]  /*22470*/  IMAD.MOV.U32 R23, RZ, RZ, R19 ;  /* 0x000000ffff177224 */ /* 0x000fe400078e0013 */
[----:B------:R-:W-:Y:S01]  /*22480*/  IMAD.MOV.U32 R18, RZ, RZ, R10 ;  /* 0x000000ffff127224 */ /* 0x000fe200078e000a */
[----:B------:R0:W-:Y:S04]  /*22490*/  STL.64 [R1], R12 ;  /* 0x0000000c01007387 */ /* 0x0001e80000100a00 */
[----:B------:R1:W-:Y:S04]  /*224a0*/  STL.64 [R1+0x8], R14 ;  /* 0x0000080e01007387 */ /* 0x0003e80000100a00 */
[----:B------:R-:W2:Y:S04]  /*224b0*/  LDL.LU R8, [R1+0xf18] ;  /* 0x000f180001087983 */ /* 0x000ea80000300800 */
[----:B------:R-:W2:Y:S04]  /*224c0*/  LDL.LU R9, [R1+0xf14] ;  /* 0x000f140001097983 */ /* 0x000ea80000300800 */
[----:B------:R-:W2:Y:S01]  /*224d0*/  LDL.LU R10, [R1+0xf10] ;  /* 0x000f1000010a7983 */ /* 0x000ea20000300800 */
[----:B------:R-:W-:-:S03]  /*224e0*/  IMAD.MOV.U32 R19, RZ, RZ, R11 ;  /* 0x000000ffff137224 */ /* 0x000fc600078e000b */
[----:B------:R-:W2:Y:S01]  /*224f0*/  LDL.LU R11, [R1+0xf0c] ;  /* 0x000f0c00010b7983 */ /* 0x000ea20000300800 */
[----:B------:R-:W-:-:S03]  /*22500*/  F2FP.F16.E4M3.UNPACK_B R3, R24 ;  /* 0x00000018ff03723e */ /* 0x000fc600020006ff */
[----:B0-----:R-:W4:Y:S04]  /*22510*/  LDL.LU R12, [R1+0x20] ;  /* 0x00002000010c7983 */ /* 0x001f280000300800 */
[----:B------:R-:W4:Y:S04]  /*22520*/  LDL.LU R13, [R1+0x24] ;  /* 0x00002400010d7983 */ /* 0x000f280000300800 */
[----:B-1----:R-:W4:Y:S04]  /*22530*/  LDL.LU R14, [R1+0x28] ;  /* 0x00002800010e7983 */ /* 0x002f280000300800 */
[----:B------:R-:W4:Y:S04]  /*22540*/  LDL.LU R15, [R1+0x2c] ;  /* 0x00002c00010f7983 */ /* 0x000f280000300800 */
[----:B------:R-:W5:Y:S04]  /*22550*/  LDL.LU R0, [R1+0xe04] ;  /* 0x000e040001007983 */ /* 0x000f680000300800 */
[----:B------:R-:W4:Y:S01]  /*22560*/  LDL.LU R24, [R1+0xe18] ;  /* 0x000e180001187983 */ /* 0x000f220000300800 */
[----:B---3--:R-:W-:-:S07]  /*22570*/  F2FP.F16.E4M3.UNPACK_B R2, R25 ;  /* 0x00000019ff02723e */ /* 0x008fce00020006ff */
[----:B--2---:R-:W-:Y:S01]  /*22580*/  HMMA.16816.F32 R8, R4, R2, R8 ;  /* 0x000000020408723c */ /* 0x004fe20000001808 */
[----:B----4-:R0:W-:Y:S04]  /*22590*/  STL [R1+0xef8], R24 ;  /* 0x000ef81801007387 */ /* 0x0101e80000100800 */
[----:B0-----:R-:W5:Y:S04]  /*225a0*/  LDL.LU R24, [R1+0xe08] ;  /* 0x000e080001187983 */ /* 0x001f680000300800 */
[----:B------:R-:W2:Y:S04]  /*225b0*/  LDL.LU R28, [R1+0xe00] ;  /* 0x000e0000011c7983 */ /* 0x000ea80000300800 */
[----:B------:R-:W3:Y:S04]  /*225c0*/  LDL.LU R25, [R1+0xe14] ;  /* 0x000e140001197983 */ /* 0x000ee80000300800 */
[----:B------:R-:W3:Y:S04]  /*225d0*/  LDL.LU R29, [R1+0xe10] ;  /* 0x000e1000011d7983 */ /* 0x000ee80000300800 */
[----:B------:R-:W4:Y:S04]  /*225e0*/  LDL.LU R26, [R1+0xe1c] ;  /* 0x000e1c00011a7983 */ /* 0x000f280000300800 */
[----:B------:R-:W4:Y:S04]  /*225f0*/  LDL.LU R27, [R1+0xe0c] ;  /* 0x000e0c00011b7983 */ /* 0x000f280000300800 */
[----:B------:R-:W2:Y:S04]  /*22600*/  LDL R2, [R1+0x88] ;  /* 0x0000880001027983 */ /* 0x000ea80000100800 */
[----:B------:R-:W2:Y:S04]  /*22610*/  LDL R3, [R1+0x8c] ;  /* 0x00008c0001037983 */ /* 0x000ea80000100800 */
[----:B------:R-:W-:Y:S04]  /*22620*/  STL.64 [R1+0xec0], R10 ;  /* 0x000ec00a01007387 */ /* 0x000fe80000100a00 */
[----:B------:R0:W-:Y:S04]  /*22630*/  STL.64 [R1+0xeb8], R8 ;  /* 0x000eb80801007387 */ /* 0x0001e80000100a00 */
[----:B0-----:R-:W2:Y:S04]  /*22640*/  LDL.LU R8, [R1] ;  /* 0x0000000001087983 */ /* 0x001ea80000300800 */
[----:B------:R-:W2:Y:S04]  /*22650*/  LDL.LU R9, [R1+0x4] ;  /* 0x0000040001097983 */ /* 0x000ea80000300800 */
[----:B------:R-:W2:Y:S04]  /*22660*/  LDL.LU R10, [R1+0x8] ;  /* 0x00000800010a7983 */ /* 0x000ea80000300800 */
[----:B------:R-:W2:Y:S04]  /*22670*/  LDL.LU R11, [R1+0xc] ;  /* 0x00000c00010b7983 */ /* 0x000ea80000300800 */
[----:B--2---:R-:W-:Y:S04]  /*22680*/  STL.64 [R1+0xed0], R10 ;  /* 0x000ed00a01007387 */ /* 0x004fe80000100a00 */
[----:B------:R0:W-:Y:S02]  /*22690*/  STL.64 [R1+0xec8], R8 ;  /* 0x000ec80801007387 */ /* 0x0001e40000100a00 */
[----:B0-----:R-:W-:-:S02]  /*226a0*/  IMAD.MOV.U32 R8, RZ, RZ, R20 ;  /* 0x000000ffff087224 */ /* 0x001fc400078e0014 */
[----:B------:R-:W-:Y:S01]  /*226b0*/  IMAD.MOV.U32 R9, RZ, RZ, R21 ;  /* 0x000000ffff097224 */ /* 0x000fe200078e0015 */
[----:B------:R-:W2:Y:S04]  /*226c0*/  LDL.LU R20, [R1+0xf08] ;  /* 0x000f080001147983 */ /* 0x000ea80000300800 */
[----:B------:R-:W2:Y:S01]  /*226d0*/  LDL.LU R21, [R1+0xf04] ;  /* 0x000f040001157983 */ /* 0x000ea20000300800 */
[----:B------:R-:W-:Y:S02]  /*226e0*/  IMAD.MOV.U32 R10, RZ, RZ, R22 ;  /* 0x000000ffff0a7224 */ /* 0x000fe400078e0016 */
[----:B------:R-:W-:Y:S01]  /*226f0*/  IMAD.MOV.U32 R11, RZ, RZ, R23 ;  /* 0x000000ffff0b7224 */ /* 0x000fe200078e0017 */
[----:B------:R-:W2:Y:S04]  /*22700*/  LDL.LU R22, [R1+0xf00] ;  /* 0x000f000001167983 */ /* 0x000ea80000300800 */
[----:B------:R-:W2:Y:S01]  /*22710*/  LDL.LU R23, [R1+0xefc] ;  /* 0x000efc0001177983 */ /* 0x000ea20000300800 */
[----:B------:R-:W-:-:S02]  /*22720*/  F2FP.F16.E4M3.UNPACK_B R2, R2 ;  /* 0x00000002ff02723e */ /* 0x000fc400020006ff */
[----:B------:R-:W-:Y:S01]  /*22730*/  F2FP.F16.E4M3.UNPACK_B R3, R3 ;  /* 0x00000003ff03723e */ /* 0x000fe200020006ff */
[----:B------:R-:W-:Y:S04]  /*22740*/  STL.64 [R1+0xee0], R10 ;  /* 0x000ee00a01007387 */ /* 0x000fe80000100a00 */
[----:B------:R0:W-:Y:S04]  /*22750*/  STL.64 [R1+0xed8], R8 ;  /* 0x000ed80801007387 */ /* 0x0001e80000100a00 */
[----:B0-----:R-:W3:Y:S04]  /*22760*/  LDL.LU R8, [R1+0x30] ;  /* 0x0000300001087983 */ /* 0x001ee80000300800 */
[----:B------:R-:W3:Y:S04]  /*22770*/  LDL.LU R9, [R1+0x34] ;  /* 0x0000340001097983 */ /* 0x000ee80000300800 */
[----:B------:R-:W3:Y:S04]  /*22780*/  LDL.LU R10, [R1+0x38] ;  /* 0x00003800010a7983 */ /* 0x000ee80000300800 */
[----:B------:R-:W3:Y:S01]  /*22790*/  LDL.LU R11, [R1+0x3c] ;  /* 0x00003c00010b7983 */ /* 0x000ee20000300800 */
[----:B--2---:R-:W-:Y:S03]  /*227a0*/  HMMA.16816.F32 R20, R4, R2, R20 ;  /* 0x000000020414723c */ /* 0x004fe60000001814 */
[----:B------:R-:W2:Y:S04]  /*227b0*/  LDL R2, [R1+0x78] ;  /* 0x0000780001027983 */ /* 0x000ea80000100800 */
[----:B------:R-:W3:Y:S01]  /*227c0*/  LDL R3, [R1+0x7c] ;  /* 0x00007c0001037983 */ /* 0x000ee20000100800 */
[----:B--2---:R-:W-:-:S02]  /*227d0*/  F2FP.F16.E4M3.UNPACK_B R2, R2 ;  /* 0x00000002ff02723e */ /* 0x004fc400020006ff */
[----:B---3--:R-:W-:-:S07]  /*227e0*/  F2FP.F16.E4M3.UNPACK_B R3, R3 ;  /* 0x00000003ff03723e */ /* 0x008fce00020006ff */
[----:B------:R-:W-:Y:S01]  /*227f0*/  HMMA.16816.F32 R12, R4, R2, R12 ;  /* 0x00000002040c723c */ /* 0x000fe2000000180c */
[----:B------:R-:W2:Y:S04]  /*22800*/  LDL R2, [R1+0x68] ;  /* 0x0000680001027983 */ /* 0x000ea80000100800 */
[----:B------:R-:W3:Y:S01]  /*22810*/  LDL R3, [R1+0x6c] ;  /* 0x00006c0001037983 */ /* 0x000ee20000100800 */
[----:B-----5:R-:W-:Y:S01]  /*22820*/  IMAD R0, R0, 0x100, R24 ;  /* 0x0000010000007824 */ /* 0x020fe200078e0218 */
[----:B--2---:R-:W-:Y:S02]  /*22830*/  F2FP.F16.E4M3.UNPACK_B R2, R2 ;  /* 0x00000002ff02723e */ /* 0x004fe400020006ff */
[----:B---3--:R-:W-:-:S07]  /*22840*/  F2FP.F16.E4M3.UNPACK_B R3, R3 ;  /* 0x00000003ff03723e */ /* 0x008fce00020006ff */
[----:B------:R-:W-:Y:S01]  /*22850*/  HMMA.16816.F32 R16, R4, R2, R16 ;  /* 0x000000020410723c */ /* 0x000fe20000001810 */
[----:B------:R-:W2:Y:S04]  /*22860*/  LDL R2, [R1+0x58] ;  /* 0x0000580001027983 */ /* 0x000ea80000100800 */
[----:B------:R-:W3:Y:S04]  /*22870*/  LDL R3, [R1+0x5c] ;  /* 0x00005c0001037983 */ /* 0x000ee80000100800 */
[----:B------:R-:W5:Y:S01]  /*22880*/  LDL.LU R24, [R1+0xef8] ;  /* 0x000ef80001187983 */ /* 0x000f620000300800 */
[----:B----4-:R-:W-:-:S02]  /*22890*/  IMAD R27, R27, 0x100, R26 ;  /* 0x000001001b1b7824 */ /* 0x010fc400078e021a */
[----:B------:R-:W-:Y:S02]  /*228a0*/  IMAD R29, R29, 0x100, R25 ;  /* 0x000001001d1d7824 */ /* 0x000fe400078e0219 */
[----:B-----5:R-:W-:Y:S02]  /*228b0*/  IMAD R28, R28, 0x100, R24 ;  /* 0x000001001c1c7824 */ /* 0x020fe400078e0218 */
[----:B------:R-:W4:Y:S04]  /*228c0*/  LDL.LU R24, [R1+0xef4] ;  /* 0x000ef40001187983 */ /* 0x000f280000300800 */
[----:B------:R-:W4:Y:S04]  /*228d0*/  LDL.LU R25, [R1+0xef0] ;  /* 0x000ef00001197983 */ /* 0x000f280000300800 */
[----:B------:R-:W4:Y:S04]  /*228e0*/  LDL.LU R26, [R1+0xeec] ;  /* 0x000eec00011a7983 */ /* 0x000f280000300800 */
[----:B------:R0:W-:Y:S04]  /*228f0*/  STL [R1+0x20], R27 ;  /* 0x0000201b01007387 */ /* 0x0001e80000100800 */
[----:B0-----:R-:W4:Y:S01]  /*22900*/  LDL.LU R27, [R1+0xee8] ;  /* 0x000ee800011b7983 */ /* 0x001f220000300800 */
[----:B--2---:R-:W-:-:S02]  /*22910*/  F2FP.F16.E4M3.UNPACK_B R2, R2 ;  /* 0x00000002ff02723e */ /* 0x004fc400020006ff */
[----:B---3--:R-:W-:-:S07]  /*22920*/  F2FP.F16.E4M3.UNPACK_B R3, R3 ;  /* 0x00000003ff03723e */ /* 0x008fce00020006ff */
[----:B----4-:R-:W-:Y:S01]  /*22930*/  HMMA.16816.F32 R24, R4, R2, R24 ;  /* 0x000000020418723c */ /* 0x010fe20000001818 */
[----:B------:R-:W2:Y:S04]  /*22940*/  LDL.LU R2, [R1+0xe8] ;  /* 0x0000e80001027983 */ /* 0x000ea80000300800 */
[----:B------:R-:W3:Y:S04]  /*22950*/  LDL.LU R3, [R1+0xec] ;  /* 0x0000ec0001037983 */ /* 0x000ee80000300800 */
[----:B------:R-:W4:Y:S01]  /*22960*/  LDL.LU R7, [R1+0x20] ;  /* 0x0000200001077983 */ /* 0x000f220000300800 */
[----:B------:R-:W-:-:S02]  /*22970*/  F2FP.F16.E4M3.UNPACK_B R4, R0 ;  /* 0x00000000ff04723e */ /* 0x000fc400020006ff */
[----:B------:R-:W-:Y:S02]  /*22980*/  F2FP.F16.E4M3.UNPACK_B R6, R28 ;  /* 0x0000001cff06723e */ /* 0x000fe400020006ff */
[----:B------:R-:W-:Y:S01]  /*22990*/  F2FP.F16.E4M3.UNPACK_B R5, R29 ;  /* 0x0000001dff05723e */ /* 0x000fe200020006ff */
[----:B------:R-:W5:Y:S04]  /*229a0*/  LDL.LU R0, [R1+0x6c] ;  /* 0x00006c0001007983 */ /* 0x000f680000300800 */
[----:B------:R-:W5:Y:S04]  /*229b0*/  LDL.LU R28, [R1+0x68] ;  /* 0x00006800011c7983 */ /* 0x000f680000300800 */
[----:B------:R-:W5:Y:S01]  /*229c0*/  LDL.LU R29, [R1+0x7c] ;  /* 0x00007c00011d7983 */ /* 0x000f620000300800 */
[----:B--2---:R-:W-:-:S02]  /*229d0*/  F2FP.F16.E4M3.UNPACK_B R2, R2.H1 ;  /* 0x00000002ff02723e */ /* 0x004fc400030006ff */
[----:B---3--:R-:W-:Y:S02]  /*229e0*/  F2FP.F16.E4M3.UNPACK_B R3, R3.H1 ;  /* 0x00000003ff03723e */ /* 0x008fe400030006ff */
[----:B----4-:R-:W-:-:S07]  /*229f0*/  F2FP.F16.E4M3.UNPACK_B R7, R7 ;  /* 0x00000007ff07723e */ /* 0x010fce00020006ff */
[----:B------:R-:W-:-:S15]  /*22a00*/  HMMA.16816.F32 R8, R4, R2, R8 ;  /* 0x000000020408723c */ /* 0x000fde0000001808 */
[----:B------:R-:W-:-:S04]  /*22a10*/  NOP ;  /* 0x0000000000007918 */ /* 0x000fc80000000000 */
[----:B------:R-:W-:Y:S04]  /*22a20*/  STL.64 [R1+0x1d0], R8 ;  /* 0x0001d00801007387 */ /* 0x000fe80000100a00 */
[----:B------:R0:W-:Y:S04]  /*22a30*/  STL.64 [R1+0x1d8], R10 ;  /* 0x0001d80a01007387 */ /* 0x0001e80000100a00 */
[----:B0-----:R-:W2:Y:S04]  /*22a40*/  LDL.LU.64 R10, [R1+0xee0] ;  /* 0x000ee000010a7983 */ /* 0x001ea80000300a00 */
[----:B------:R-:W2:Y:S04]  /*22a50*/  LDL.LU.64 R8, [R1+0xed8] ;  /* 0x000ed80001087983 */ /* 0x000ea80000300a00 */
[----:B------:R-:W3:Y:S04]  /*22a60*/  LDL.LU R2, [R1+0xd8] ;  /* 0x0000d80001027983 */ /* 0x000ee80000300800 */
[----:B------:R-:W4:Y:S01]  /*22a70*/  LDL.LU R3, [R1+0xdc] ;  /* 0x0000dc0001037983 */ /* 0x000f220000300800 */
[----:B---3--:R-:W-:-:S02]  /*22a80*/  F2FP.F16.E4M3.UNPACK_B R2, R2.H1 ;  /* 0x00000002ff02723e */ /* 0x008fc400030006ff */
[----:B----4-:R-:W-:-:S07]  /*22a90*/  F2FP.F16.E4M3.UNPACK_B R3, R3.H1 ;  /* 0x00000003ff03723e */ /* 0x010fce00030006ff */
[----:B--2---:R-:W-:-:S15]  /*22aa0*/  HMMA.16816.F32 R8, R4, R2, R8 ;  /* 0x000000020408723c */ /* 0x004fde0000001808 */
        /* <DEDUP_REMOVED lines=21> */
[----:B------:R0:W-:Y:S04]  /*22c00*/  STL.64 [R1+0x120], R8 ;  /* 0x0001200801007387 */ /* 0x0001e80000100a00 */
[----:B------:R1:W-:Y:S04]  /*22c10*/  STL.64 [R1+0x128], R10 ;  /* 0x0001280a01007387 */ /* 0x0003e80000100a00 */
[----:B0-----:R-:W2:Y:S04]  /*22c20*/  LDL.LU R9, [R1+0x88] ;  /* 0x0000880001097983 */ /* 0x001ea80000300800 */
[----:B-1----:R-:W3:Y:S04]  /*22c30*/  LDL.LU R10, [R1+0x8c] ;  /* 0x00008c00010a7983 */ /* 0x002ee80000300800 */
[----:B------:R-:W4:Y:S01]  /*22c40*/  LDL.LU R11, [R1+0x78] ;  /* 0x00007800010b7983 */ /* 0x000f220000300800 */
[----:B--2---:R-:W-:-:S02]  /*22c50*/  F2FP.F16.E4M3.UNPACK_B R2, R9.H1 ;  /* 0x00000009ff02723e */ /* 0x004fc400030006ff */
[----:B---3--:R-:W-:-:S07]  /*22c60*/  F2FP.F16.E4M3.UNPACK_B R3, R10.H1 ;  /* 0x0000000aff03723e */ /* 0x008fce00030006ff */
[----:B------:R-:W-:Y:S01]  /*22c70*/  HMMA.16816.F32 R20, R4, R2, R20 ;  /* 0x000000020414723c */ /* 0x000fe20000001814 */
[----:B----4-:R-:W-:Y:S02]  /*22c80*/  F2FP.F16.E4M3.UNPACK_B R2, R11.H1 ;  /* 0x0000000bff02723e */ /* 0x010fe400030006ff */
[----:B-----5:R-:W-:-:S07]  /*22c90*/  F2FP.F16.E4M3.UNPACK_B R3, R29.H1 ;  /* 0x0000001dff03723e */ /* 0x020fce00030006ff */
[----:B------:R-:W-:Y:S09]  /*22ca0*/  HMMA.16816.F32 R8, R4, R2, R12 ;  /* 0x000000020408723c */ /* 0x000ff2000000180c */
[----:B------:R0:W-:Y:S04]  /*22cb0*/  STL.64 [R1+0x100], R20 ;  /* 0x0001001401007387 */ /* 0x0001e80000100a00 */
[----:B------:R1:W-:Y:S04]  /*22cc0*/  STL.64 [R1+0x108], R22 ;  /* 0x0001081601007387 */ /* 0x0003e80000100a00 */
[----:B------:R-:W2:Y:S04]  /*22cd0*/  LDL.LU R2, [R1+0x58] ;  /* 0x0000580001027983 */ /* 0x000ea80000300800 */
[----:B------:R-:W3:Y:S04]  /*22ce0*/  LDL.LU R3, [R1+0x5c] ;  /* 0x00005c0001037983 */ /* 0x000ee80000300800 */
[----:B------:R4:W-:Y:S04]  /*22cf0*/  STL.64 [R1+0xf0], R8 ;  /* 0x0000f00801007387 */ /* 0x0009e80000100a00 */
[----:B------:R5:W-:Y:S04]  /*22d00*/  STL.64 [R1+0xf8], R10 ;  /* 0x0000f80a01007387 */ /* 0x000be80000100a00 */
[----:B------:R-:W3:Y:S04]  /*22d10*/  LDL.LU R12, [R1+0xce4] ;  /* 0x000ce400010c7983 */ /* 0x000ee80000300800 */
[----:B------:R-:W3:Y:S04]  /*22d20*/  LDL.LU R13, [R1+0xd58] ;  /* 0x000d5800010d7983 */ /* 0x000ee80000300800 */
[----:B------:R-:W3:Y:S04]  /*22d30*/  LDL.LU R14, [R1+0xdec] ;  /* 0x000dec00010e7983 */ /* 0x000ee80000300800 */
[----:B------:R-:W3:Y:S04]  /*22d40*/  LDL.LU R15, [R1+0xcdc] ;  /* 0x000cdc00010f7983 */ /* 0x000ee80000300800 */
[----:B0-----:R-:W3:Y:S04]  /*22d50*/  LDL.LU R20, [R1+0xdd4] ;  /* 0x000dd40001147983 */ /* 0x001ee80000300800 */
[----:B------:R-:W3:Y:S04]  /*22d60*/  LDL.LU R21, [R1+0xd54] ;  /* 0x000d540001157983 */ /* 0x000ee80000300800 */
[----:B-1----:R-:W3:Y:S04]  /*22d70*/  LDL.LU R22, [R1+0xcf4] ;  /* 0x000cf40001167983 */ /* 0x002ee80000300800 */
[----:B------:R-:W3:Y:S01]  /*22d80*/  LDL.LU R23, [R1+0xcd4] ;  /* 0x000cd40001177983 */ /* 0x000ee20000300800 */
[----:B----4-:R-:W-:-:S02]  /*22d90*/  F2FP.F16.E4M3.UNPACK_B R8, R28.H1 ;  /* 0x0000001cff08723e */ /* 0x010fc400030006ff */
[----:B------:R-:W-:Y:S01]  /*22da0*/  F2FP.F16.E4M3.UNPACK_B R9, R0.H1 ;  /* 0x00000000ff09723e */ /* 0x000fe200030006ff */
[----:B-----5:R-:W4:Y:S04]  /*22db0*/  LDL.LU R10, [R1+0xcf8] ;  /* 0x000cf800010a7983 */ /* 0x020f280000300800 */
[----:B------:R-:W5:Y:S04]  /*22dc0*/  LDL.LU R11, [R1+0x550] ;  /* 0x00055000010b7983 */ /* 0x000f680000300800 */
[----:B------:R-:W4:Y:S04]  /*22dd0*/  LDL.LU R29, [R1+0xcf0] ;  /* 0x000cf000011d7983 */ /* 0x000f280000300800 */
[----:B------:R-:W4:Y:S04]  /*22de0*/  LDL.LU R28, [R1+0xcc4] ;  /* 0x000cc400011c7983 */ /* 0x000f280000300800 */
[----:B------:R-:W4:Y:S01]  /*22df0*/  LDL.LU R0, [R1+0x548] ;  /* 0x0005480001007983 */ /* 0x000f220000300800 */
[----:B------:R-:W-:Y:S03]  /*22e00*/  HMMA.16816.F32 R16, R4, R8, R16 ;  /* 0x000000080410723c */ /* 0x000fe60000001810 */
[----:B------:R-:W4:-:S15]  /*22e10*/  LDL.LU R9, [R1+0xdfc] ;  /* 0x000dfc0001097983 */ /* 0x000f1e0000300800 */
[----:B------:R-:W-:Y:S01]  /*22e20*/  NOP ;  /* 0x0000000000007918 */ /* 0x000fe20000000000 */
[----:B------:R0:W-:Y:S04]  /*22e30*/  STL.64 [R1+0xe0], R16 ;  /* 0x0000e01001007387 */ /* 0x0001e80000100a00 */
[----:B------:R1:W-:Y:S04]  /*22e40*/  STL.64 [R1+0xe8], R18 ;  /* 0x0000e81201007387 */ /* 0x0003e80000100a00 */
[----:B0-----:R-:W5:Y:S04]  /*22e50*/  LDL.LU R16, [R1+0xdd8] ;  /* 0x000dd80001107983 */ /* 0x001f680000300800 */
[----:B------:R-:W5:Y:S04]  /*22e60*/  LDL.LU R17, [R1+0xcfc] ;  /* 0x000cfc0001117983 */ /* 0x000f680000300800 */
[----:B-1----:R-:W5:Y:S04]  /*22e70*/  LDL.LU R18, [R1+0x54c] ;  /* 0x00054c0001127983 */ /* 0x002f680000300800 */
[----:B------:R-:W5:Y:S01]  /*22e80*/  LDL.LU R19, [R1+0xcec] ;  /* 0x000cec0001137983 */ /* 0x000f620000300800 */
[----:B------:R-:W-:-:S02]  /*22e90*/  USHF.L.U32 UR12, UR17, 0x7, URZ ;  /* 0x00000007110c7899 */ /* 0x000fc400080006ff */
[----:B------:R-:W-:Y:S02]  /*22ea0*/  USHF.L.U32 UR13, UR16, 0x7, URZ ;  /* 0x00000007100d7899 */ /* 0x000fe400080006ff */
[----:B------:R-:W-:Y:S02]  /*22eb0*/  USHF.L.U32 UR6, UR17, 0x7, URZ ;  /* 0x0000000711067899 */ /* 0x000fe400080006ff */
[----:B------:R-:W-:Y:S02]  /*22ec0*/  USHF.L.U32 UR5, UR16, 0x7, URZ ;  /* 0x0000000710057899 */ /* 0x000fe400080006ff */
[----:B------:R-:W-:Y:S02]  /*22ed0*/  USHF.R.S32.HI UR6, URZ, 0x1f, UR6 ;  /* 0x0000001fff067899 */ /* 0x000fe40008011406 */
[----:B------:R-:W-:Y:S01]  /*22ee0*/  USHF.R.S32.HI UR5, URZ, 0x1f, UR5 ;  /* 0x0000001fff057899 */ /* 0x000fe20008011405 */
[----:B--2---:R-:W-:Y:S02]  /*22ef0*/  F2FP.F16.E4M3.UNPACK_B R2, R2.H1 ;  /* 0x00000002ff02723e */ /* 0x004fe400030006ff */
[----:B---3--:R-:W-:-:S07]  /*22f00*/  F2FP.F16.E4M3.UNPACK_B R3, R3.H1 ;  /* 0x00000003ff03723e */ /* 0x008fce00030006ff */
[----:B------:R-:W-:Y:S01]  /*22f10*/  HMMA.16816.F32 R4, R4, R2, R24 ;  /* 0x000000020404723c */ /* 0x000fe20000001818 */
[----:B------:R-:W-:Y:S02]  /*22f20*/  IADD3 R12, P1, PT, R12, UR13, RZ ;  /* 0x0000000d0c0c7c10 */ /* 0x000fe4000ff3e0ff */
[----:B------:R-:W-:-:S04]  /*22f30*/  IADD3 R13, P3, PT, R13, UR12, RZ ;  /* 0x0000000c0d0d7c10 */ /* 0x000fc8000ff7e0ff */
[----:B------:R-:W-:Y:S02]  /*22f40*/  IADD3.X R21, PT, PT, R21, UR6, RZ, P3, !PT ;  /* 0x0000000615157c10 */ /* 0x000fe40009ffe4ff */
[----:B------:R-:W-:Y:S02]  /*22f50*/  IADD3 R22, P3, PT, R22, UR13, RZ ;  /* 0x0000000d16167c10 */ /* 0x000fe4000ff7e0ff */
[----:B----4-:R-:W-:-:S08]  /*22f60*/  IADD3 R9, P4, PT, R9, UR12, RZ ;  /* 0x0000000c09097c10 */ /* 0x010fd0000ff9e0ff */
[----:B------:R0:W-:Y:S04]  /*22f70*/  STL.64 [R1+0x110], R4 ;  /* 0x0001100401007387 */ /* 0x0001e80000100a00 */
[----:B------:R-:W-:Y:S04]  /*22f80*/  STL.64 [R1+0x118], R6 ;  /* 0x0001180601007387 */ /* 0x000fe80000100a00 */
[----:B------:R-:W-:Y:S01]  /*22f90*/  STL [R1+0xdfc], R9 ;  /* 0x000dfc0901007387 */ /* 0x000fe20000100800 */
[----:B------:R-:W-:Y:S02]  /*22fa0*/  IADD3.X R14, PT, PT, R14, UR6, RZ, P4, !PT ;  /* 0x000000060e0e7c10 */ /* 0x000fe4000a7fe4ff */
[----:B------:R-:W-:-:S02]  /*22fb0*/  IADD3 R15, P4, PT, R15, UR13, RZ ;  /* 0x0000000d0f0f7c10 */ /* 0x000fc4000ff9e0ff */
[----:B-----5:R-:W-:Y:S02]  /*22fc0*/  IADD3 R16, P0, PT, R16, UR12, RZ ;  /* 0x0000000c10107c10 */ /* 0x020fe4000ff1e0ff */
[----:B------:R-:W-:Y:S02]  /*22fd0*/  IADD3 R17, P2, PT, R17, UR13, RZ ;  /* 0x0000000d11117c10 */ /* 0x000fe4000ff5e0ff */
[----:B------:R-:W-:Y:S02]  /*22fe0*/  IADD3 R18, P5, PT, R18, UR13, RZ ;  /* 0x0000000d12127c10 */ /* 0x000fe4000ffbe0ff */
[----:B------:R-:W-:Y:S01]  /*22ff0*/  IADD3 R19, P6, PT, R19, UR13, RZ ;  /* 0x0000000d13137c10 */ /* 0x000fe2000ffde0ff */
[----:B------:R-:W-:Y:S04]  /*23000*/  STL [R1+0xdd8], R16 ;  /* 0x000dd81001007387 */ /* 0x000fe80000100800 */
[----:B------:R-:W-:Y:S04]  /*23010*/  STL [R1+0xcfc], R17 ;  /* 0x000cfc1101007387 */ /* 0x000fe80000100800 */
[----:B------:R-:W-:Y:S04]  /*23020*/  STL [R1+0x54c], R18 ;  /* 0x00054c1201007387 */ /* 0x000fe80000100800 */
[----:B------:R-:W-:Y:S01]  /*23030*/  STL [R1+0xcec], R19 ;  /* 0x000cec1301007387 */ /* 0x000fe20000100800 */
[----:B------:R-:W-:-:S03]  /*23040*/  IADD3.X R20, PT, PT, R20, UR6, RZ, P0, !PT ;  /* 0x0000000614147c10 */ /* 0x000fc600087fe4ff */
[----:B------:R-:W-:Y:S04]  /*23050*/  STL [R1+0xce4], R12 ;  /* 0x000ce40c01007387 */ /* 0x000fe80000100800 */
[----:B------:R-:W-:Y:S04]  /*23060*/  STL [R1+0xd58], R13 ;  /* 0x000d580d01007387 */ /* 0x000fe80000100800 */
[----:B------:R-:W-:Y:S01]  /*23070*/  STL [R1+0xdec], R14 ;  /* 0x000dec0e01007387 */ /* 0x000fe20000100800 */
[----:B------:R-:W-:-:S03]  /*23080*/  IADD3 R23, P0, PT, R23, UR13, RZ ;  /* 0x0000000d17177c10 */ /* 0x000fc6000ff1e0ff */
[----:B------:R-:W-:Y:S01]  /*23090*/  STL [R1+0xcdc], R15 ;  /* 0x000cdc0f01007387 */ /* 0x000fe20000100800 */
[----:B------:R-:W-:-:S03]  /*230a0*/  IADD3.X R10, PT, PT, R10, UR5, RZ, P2, !PT ;  /* 0x000000050a0a7c10 */ /* 0x000fc600097fe4ff */
[----:B------:R-:W-:Y:S01]  /*230b0*/  STL [R1+0xdd4], R20 ;  /* 0x000dd41401007387 */ /* 0x000fe20000100800 */
[----:B------:R-:W-:-:S03]  /*230c0*/  IADD3 R11, P2, PT, R11, UR13, RZ ;  /* 0x0000000d0b0b7c10 */ /* 0x000fc6000ff5e0ff */
[----:B------:R-:W-:Y:S04]  /*230d0*/  STL [R1+0xd54], R21 ;  /* 0x000d541501007387 */ /* 0x000fe80000100800 */
[----:B------:R-:W-:Y:S04]  /*230e0*/  STL [R1+0xcf4], R22 ;  /* 0x000cf41601007387 */ /* 0x000fe80000100800 */
[----:B------:R-:W-:Y:S04]  /*230f0*/  STL [R1+0xcd4], R23 ;  /* 0x000cd41701007387 */ /* 0x000fe80000100800 */
[----:B------:R-:W-:Y:S04]  /*23100*/  STL [R1+0xcf8], R10 ;  /* 0x000cf80a01007387 */ /* 0x000fe80000100800 */
[----:B------:R-:W-:Y:S04]  /*23110*/  STL [R1+0x550], R11 ;  /* 0x0005500b01007387 */ /* 0x000fe80000100800 */
[----:B0-----:R-:W2:Y:S01]  /*23120*/  LDL.LU R4, [R1+0xcb4] ;  /* 0x000cb40001047983 */ /* 0x001ea20000300800 */
[----:B------:R-:W-:-:S02]  /*23130*/  IADD3.X R29, PT, PT, R29, UR5, RZ, P3, !PT ;  /* 0x000000051d1d7c10 */ /* 0x000fc40009ffe4ff */
[----:B------:R-:W-:-:S03]  /*23140*/  IADD3 R28, P3, PT, R28, UR13, RZ ;  /* 0x0000000d1c1c7c10 */ /* 0x000fc6000ff7e0ff */
[----:B------:R-:W-:Y:S04]  /*23150*/  STL [R1+0xcf0], R29 ;  /* 0x000cf01d01007387 */ /* 0x000fe80000100800 */
[----:B--2---:R0:W-:Y:S04]  /*23160*/  STL [R1+0xeb0], R4 ;  /* 0x000eb00401007387 */ /* 0x0041e80000100800 */
[----:B------:R-:W-:Y:S04]  /*23170*/  STL [R1+0xcc4], R28 ;  /* 0x000cc41c01007387 */ /* 0x000fe80000100800 */
[----:B0-----:R-:W2:Y:S01]  /*23180*/  LDL.LU R4, [R1+0x544] ;  /* 0x0005440001047983 */ /* 0x001ea20000300800 */
[----:B------:R-:W-:-:S05]  /*23190*/  IADD3.X R0, PT, PT, R0, UR5, RZ, P5, !PT ;  /* 0x0000000500007c10 */ /* 0x000fca000affe4ff */
[----:B------:R-:W-:Y:S04]  /*231a0*/  STL [R1+0x548], R0 ;  /* 0x0005480001007387 */ /* 0x000fe80000100800 */
        /* <DEDUP_REMOVED lines=30> */
[----:B--2---:R-:W-:-:S05]  /*23390*/  IADD3 R4, P5, PT, R4, UR13, RZ ;  /* 0x0000000d04047c10 */ /* 0x004fca000ffbe0ff */
[----:B------:R0:W-:Y:S04]  /*233a0*/  STL [R1+0xce8], R4 ;  /* 0x000ce80401007387 */ /* 0x0001e80000100800 */
[----:B0-----:R-:W2:Y:S02]  /*233b0*/  LDL.LU R4, [R1+0xeb4] ;  /* 0x000eb40001047983 */ /* 0x001ea40000300800 */
[----:B--2---:R-:W-:-:S05]  /*233c0*/  IADD3.X R4, PT, PT, R4, UR5, RZ, P2, !PT ;  /* 0x0000000504047c10 */ /* 0x004fca00097fe4ff */
[----:B------:R0:W-:Y:S04]  /*233d0*/  STL [R1+0x544], R4 ;  /* 0x0005440401007387 */ /* 0x0001e80000100800 */
[----:B0-----:R-:W2:Y:S01]  /*233e0*/  LDL.LU R4, [R1+0xeb0] ;  /* 0x000eb00001047983 */ /* 0x001ea20000300800 */
[----:B---3--:R-:W-:Y:S02]  /*233f0*/  IADD3.X R5, PT, PT, R5, UR5, RZ, P6, !PT ;  /* 0x0000000505057c10 */ /* 0x008fe4000b7fe4ff */
[----:B----4-:R-:W-:Y:S02]  /*23400*/  IADD3 R6, P6, PT, R6, UR13, RZ ;  /* 0x0000000d06067c10 */ /* 0x010fe4000ffde0ff */
[----:B-----5:R-:W-:Y:S02]  /*23410*/  IADD3.X R7, PT, PT, R7, UR5, RZ, P5, !PT ;  /* 0x0000000507077c10 */ /* 0x020fe4000affe4ff */
[----:B------:R-:W-:-:S02]  /*23420*/  IADD3 R2, P5, PT, R2, UR13, RZ ;  /* 0x0000000d02027c10 */ /* 0x000fc4000ffbe0ff */
[----:B------:R-:W-:Y:S02]  /*23430*/  IADD3.X R3, PT, PT, R3, UR5, RZ, P1, !PT ;  /* 0x0000000503037c10 */ /* 0x000fe40008ffe4ff */
[----:B------:R-:W-:Y:S02]  /*23440*/  IADD3 R24, P1, PT, R24, UR13, RZ ;  /* 0x0000000d18187c10 */ /* 0x000fe4000ff3e0ff */
[----:B------:R-:W-:Y:S02]  /*23450*/  IADD3.X R25, PT, PT, R25, UR5, RZ, P6, !PT ;  /* 0x0000000519197c10 */ /* 0x000fe4000b7fe4ff */
[----:B------:R-:W-:Y:S02]  /*23460*/  IADD3 R26, P6, PT, R26, UR13, RZ ;  /* 0x0000000d1a1a7c10 */ /* 0x000fe4000ffde0ff */
[----:B------:R-:W-:Y:S02]  /*23470*/  IADD3.X R27, PT, PT, R27, UR5, RZ, P4, !PT ;  /* 0x000000051b1b7c10 */ /* 0x000fe4000a7fe4ff */
        /* <DEDUP_REMOVED lines=14> */
[----:B--2---:R-:W-:-:S05]  /*23560*/  IADD3 R4, P2, PT, R4, UR13, RZ ;  /* 0x0000000d04047c10 */ /* 0x004fca000ff5e0ff */
[----:B------:R0:W-:Y:S04]  /*23570*/  STL [R1+0xcb4], R4 ;  /* 0x000cb40401007387 */ /* 0x0001e80000100800 */
        /* <DEDUP_REMOVED lines=27> */
[----:B0-----:R-:W2:Y:S01]  /*23730*/  LDL.LU R4, [R1+0xc88] ;  /* 0x000c880001047983 */ /* 0x001ea20000300800 */
[----:B------:R-:W-:-:S02]  /*23740*/  IADD3 R29, P5, PT, R29, UR13, RZ ;  /* 0x0000000d1d1d7c10 */ /* 0x000fc4000ffbe0ff */
[----:B------:R-:W-:-:S03]  /*23750*/  IADD3.X R28, PT, PT, R28, UR5, RZ, P2, !PT ;  /* 0x000000051c1c7c10 */ /* 0x000fc600097fe4ff */
[----:B------:R-:W-:Y:S04]  /*23760*/  STL [R1+0xc8c], R29 ;  /* 0x000c8c1d01007387 */ /* 0x000fe80000100800 */
[----:B--2---:R0:W-:Y:S04]  /*23770*/  STL [R1+0xea8], R4 ;  /* 0x000ea80401007387 */ /* 0x0041e80000100800 */
[----:B------:R-:W-:Y:S04]  /*23780*/  STL [R1+0xc98], R28 ;  /* 0x000c981c01007387 */ /* 0x000fe80000100800 */
[----:B0-----:R-:W2:Y:S01]  /*23790*/  LDL.LU R4, [R1+0xc7c] ;  /* 0x000c7c0001047983 */ /* 0x001ea20000300800 */
[----:B------:R-:W-:-:S05]  /*237a0*/  IADD3 R0, P2, PT, R0, UR13, RZ ;  /* 0x0000000d00007c10 */ /* 0x000fca000ff5e0ff */
        /* <DEDUP_REMOVED lines=31> */
[----:B--2---:R-:W-:-:S05]  /*239a0*/  IADD3.X R4, PT, PT, R4, UR5, RZ, P6, !PT ;  /* 0x0000000504047c10 */ /* 0x004fca000b7fe4ff */
[----:B------:R0:W-:Y:S04]  /*239b0*/  STL [R1+0xc90], R4 ;  /* 0x000c900401007387 */ /* 0x0001e80000100800 */
[----:B0-----:R-:W2:Y:S02]  /*239c0*/  LDL.LU R4, [R1+0xeac] ;  /* 0x000eac0001047983 */ /* 0x001ea40000300800 */
[----:B--2---:R-:W-:-:S05]  /*239d0*/  IADD3 R4, P6, PT, R4, UR13, RZ ;  /* 0x0000000d04047c10 */ /* 0x004fca000ffde0ff */
[----:B------:R0:W-:Y:S04]  /*239e0*/  STL [R1+0xc7c], R4 ;  /* 0x000c7c0401007387 */ /* 0x0001e80000100800 */
[----:B0-----:R-:W2:Y:S01]  /*239f0*/  LDL.LU R4, [R1+0xea8] ;  /* 0x000ea80001047983 */ /* 0x001ea20000300800 */
[----:B----4-:R-:W-:Y:S02]  /*23a00*/  IADD3.X R6, PT, PT, R6, UR5, RZ, P1, !PT ;  /* 0x0000000506067c10 */ /* 0x010fe40008ffe4ff */
[----:B-----5:R-:W-:Y:S02]  /*23a10*/  IADD3 R7, P1, PT, R7, UR13, RZ ;  /* 0x0000000d07077c10 */ /* 0x020fe4000ff3e0ff */
[----:B---3--:R-:W-:Y:S02]  /*23a20*/  IADD3.X R2, PT, PT, R2, UR5, RZ, P6, !PT ;  /* 0x0000000502027c10 */ /* 0x008fe4000b7fe4ff */
        /* <DEDUP_REMOVED lines=19> */
[----:B--2---:R-:W-:Y:S02]  /*23b60*/  IADD3.X R4, PT, PT, R4, UR5, RZ, P5, !PT ;  /* 0x0000000504047c10 */ /* 0x004fe4000affe4ff */
[----:B------:R-:W-:-:S03]  /*23b70*/  IADD3 R5, P5, PT, R5, UR13, RZ ;  /* 0x0000000d05057c10 */ /* 0x000fc6000ffbe0ff */
        /* <DEDUP_REMOVED lines=96> */
[----:B--2---:R-:W-:-:S04]  /*24180*/  IADD3 R4, P1, PT, R4, UR13, RZ ;  /* 0x0000000d04047c10 */ /* 0x004fc8000ff3e0ff */
[----:B------:R-:W-:Y:S01]  /*24190*/  IADD3.X R3, PT, PT, R3, UR5, RZ, P1, !PT ;  /* 0x0000000503037c10 */ /* 0x000fe20008ffe4ff */
[----:B------:R0:W-:Y:S04]  /*241a0*/  STL [R1+0xbfc], R4 ;  /* 0x000bfc0401007387 */ /* 0x0001e80000100800 */
        /* <DEDUP_REMOVED lines=1254> */
[----:B------:R-:W-:Y:S02]  /*29010*/  IADD3.X R11, PT, PT, R11, UR5, RZ, P6, !PT ;  /* 0x000000050b0b7c10 */ /* 0x000fe4000b7fe4ff */
        /* <DEDUP_REMOVED lines=97> */
[----:B--2---:R-:W-:Y:S02]  /*29630*/  IADD3.X R4, PT, PT, R4, UR5, RZ, P0, !PT ;  /* 0x0000000504047c10 */ /* 0x004fe400087fe4ff */
[----:B------:R-:W-:-:S03]  /*29640*/  IADD3 R5, P0, PT, R5, UR12, RZ ;  /* 0x0000000c05057c10 */ /* 0x000fc6000ff1e0ff */
[----:B------:R0:W-:Y:S04]  /*29650*/  STL [R1+0x558], R4 ;  /* 0x0005580401007387 */ /* 0x0001e80000100800 */
        /* <DEDUP_REMOVED lines=90> */
[----:B------:R-:W-:Y:S02]  /*29c00*/  IADD3 R21, P6, PT, R21, UR12, RZ ;  /* 0x0000000c15157c10 */ /* 0x000fe4000ffde0ff */
[----:B------:R-:W-:Y:S02]  /*29c10*/  IADD3.X R22, PT, PT, R22, UR5, RZ, P2, !PT ;  /* 0x0000000516167c10 */ /* 0x000fe400097fe4ff */
[----:B------:R-:W-:Y:S02]  /*29c20*/  IADD3.X R23, PT, PT, R23, UR6, RZ, P3, !PT ;  /* 0x0000000617177c10 */ /* 0x000fe40009ffe4ff */
[----:B------:R-:W-:Y:S02]  /*29c30*/  IADD3.X R10, PT, PT, R10, UR6, RZ, P5, !PT ;  /* 0x000000060a0a7c10 */ /* 0x000fe4000affe4ff */
[----:B------:R-:W-:Y:S01]  /*29c40*/  IADD3.X R11, PT, PT, R11, UR6, RZ, P1, !PT ;  /* 0x000000060b0b7c10 */ /* 0x000fe20008ffe4ff */
[----:B------:R-:W-:Y:S01]  /*29c50*/  UIADD3 UR7, UPT, UPT, UR9, 0x7f, URZ ;  /* 0x0000007f09077890 */ /* 0x000fe2000fffe0ff */
[----:B------:R-:W-:-:S02]  /*29c60*/  IADD3.X R0, PT, PT, R0, UR6, RZ, P6, !PT ;  /* 0x0000000600007c10 */ /* 0x000fc4000b7fe4ff */
[----:B------:R-:W-:Y:S01]  /*29c70*/  IADD3.X R29, PT, PT, R29, UR6, RZ, P4, !PT ;  /* 0x000000061d1d7c10 */ /* 0x000fe2000a7fe4ff */
[----:B------:R-:W-:-:S04]  /*29c80*/  USHF.R.S32.HI UR8, URZ, 0x1f, UR7 ;  /* 0x0000001fff087899 */ /* 0x000fc80008011407 */
[----:B------:R-:W-:Y:S02]  /*29c90*/  ULEA.HI UR8, UR8, UR7, URZ, 0x7 ;  /* 0x0000000708087291 */ /* 0x000fe4000f8f38ff */
[----:B------:R-:W-:Y:S02]  /*29ca0*/  UIADD3 UR4, UPT, UPT, UR4, 0x1, URZ ;  /* 0x0000000104047890 */ /* 0x000fe4000fffe0ff */
[----:B------:R-:W-:-:S04]  /*29cb0*/  USHF.R.S32.HI UR8, URZ, 0x7, UR8 ;  /* 0x00000007ff087899 */ /* 0x000fc80008011408 */
[----:B------:R-:W-:Y:S01]  /*29cc0*/  UISETP.NE.U32.AND UP0, UPT, UR4, UR8, UPT ;  /* 0x000000080400728c */ /* 0x000fe2000bf05070 */
[----:B--2---:R-:W-:-:S05]  /*29cd0*/  IADD3 R4, P0, PT, R4, UR12, RZ ;  /* 0x0000000c04047c10 */ /* 0x004fca000ff1e0ff */
[----:B------:R1:W-:Y:S04]  /*29ce0*/  STL [R1+0xda8], R4 ;  /* 0x000da80401007387 */ /* 0x0003e80000100800 */
[----:B------:R1:W-:Y:S04]  /*29cf0*/  STL [R1+0xd5c], R5 ;  /* 0x000d5c0501007387 */ /* 0x0003e80000100800 */
[----:B------:R1:W-:Y:S04]  /*29d00*/  STL [R1+0xdb0], R6 ;  /* 0x000db00601007387 */ /* 0x0003e80000100800 */
[----:B------:R1:W-:Y:S04]  /*29d10*/  STL [R1+0xd64], R7 ;  /* 0x000d640701007387 */ /* 0x0003e80000100800 */
[----:B------:R1:W-:Y:S01]  /*29d20*/  STL [R1+0xdb8], R2 ;  /* 0x000db80201007387 */ /* 0x0003e20000100800 */
[----:B------:R-:W-:-:S03]  /*29d30*/  IADD3.X R27, PT, PT, R27, UR6, RZ, P0, !PT ;  /* 0x000000061b1b7c10 */ /* 0x000fc600087fe4ff */
[----:B------:R1:W-:Y:S01]  /*29d40*/  STL [R1+0xd6c], R3 ;  /* 0x000d6c0301007387 */ /* 0x0003e20000100800 */
[----:B------:R-:W-:-:S03]  /*29d50*/  IADD3 R8, P0, PT, R8, UR12, RZ ;  /* 0x0000000c08087c10 */ /* 0x000fc6000ff1e0ff */
[----:B------:R1:W-:Y:S04]  /*29d60*/  STL [R1+0xdc0], R24 ;  /* 0x000dc01801007387 */ /* 0x0003e80000100800 */
[----:B------:R1:W-:Y:S04]  /*29d70*/  STL [R1+0xd74], R25 ;  /* 0x000d741901007387 */ /* 0x0003e80000100800 */
[----:B------:R1:W-:Y:S04]  /*29d80*/  STL [R1+0xdd0], R26 ;  /* 0x000dd01a01007387 */ /* 0x0003e80000100800 */
[----:B------:R1:W-:Y:S04]  /*29d90*/  STL [R1+0xd7c], R27 ;  /* 0x000d7c1b01007387 */ /* 0x0003e80000100800 */
        /* <DEDUP_REMOVED lines=17> */
[----:B------:R1:W-:Y:S04]  /*29eb0*/  STL [R1+0xdb4], R10 ;  /* 0x000db40a01007387 */ /* 0x0003e80000100800 */
[----:B------:R1:W-:Y:S04]  /*29ec0*/  STL [R1+0xdbc], R11 ;  /* 0x000dbc0b01007387 */ /* 0x0003e80000100800 */
[----:B------:R1:W-:Y:S04]  /*29ed0*/  STL [R1+0xddc], R0 ;  /* 0x000ddc0001007387 */ /* 0x0003e80000100800 */
[----:B------:R1:W-:Y:S04]  /*29ee0*/  STL [R1+0xdc8], R29 ;  /* 0x000dc81d01007387 */ /* 0x0003e80000100800 */
[----:B------:R1:W-:Y:S01]  /*29ef0*/  STL [R1+0xdc4], R28 ;  /* 0x000dc41c01007387 */ /* 0x0003e20000100800 */
[----:B------:R-:W-:Y:S05]  /*29f00*/  BRA.U UP0, `(.L_x_2) ;  /* 0xfffffe7d00707547 */ /* 0x000fea000b83ffff */
.L_x_1:
[----:B-1----:R-:W2:Y:S01]  /*29f10*/  LDL.LU R3, [R1+0x1d4] ;  /* 0x0001d40001037983 */ /* 0x002ea20000300800 */
[----:B------:R-:W1:Y:S01]  /*29f20*/  S2UR UR5, SR_CgaCtaId ;  /* 0x00000000000579c3 */ /* 0x000e620000008800 */
[----:B------:R-:W-:Y:S01]  /*29f30*/  UMOV UR4, 0x400 ;  /* 0x0000040000047882 */ /* 0x000fe20000000000 */
[----:B------:R-:W3:Y:S01]  /*29f40*/  LDCU UR6, c[0x0][0x3b4] ;  /* 0x00007680ff0677ac */ /* 0x000ee20008000800 */
[----:B0-----:R-:W4:Y:S01]  /*29f50*/  LDL.LU R0, [R1+0x1dc] ;  /* 0x0001dc0001007983 */ /* 0x001f220000300800 */
[----:B------:R-:W0:Y:S04]  /*29f60*/  LDCU.128 UR12, c[0x0][0x390] ;  /* 0x00007200ff0c77ac */ /* 0x000e280008000c00 */
[----:B------:R-:W-:Y:S06]  /*29f70*/  BAR.SYNC.DEFER_BLOCKING 0x0 ;  /* 0x0000000000007b1d */ /* 0x000fec0000010000 */
[----:B----4-:R4:W-:Y:S04]  /*29f80*/  STL [R1+0xe40], R0 ;  /* 0x000e400001007387 */ /* 0x0109e80000100800 */
[----:B----4-:R-:W2:Y:S04]  /*29f90*/  LDL.LU R0, [R1+0x1d0] ;  /* 0x0001d00001007983 */ /* 0x010ea80000300800 */
[----:B------:R-:W4:Y:S04]  /*29fa0*/  LDL.LU R2, [R1+0x1c4] ;  /* 0x0001c40001027983 */ /* 0x000f280000300800 */
[----:B----4-:R4:W-:Y:S04]  /*29fb0*/  STL [R1+0xe3c], R2 ;  /* 0x000e3c0201007387 */ /* 0x0109e80000100800 */
[----:B----4-:R-:W4:Y:S04]  /*29fc0*/  LDL.LU R2, [R1+0x1d8] ;  /* 0x0001d80001027983 */ /* 0x010f280000300800 */
[----:B------:R-:W5:Y:S04]  /*29fd0*/  LDL.LU R4, [R1+0x1cc] ;  /* 0x0001cc0001047983 */ /* 0x000f680000300800 */
[----:B-----5:R5:W-:Y:S04]  /*29fe0*/  STL [R1+0xe38], R4 ;  /* 0x000e380401007387 */ /* 0x020be80000100800 */
[----:B-----5:R-:W5:Y:S04]  /*29ff0*/  LDL.LU R4, [R1+0x1c0] ;  /* 0x0001c00001047983 */ /* 0x020f680000300800 */
[----:B------:R0:W-:Y:S04]  /*2a000*/  STL [R1+0xe30], R18 ;  /* 0x000e301201007387 */ /* 0x0001e80000100800 */
[----:B0-----:R-:W3:Y:S01]  /*2a010*/  LDL.LU R18, [R1+0x1b0] ;  /* 0x0001b00001127983 */ /* 0x001ee20000300800 */
[----:B--2---:R-:W-:-:S03]  /*2a020*/  F2FP.SATFINITE.E4M3.F32.PACK_AB_MERGE_C R3, R3, R0, RZ ;  /* 0x000000000303723e */ /* 0x004fc600048070ff */
[----:B---3--:R0:W-:Y:S04]  /*2a030*/  STL [R1+0xe34], R18 ;  /* 0x000e341201007387 */ /* 0x0081e80000100800 */
[----:B0-----:R-:W2:Y:S04]  /*2a040*/  LDL.LU R18, [R1+0x1c8] ;  /* 0x0001c80001127983 */ /* 0x001ea80000300800 */
[----:B------:R-:W3:Y:S04]  /*2a050*/  LDL.LU R5, [R1+0x1b4] ;  /* 0x0001b40001057983 */ /* 0x000ee80000300800 */
        /* <DEDUP_REMOVED lines=23> */
[----:B------:R-:W4:Y:S02]  /*2a1d0*/  LDL.LU R0, [R1+0xe40] ;  /* 0x000e400001007983 */ /* 0x000f240000300800 */
[----:B----4-:R-:W-:-:S02]  /*2a1e0*/  F2FP.SATFINITE.E4M3.F32.PACK_AB_MERGE_C R0, R0, R2, RZ ;  /* 0x000000020000723e */ /* 0x010fc400048070ff */
[----:B------:R-:W5:Y:S02]  /*2a1f0*/  LDL.LU R2, [R1+0xe3c] ;  /* 0x000e3c0001027983 */ /* 0x000f640000300800 */
[----:B-----5:R-:W-:Y:S02]  /*2a200*/  F2FP.SATFINITE.E4M3.F32.PACK_AB_MERGE_C R2, R2, R4, RZ ;  /* 0x000000040202723e */ /* 0x020fe400048070ff */
[----:B------:R-:W2:Y:S02]  /*2a210*/  LDL.LU R4, [R1+0xe38] ;  /* 0x000e380001047983 */ /* 0x000ea40000300800 */
[----:B--2---:R-:W-:Y:S02]  /*2a220*/  F2FP.SATFINITE.E4M3.F32.PACK_AB_MERGE_C R4, R4, R18, RZ ;  /* 0x000000120404723e */ /* 0x004fe400048070ff */
[----:B------:R-:W3:Y:S01]  /*2a230*/  LDL.LU R18, [R1+0xe34] ;  /* 0x000e340001127983 */ /* 0x000ee20000300800 */
[----:B------:R-:W-:Y:S02]  /*2a240*/  F2FP.SATFINITE.E4M3.F32.PACK_AB_MERGE_C R6, R6, R24, RZ ;  /* 0x000000180606723e */ /* 0x000fe400048070ff */
[----:B------:R-:W0:Y:S01]  /*2a250*/  S2R R24, SR_TID.X ;  /* 0x0000000000187919 */ /* 0x000e220000002100 */
[----:B------:R-:W-:-:S02]  /*2a260*/  F2FP.SATFINITE.E4M3.F32.PACK_AB_MERGE_C R9, R9, R27, RZ ;  /* 0x0000001b0909723e */ /* 0x000fc400048070ff */
[----:B------:R-:W-:Y:S02]  /*2a270*/  F2FP.SATFINITE.E4M3.F32.PACK_AB_MERGE_C R11, R11, R25, RZ ;  /* 0x000000190b0b723e */ /* 0x000fe400048070ff */
[----:B---3--:R-:W-:Y:S02]  /*2a280*/  F2FP.SATFINITE.E4M3.F32.PACK_AB_MERGE_C R5, R5, R18, RZ ;  /* 0x000000120505723e */ /* 0x008fe400048070ff */
[----:B------:R-:W2:Y:S01]  /*2a290*/  LDL.LU R18, [R1+0xe30] ;  /* 0x000e300001127983 */ /* 0x000ea20000300800 */
[----:B------:R-:W-:Y:S01]  /*2a2a0*/  F2FP.SATFINITE.E4M3.F32.PACK_AB_MERGE_C R13, R13, R17, RZ ;  /* 0x000000110d0d723e */ /* 0x000fe200048070ff */
[----:B0-----:R-:W-:Y:S01]  /*2a2b0*/  IMAD.SHL.U32 R17, R24, 0x4, RZ ;  /* 0x0000000418117824 */ /* 0x001fe200078e00ff */
[----:B------:R-:W-:Y:S01]  /*2a2c0*/  LOP3.LUT R9, R9, 0xffff, RZ, 0xc0, !PT ;  /* 0x0000ffff09097812 */ /* 0x000fe200078ec0ff */
[----:B------:R-:W3:Y:S01]  /*2a2d0*/  LDL.LU R27, [R1+0xe20] ;  /* 0x000e2000011b7983 */ /* 0x000ee20000300800 */
[----:B------:R-:W-:Y:S02]  /*2a2e0*/  LOP3.LUT R11, R11, 0xffff, RZ, 0xc0, !PT ;  /* 0x0000ffff0b0b7812 */ /* 0x000fe400078ec0ff */
[----:B------:R-:W-:-:S02]  /*2a2f0*/  LOP3.LUT R3, R3, 0xffff, RZ, 0xc0, !PT ;  /* 0x0000ffff03037812 */ /* 0x000fc400078ec0ff */
[----:B------:R-:W-:Y:S02]  /*2a300*/  LOP3.LUT R2, R2, 0xffff, RZ, 0xc0, !PT ;  /* 0x0000ffff02027812 */ /* 0x000fe400078ec0ff */
[----:B------:R-:W-:Y:S02]  /*2a310*/  LOP3.LUT R5, R5, 0xffff, RZ, 0xc0, !PT ;  /* 0x0000ffff05057812 */ /* 0x000fe400078ec0ff */
[----:B------:R-:W-:Y:S02]  /*2a320*/  LOP3.LUT R17, R19, 0x38, R17, 0xf8, !PT ;  /* 0x0000003813117812 */ /* 0x000fe400078ef811 */
[----:B------:R-:W-:Y:S02]  /*2a330*/  F2FP.SATFINITE.E4M3.F32.PACK_AB_MERGE_C R16, R16, R20, RZ ;  /* 0x000000141010723e */ /* 0x000fe400048070ff */
[----:B------:R-:W-:Y:S02]  /*2a340*/  PRMT R19, R9, 0x3340, R11 ;  /* 0x0000334009137816 */ /* 0x000fe4000000000b */
[----:B------:R-:W-:-:S02]  /*2a350*/  F2FP.SATFINITE.E4M3.F32.PACK_AB_MERGE_C R15, R15, R21, RZ ;  /* 0x000000150f0f723e */ /* 0x000fc400048070ff */
[----:B------:R-:W-:Y:S02]  /*2a360*/  LOP3.LUT R13, R13, 0xffff, RZ, 0xc0, !PT ;  /* 0x0000ffff0d0d7812 */ /* 0x000fe400078ec0ff */
[--C-:B------:R-:W-:Y:S02]  /*2a370*/  PRMT R20, R3, 0x3340, R2.reuse ;  /* 0x0000334003147816 */ /* 0x100fe40000000002 */
[----:B------:R-:W-:Y:S02]  /*2a380*/  SHF.R.U32.HI R9, RZ, 0x8, R9 ;  /* 0x00000008ff097819 */ /* 0x000fe40000011609 */
[----:B------:R-:W-:Y:S02]  /*2a390*/  SHF.R.U32.HI R11, RZ, 0x8, R11 ;  /* 0x00000008ff0b7819 */ /* 0x000fe4000001160b */
[----:B------:R-:W-:Y:S02]  /*2a3a0*/  SHF.R.U32.HI R3, RZ, 0x8, R3 ;  /* 0x00000008ff037819 */ /* 0x000fe40000011603 */
[----:B------:R-:W-:-:S02]  /*2a3b0*/  SHF.R.U32.HI R2, RZ, 0x8, R2 ;  /* 0x00000008ff027819 */ /* 0x000fc40000011602 */
[----:B------:R-:W-:Y:S02]  /*2a3c0*/  F2FP.SATFINITE.E4M3.F32.PACK_AB_MERGE_C R8, R8, R28, RZ ;  /* 0x0000001c0808723e */ /* 0x000fe400048070ff */
[----:B------:R-:W-:Y:S02]  /*2a3d0*/  LOP3.LUT R0, R0, 0xffff, RZ, 0xc0, !PT ;  /* 0x0000ffff00007812 */ /* 0x000fe400078ec0ff */
[----:B------:R-:W-:Y:S02]  /*2a3e0*/  LOP3.LUT R4, R4, 0xffff, RZ, 0xc0, !PT ;  /* 0x0000ffff04047812 */ /* 0x000fe400078ec0ff */
[----:B------:R-:W-:Y:S02]  /*2a3f0*/  LOP3.LUT R11, R11, 0xffff, RZ, 0xc0, !PT ;  /* 0x0000ffff0b0b7812 */ /* 0x000fe400078ec0ff */
[----:B------:R-:W-:Y:S02]  /*2a400*/  LOP3.LUT R28, R9, 0xffff, RZ, 0xc0, !PT ;  /* 0x0000ffff091c7812 */ /* 0x000fe400078ec0ff */
[----:B------:R-:W-:-:S02]  /*2a410*/  F2FP.SATFINITE.E4M3.F32.PACK_AB_MERGE_C R10, R10, R26, RZ ;  /* 0x0000001a0a0a723e */ /* 0x000fc400048070ff */
[----:B------:R-:W-:Y:S02]  /*2a420*/  LOP3.LUT R2, R2, 0xffff, RZ, 0xc0, !PT ;  /* 0x0000ffff02027812 */ /* 0x000fe400078ec0ff */
[----:B------:R-:W-:Y:S02]  /*2a430*/  LOP3.LUT R3, R3, 0xffff, RZ, 0xc0, !PT ;  /* 0x0000ffff03037812 */ /* 0x000fe400078ec0ff */
[----:B------:R-:W-:Y:S02]  /*2a440*/  F2FP.SATFINITE.E4M3.F32.PACK_AB_MERGE_C R12, R12, R23, RZ ;  /* 0x000000170c0c723e */ /* 0x000fe400048070ff */
[----:B------:R-:W-:Y:S02]  /*2a450*/  LOP3.LUT R6, R6, 0xffff, RZ, 0xc0, !PT ;  /* 0x0000ffff06067812 */ /* 0x000fe400078ec0ff */
[----:B------:R-:W-:Y:S02]  /*2a460*/  PRMT R23, R0, 0x3340, R4 ;  /* 0x0000334000177816 */ /* 0x000fe40000000004 */
[----:B------:R-:W-:-:S02]  /*2a470*/  PRMT R11, R28, 0x3340, R11 ;  /* 0x000033401c0b7816 */ /* 0x000fc4000000000b */
[----:B------:R-:W-:Y:S02]  /*2a480*/  SHF.R.U32.HI R9, RZ, 0x8, R4 ;  /* 0x00000008ff097819 */ /* 0x000fe40000011604 */
[----:B------:R-:W-:Y:S02]  /*2a490*/  PRMT R2, R3, 0x3340, R2 ;  /* 0x0000334003027816 */ /* 0x000fe40000000002 */
[----:B------:R-:W-:Y:S02]  /*2a4a0*/  SHF.R.U32.HI R0, RZ, 0x8, R0 ;  /* 0x00000008ff007819 */ /* 0x000fe40000011600 */
[----:B------:R-:W-:Y:S02]  /*2a4b0*/  F2FP.SATFINITE.E4M3.F32.PACK_AB_MERGE_C R14, R14, R22, RZ ;  /* 0x000000160e0e723e */ /* 0x000fe400048070ff */
[----:B------:R-:W-:Y:S02]  /*2a4c0*/  PRMT R22, R6, 0x3340, R1 ;  /* 0x0000334006167816 */ /* 0x000fe40000000001 */
[----:B------:R-:W-:-:S02]  /*2a4d0*/  SHF.R.S32.HI R25, RZ, 0x4, R24 ;  /* 0x00000004ff197819 */ /* 0x000fc40000011418 */
[----:B------:R-:W-:Y:S02]  /*2a4e0*/  LOP3.LUT R10, R10, 0xffff, RZ, 0xc0, !PT ;  /* 0x0000ffff0a0a7812 */ /* 0x000fe400078ec0ff */
[----:B------:R-:W-:Y:S02]  /*2a4f0*/  F2FP.SATFINITE.E4M3.F32.PACK_AB_MERGE_C R7, R7, R29, RZ ;  /* 0x0000001d0707723e */ /* 0x000fe400048070ff */
[--C-:B--2---:R-:W-:Y:S02]  /*2a500*/  PRMT R21, R5, 0x3340, R18.reuse ;  /* 0x0000334005157816 */ /* 0x104fe40000000012 */
[----:B------:R-:W-:Y:S02]  /*2a510*/  SHF.R.U32.HI R5, RZ, 0x8, R5 ;  /* 0x00000008ff057819 */ /* 0x000fe40000011605 */
[----:B------:R-:W-:Y:S02]  /*2a520*/  PRMT R18, R13, 0x3340, R18 ;  /* 0x000033400d127816 */ /* 0x000fe40000000012 */
[----:B------:R-:W-:-:S02]  /*2a530*/  SHF.R.U32.HI R13, RZ, 0x8, R13 ;  /* 0x00000008ff0d7819 */ /* 0x000fc4000001160d */
[----:B------:R-:W-:Y:S02]  /*2a540*/  LOP3.LUT R26, R5, 0xffff, RZ, 0xc0, !PT ;  /* 0x0000ffff051a7812 */ /* 0x000fe400078ec0ff */
[----:B------:R-:W-:Y:S02]  /*2a550*/  LOP3.LUT R28, R13, 0xffff, RZ, 0xc0, !PT ;  /* 0x0000ffff0d1c7812 */ /* 0x000fe400078ec0ff */
[----:B------:R-:W-:Y:S02]  /*2a560*/  PRMT R3, R26, 0x3340, R1 ;  /* 0x000033401a037816 */ /* 0x000fe40000000001 */
[----:B------:R-:W-:Y:S02]  /*2a570*/  SHF.R.U32.HI R26, RZ, 0x8, R6 ;  /* 0x00000008ff1a7819 */ /* 0x000fe40000011606 */
[----:B------:R-:W-:Y:S02]  /*2a580*/  LOP3.LUT R6, R9, 0xffff, RZ, 0xc0, !PT ;  /* 0x0000ffff09067812 */ /* 0x000fe400078ec0ff */
[----:B------:R-:W-:-:S02]  /*2a590*/  LOP3.LUT R9, R0, 0xffff, RZ, 0xc0, !PT ;  /* 0x0000ffff00097812 */ /* 0x000fc400078ec0ff */
[----:B------:R-:W-:Y:S02]  /*2a5a0*/  PRMT R0, R28, 0x3340, R1 ;  /* 0x000033401c007816 */ /* 0x000fe40000000001 */
[----:B------:R-:W2:Y:S01]  /*2a5b0*/  LDL.LU R28, [R1+0x130] ;  /* 0x00013000011c7983 */ /* 0x000ea20000300800 */
[----:B------:R-:W-:Y:S02]  /*2a5c0*/  PRMT R18, R19, 0x5410, R18 ;  /* 0x0000541013127816 */ /* 0x000fe40000000012 */
[----:B------:R-:W-:Y:S02]  /*2a5d0*/  LOP3.LUT R5, R24, 0x20, RZ, 0xc0, !PT ;  /* 0x0000002018057812 */ /* 0x000fe400078ec0ff */
[----:B------:R-:W-:Y:S02]  /*2a5e0*/  LOP3.LUT R19, R12, 0xffff, RZ, 0xc0, !PT ;  /* 0x0000ffff0c137812 */ /* 0x000fe400078ec0ff */
[----:B------:R-:W-:Y:S02]  /*2a5f0*/  SGXT R25, R25, 0x1 ;  /* 0x000000011919781a */ /* 0x000fe40000000200 */
[----:B------:R-:W-:Y:S01]  /*2a600*/  LOP3.LUT R14, R14, 0xffff, RZ, 0xc0, !PT ;  /* 0x0000ffff0e0e7812 */ /* 0x000fe200078ec0ff */
[----:B------:R-:W-:Y:S01]  /*2a610*/  IMAD.SHL.U32 R4, R5, 0x8, RZ ;  /* 0x0000000805047824 */ /* 0x000fe200078e00ff */
[----:B------:R-:W-:-:S02]  /*2a620*/  PRMT R20, R20, 0x5410, R21 ;  /* 0x0000541014147816 */ /* 0x000fc40000000015 */
[----:B------:R-:W-:Y:S02]  /*2a630*/  PRMT R22, R23, 0x5410, R22 ;  /* 0x0000541017167816 */ /* 0x000fe40000000016 */
[----:B------:R-:W-:Y:S02]  /*2a640*/  PRMT R21, R10, 0x3340, R19 ;  /* 0x000033400a157816 */ /* 0x000fe40000000013 */
[----:B------:R-:W-:Y:S02]  /*2a650*/  SHF.R.S32.HI R23, RZ, 0x2, R24 ;  /* 0x00000002ff177819 */ /* 0x000fe40000011418 */
[----:B------:R-:W-:Y:S02]  /*2a660*/  LOP3.LUT R17, R17, 0x240, R25, 0x78, !PT ;  /* 0x0000024011117812 */ /* 0x000fe400078e7819 */
[----:B------:R-:W-:Y:S02]  /*2a670*/  PRMT R12, R14, 0x3340, R1 ;  /* 0x000033400e0c7816 */ /* 0x000fe40000000001 */
[----:B------:R-:W-:-:S02]  /*2a680*/  SHF.R.U32.HI R10, RZ, 0x8, R10 ;  /* 0x00000008ff0a7819 */ /* 0x000fc4000001160a */
[----:B------:R-:W-:Y:S02]  /*2a690*/  SHF.R.U32.HI R19, RZ, 0x8, R19 ;  /* 0x00000008ff137819 */ /* 0x000fe40000011613 */
[----:B------:R-:W-:Y:S02]  /*2a6a0*/  SHF.R.U32.HI R14, RZ, 0x8, R14 ;  /* 0x00000008ff0e7819 */ /* 0x000fe4000001160e */
[----:B------:R-:W-:Y:S02]  /*2a6b0*/  SGXT R23, R23, 0x1 ;  /* 0x000000011717781a */ /* 0x000fe40000000200 */
[----:B------:R-:W-:Y:S02]  /*2a6c0*/  LOP3.LUT R17, R17, R4, RZ, 0xfc, !PT ;  /* 0x0000000411117212 */ /* 0x000fe400078efcff */
[----:B------:R-:W-:Y:S02]  /*2a6d0*/  LOP3.LUT R19, R19, 0xffff, RZ, 0xc0, !PT ;  /* 0x0000ffff13137812 */ /* 0x000fe400078ec0ff */
[----:B------:R-:W-:-:S02]  /*2a6e0*/  LOP3.LUT R10, R10, 0xffff, RZ, 0xc0, !PT ;  /* 0x0000ffff0a0a7812 */ /* 0x000fc400078ec0ff */
[----:B------:R-:W-:Y:S02]  /*2a6f0*/  LOP3.LUT R26, R26, 0xffff, RZ, 0xc0, !PT ;  /* 0x0000ffff1a1a7812 */ /* 0x000fe400078ec0ff */
[----:B------:R-:W-:Y:S01]  /*2a700*/  PRMT R4, R9, 0x3340, R6 ;  /* 0x0000334009047816 */ /* 0x000fe20000000006 */
[----:B------:R-:W-:Y:S01]  /*2a710*/  IMAD.SHL.U32 R6, R24, 0x10, RZ ;  /* 0x0000001018067824 */ /* 0x000fe200078e00ff */
[----:B------:R-:W-:Y:S02]  /*2a720*/  LOP3.LUT R14, R14, 0xffff, RZ, 0xc0, !PT ;  /* 0x0000ffff0e0e7812 */ /* 0x000fe400078ec0ff */
[----:B------:R-:W-:Y:S02]  /*2a730*/  PRMT R12, R21, 0x5410, R12 ;  /* 0x00005410150c7816 */ /* 0x000fe4000000000c */
[----:B------:R-:W-:Y:S02]  /*2a740*/  SHF.R.S32.HI R21, RZ, 0x3, R24 ;  /* 0x00000003ff157819 */ /* 0x000fe40000011418 */
[----:B------:R-:W-:-:S02]  /*2a750*/  LOP3.LUT R23, R23, 0x240, RZ, 0xc0, !PT ;  /* 0x0000024017177812 */ /* 0x000fc400078ec0ff */
[----:B------:R-:W-:Y:S01]  /*2a760*/  PRMT R10, R10, 0x3340, R19 ;  /* 0x000033400a0a7816 */ /* 0x000fe20000000013 */
[----:B------:R-:W-:Y:S01]  /*2a770*/  IMAD.SHL.U32 R5, R5, 0x2, RZ ;  /* 0x0000000205057824 */ /* 0x000fe200078e00ff */
[--C-:B------:R-:W-:Y:S02]  /*2a780*/  PRMT R9, R26, 0x3340, R1.reuse ;  /* 0x000033401a097816 */ /* 0x100fe40000000001 */
[----:B------:R-:W-:Y:S01]  /*2a790*/  PRMT R19, R14, 0x3340, R1 ;  /* 0x000033400e137816 */ /* 0x000fe20000000001 */
[----:B-1----:R-:W-:Y:S01]  /*2a7a0*/  ULEA UR4, UR5, UR4, 0x18 ;  /* 0x0000000405047291 */ /* 0x002fe2000f8ec0ff */
[----:B------:R-:W-:Y:S01]  /*2a7b0*/  SGXT R21, R21, 0x1 ;  /* 0x000000011515781a */ /* 0x000fe20000000200 */
[----:B------:R-:W0:Y:S01]  /*2a7c0*/  LDCU UR5, c[0x0][0x3b8] ;  /* 0x00007700ff0577ac */ /* 0x000e220008000800 */
[----:B------:R-:W-:Y:S02]  /*2a7d0*/  LOP3.LUT R6, R23, 0x30, R6, 0xf8, !PT ;  /* 0x0000003017067812 */ /* 0x000fe400078ef806 */
[----:B------:R-:W-:-:S02]  /*2a7e0*/  PRMT R14, R2, 0x5410, R3 ;  /* 0x00005410020e7816 */ /* 0x000fc40000000003 */
[----:B------:R-:W-:Y:S02]  /*2a7f0*/  PRMT R0, R11, 0x5410, R0 ;  /* 0x000054100b007816 */ /* 0x000fe40000000000 */
[----:B------:R-:W-:Y:S02]  /*2a800*/  LOP3.LUT R3, R7, 0xffff, RZ, 0xc0, !PT ;  /* 0x0000ffff07037812 */ /* 0x000fe400078ec0ff */
[----:B------:R-:W-:Y:S02]  /*2a810*/  LOP3.LUT R15, R15, 0xffff, RZ, 0xc0, !PT ;  /* 0x0000ffff0f0f7812 */ /* 0x000fe400078ec0ff */
[----:B------:R-:W-:Y:S02]  /*2a820*/  PRMT R9, R4, 0x5410, R9 ;  /* 0x0000541004097816 */ /* 0x000fe40000000009 */
[----:B------:R-:W-:Y:S02]  /*2a830*/  PRMT R7, R10, 0x5410, R19 ;  /* 0x000054100a077816 */ /* 0x000fe40000000013 */
[----:B------:R-:W-:-:S02]  /*2a840*/  LOP3.LUT R8, R8, 0xffff, RZ, 0xc0, !PT ;  /* 0x0000ffff08087812 */ /* 0x000fc400078ec0ff */
[----:B------:R-:W-:Y:S02]  /*2a850*/  LOP3.LUT R16, R16, 0xffff, RZ, 0xc0, !PT ;  /* 0x0000ffff10107812 */ /* 0x000fe400078ec0ff */
[----:B------:R-:W-:Y:S02]  /*2a860*/  LOP3.LUT R26, R21, 0x408, RZ, 0xc0, !PT ;  /* 0x00000408151a7812 */ /* 0x000fe400078ec0ff */
[----:B------:R-:W-:Y:S02]  /*2a870*/  LOP3.LUT R2, R6, R5, RZ, 0x3c, !PT ;  /* 0x0000000506027212 */ /* 0x000fe400078e3cff */
[--C-:B------:R-:W-:Y:S02]  /*2a880*/  PRMT R20, R20, 0x4210, R3.reuse ;  /* 0x0000421014147816 */ /* 0x100fe40000000003 */
[----:B------:R-:W-:Y:S02]  /*2a890*/  PRMT R4, R14, 0x5210, R3 ;  /* 0x000052100e047816 */ /* 0x000fe40000000003 */
[----:B------:R-:W-:-:S02]  /*2a8a0*/  PRMT R21, R18, 0x4210, R15 ;  /* 0x0000421012157816 */ /* 0x000fc4000000000f */
[----:B------:R-:W-:Y:S02]  /*2a8b0*/  PRMT R5, R0, 0x5210, R15 ;  /* 0x0000521000057816 */ /* 0x000fe4000000000f */
[--C-:B------:R-:W-:Y:S02]  /*2a8c0*/  PRMT R22, R22, 0x4210, R8.reuse ;  /* 0x0000421016167816 */ /* 0x100fe40000000008 */
[----:B------:R-:W-:Y:S02]  /*2a8d0*/  PRMT R6, R9, 0x5210, R8 ;  /* 0x0000521009067816 */ /* 0x000fe40000000008 */
[--C-:B------:R-:W-:Y:S02]  /*2a8e0*/  PRMT R23, R12, 0x4210, R16.reuse ;  /* 0x000042100c177816 */ /* 0x100fe40000000010 */
[----:B------:R-:W-:Y:S02]  /*2a8f0*/  PRMT R7, R7, 0x5210, R16 ;  /* 0x0000521007077816 */ /* 0x000fe40000000010 */
[----:B------:R-:W-:Y:S01]  /*2a900*/  LOP3.LUT R3, R17, 0x8, RZ, 0x3c, !PT ;  /* 0x0000000811037812 */ /* 0x000fe200078e3cff */
[----:B------:R-:W-:Y:S04]  /*2a910*/  STS.64 [R17+UR4], R20 ;  /* 0x0000001411007988 */ /* 0x000fe80008000a04 */
[----:B------:R-:W-:Y:S04]  /*2a920*/  STS.64 [R17+UR4+0x80], R4 ;  /* 0x0000800411007988 */ /* 0x000fe80008000a04 */
[----:B------:R-:W-:Y:S04]  /*2a930*/  STS.64 [R3+UR4+0x400], R22 ;  /* 0x0004001603007988 */ /* 0x000fe80008000a04 */
[----:B------:R-:W-:Y:S01]  /*2a940*/  STS.64 [R3+UR4+0x480], R6 ;  /* 0x0004800603007988 */ /* 0x000fe20008000a04 */
[----:B------:R-:W-:-:S05]  /*2a950*/  LOP3.LUT R13, R24, 0x10, RZ, 0xc0, !PT ;  /* 0x00000010180d7812 */ /* 0x000fca00078ec0ff */
[----:B------:R-:W-:-:S04]  /*2a960*/  IMAD R13, R13, 0x8, R26 ;  /* 0x000000080d0d7824 */ /* 0x000fc800078e021a */
[----:B------:R-:W-:Y:S01]  /*2a970*/  IMAD.IADD R8, R13, 0x1, R2 ;  /* 0x000000010d087824 */ /* 0x000fe200078e0202 */
[----:B------:R-:W-:Y:S04]  /*2a980*/  BAR.SYNC.DEFER_BLOCKING 0x0 ;  /* 0x0000000000007b1d */ /* 0x000fe80000010000 */
[----:B------:R-:W-:Y:S02]  /*2a990*/  LOP3.LUT R10, R8, 0x8, RZ, 0x3c, !PT ;  /* 0x00000008080a7812 */ /* 0x000fe400078e3cff */
[----:B------:R-:W1:Y:S04]  /*2a9a0*/  LDS.64 R12, [R8+UR4] ;  /* 0x00000004080c7984 */ /* 0x000e680008000a00 */
[----:B------:R-:W4:Y:S01]  /*2a9b0*/  LDS.64 R14, [R10+UR4] ;  /* 0x000000040a0e7984 */ /* 0x000f220008000a00 */
[C---:B---3--:R-:W-:Y:S01]  /*2a9c0*/  ISETP.GE.AND P0, PT, R27.reuse, UR14, PT ;  /* 0x0000000e1b007c0c */ /* 0x048fe2000bf06270 */
[----:B------:R-:W-:Y:S01]  /*2a9d0*/  IMAD R0, R27, UR6, RZ ;  /* 0x000000061b007c24 */ /* 0x000fe2000f8e02ff */
[----:B------:R-:W-:Y:S01]  /*2a9e0*/  LEA.HI R9, R24, 0x7c, RZ, 0x1c ;  /* 0x0000007c18097811 */ /* 0x000fe200078fe0ff */
[----:B------:R-:W-:Y:S01]  /*2a9f0*/  LDS.64 R10, [R10+UR4+0x100] ;  /* 0x000100040a0a7984 */ /* 0x000fe20008000a00 */
[----:B------:R-:W-:-:S02]  /*2aa00*/  SHF.R.U32.HI R27, RZ, 0x4, R24 ;  /* 0x00000004ff1b7819 */ /* 0x000fc40000011618 */
[----:B------:R-:W-:Y:S02]  /*2aa10*/  LEA.HI R24, R24, 0x3c, RZ, 0x1c ;  /* 0x0000003c18187811 */ /* 0x000fe400078fe0ff */
[----:B------:R-:W-:Y:S02]  /*2aa20*/  SGXT.U32 R27, R27, 0x2 ;  /* 0x000000021b1b781a */ /* 0x000fe40000000000 */
[----:B------:R-:W-:-:S04]  /*2aa30*/  IADD3 R2, P1, PT, R0, UR12, RZ ;  /* 0x0000000c00027c10 */ /* 0x000fc8000ff3e0ff */
[----:B------:R-:W-:Y:S02]  /*2aa40*/  LEA.HI.X.SX32 R0, R0, UR13, 0x1, P1 ;  /* 0x0000000d00007c11 */ /* 0x000fe400088f0eff */
[----:B-1----:R-:W-:Y:S02]  /*2aa50*/  PRMT R29, R12, 0x7770, RZ ;  /* 0x000077700c1d7816 */ /* 0x002fe400000000ff */
[C---:B--2---:R-:W-:Y:S02]  /*2aa60*/  LOP3.LUT R4, R28.reuse, R9, RZ, 0xfc, !PT ;  /* 0x000000091c047212 */ /* 0x044fe400078efcff */
[C---:B------:R-:W-:Y:S01]  /*2aa70*/  LOP3.LUT R3, R28.reuse, R24, RZ, 0xfc, !PT ;  /* 0x000000181c037212 */ /* 0x040fe200078efcff */
[----:B------:R-:W1:Y:S01]  /*2aa80*/  LDS.64 R8, [R8+UR4+0x100] ;  /* 0x0001000408087984 */ /* 0x000e620008000a00 */
[----:B------:R-:W-:-:S03]  /*2aa90*/  LOP3.LUT R5, R28, 0x78, R27, 0xfe, !PT ;  /* 0x000000781c057812 */ /* 0x000fc600078efe1b */
[----:B------:R2:W-:Y:S04]  /*2aaa0*/  STL [R1+0x40], R4 ;  /* 0x0000400401007387 */ /* 0x0005e80000100800 */
[----:B------:R3:W-:Y:S01]  /*2aab0*/  STL [R1], R3 ;  /* 0x0000000301007387 */ /* 0x0007e20000100800 */
[----:B--2---:R-:W-:-:S03]  /*2aac0*/  LOP3.LUT R4, R28, 0x74, R27, 0xfe, !PT ;  /* 0x000000741c047812 */ /* 0x004fc600078efe1b */
[----:B------:R-:W-:Y:S01]  /*2aad0*/  STL [R1+0xe2c], R13 ;  /* 0x000e2c0d01007387 */ /* 0x000fe20000100800 */
[----:B---3--:R-:W-:-:S03]  /*2aae0*/  LOP3.LUT R3, R28, 0x70, R27, 0xfe, !PT ;  /* 0x000000701c037812 */ /* 0x008fc600078efe1b */
[----:B------:R2:W-:Y:S04]  /*2aaf0*/  STL [R1+0x3c], R5 ;  /* 0x00003c0501007387 */ /* 0x0005e80000100800 */
[----:B------:R3:W-:Y:S04]  /*2ab00*/  STL [R1+0x38], R4 ;  /* 0x0000380401007387 */ /* 0x0007e80000100800 */
[----:B----4-:R-:W-:Y:S04]  /*2ab10*/  STL [R1+0xe28], R15 ;  /* 0x000e280f01007387 */ /* 0x010fe80000100800 */
[----:B------:R4:W-:Y:S01]  /*2ab20*/  STL [R1+0x34], R3 ;  /* 0x0000340301007387 */ /* 0x0009e20000100800 */
[----:B--2---:R-:W-:-:S02]  /*2ab30*/  LOP3.LUT R5, R28, 0x68, R27, 0xfe, !PT ;  /* 0x000000681c057812 */ /* 0x004fc400078efe1b */
[C-C-:B---3--:R-:W-:Y:S02]  /*2ab40*/  LOP3.LUT R4, R28.reuse, 0x64, R27.reuse, 0xfe, !PT ;  /* 0x000000641c047812 */ /* 0x148fe400078efe1b */
[----:B----4-:R-:W-:-:S05]  /*2ab50*/  LOP3.LUT R3, R28, 0x6c, R27, 0xfe, !PT ;  /* 0x0000006c1c037812 */ /* 0x010fca00078efe1b */
[----:B------:R2:W-:Y:S01]  /*2ab60*/  STL [R1+0x30], R3 ;  /* 0x0000300301007387 */ /* 0x0005e20000100800 */
[----:B------:R-:W-:-:S03]  /*2ab70*/  LOP3.LUT R17, R28, R27, RZ, 0xfc, !PT ;  /* 0x0000001b1c117212 */ /* 0x000fc600078efcff */
[----:B------:R3:W-:Y:S01]  /*2ab80*/  STL [R1+0x2c], R5 ;  /* 0x00002c0501007387 */ /* 0x0007e20000100800 */
[----:B--2---:R-:W-:-:S03]  /*2ab90*/  LOP3.LUT R3, R28, 0x60, R27, 0xfe, !PT ;  /* 0x000000601c037812 */ /* 0x004fc600078efe1b */
[----:B------:R2:W-:Y:S01]  /*2aba0*/  STL [R1+0x28], R4 ;  /* 0x0000280401007387 */ /* 0x0005e20000100800 */
[C-C-:B------:R-:W-:Y:S02]  /*2abb0*/  LOP3.LUT R19, R28.reuse, 0x4, R27.reuse, 0xfe, !PT ;  /* 0x000000041c137812 */ /* 0x140fe400078efe1b */
[C-C-:B---3--:R-:W-:Y:S01]  /*2abc0*/  LOP3.LUT R5, R28.reuse, 0x5c, R27.reuse, 0xfe, !PT ;  /* 0x0000005c1c057812 */ /* 0x148fe200078efe1b */
[----:B------:R3:W-:Y:S01]  /*2abd0*/  STL [R1+0x24], R3 ;  /* 0x0000240301007387 */ /* 0x0007e20000100800 */
[----:B------:R-:W-:Y:S02]  /*2abe0*/  ISETP.LT.AND P1, PT, R17, UR15, !P0 ;  /* 0x0000000f11007c0c */ /* 0x000fe4000c721270 */
[C-C-:B--2---:R-:W-:Y:S01]  /*2abf0*/  LOP3.LUT R4, R28.reuse, 0x58, R27.reuse, 0xfe, !PT ;  /* 0x000000581c047812 */ /* 0x144fe200078efe1b */
[----:B------:R2:W-:Y:S01]  /*2ac00*/  STL [R1+0x20], R5 ;  /* 0x0000200501007387 */ /* 0x0005e20000100800 */
[----:B---3--:R-:W-:-:S03]  /*2ac10*/  LOP3.LUT R3, R28, 0x54, R27, 0xfe, !PT ;  /* 0x000000541c037812 */ /* 0x008fc600078efe1b */
[----:B------:R3:W-:Y:S01]  /*2ac20*/  STL [R1+0x1c], R4 ;  /* 0x00001c0401007387 */ /* 0x0007e20000100800 */
[----:B0-----:R-:W-:Y:S01]  /*2ac30*/  IMAD R17, R17, UR5, RZ ;  /* 0x0000000511117c24 */ /* 0x001fe2000f8e02ff */
[C---:B------:R-:W-:Y:S01]  /*2ac40*/  ISETP.LT.AND P4, PT, R19.reuse, UR15, !P0 ;  /* 0x0000000f13007c0c */ /* 0x040fe2000c781270 */
[----:B------:R-:W-:Y:S01]  /*2ac50*/  IMAD R19, R19, UR5, RZ ;  /* 0x0000000513137c24 */ /* 0x000fe2000f8e02ff */
[----:B------:R0:W-:Y:S01]  /*2ac60*/  STL [R1+0x18], R3 ;  /* 0x0000180301007387 */ /* 0x0001e20000100800 */
[C-C-:B--2---:R-:W-:Y:S02]  /*2ac70*/  LOP3.LUT R5, R28.reuse, 0x50, R27.reuse, 0xfe, !PT ;  /* 0x000000501c057812 */ /* 0x144fe400078efe1b */
[----:B---3--:R-:W-:-:S03]  /*2ac80*/  LOP3.LUT R4, R28, 0x4c, R27, 0xfe, !PT ;  /* 0x0000004c1c047812 */ /* 0x008fc600078efe1b */
[----:B------:R-:W-:Y:S01]  /*2ac90*/  STL [R1+0x14], R5 ;  /* 0x0000140501007387 */ /* 0x000fe20000100800 */
[----:B0-----:R-:W-:-:S03]  /*2aca0*/  LOP3.LUT R3, R28, 0x48, R27, 0xfe, !PT ;  /* 0x000000481c037812 */ /* 0x001fc600078efe1b */
[----:B------:R-:W-:Y:S01]  /*2acb0*/  STL [R1+0x10], R4 ;  /* 0x0000100401007387 */ /* 0x000fe20000100800 */
[-C--:B------:R-:W-:Y:S02]  /*2acc0*/  IADD3 R16, P2, PT, R17, R2.reuse, RZ ;  /* 0x0000000211107210 */ /* 0x080fe40007f5e0ff */
[----:B------:R-:W-:Y:S01]  /*2acd0*/  IADD3 R18, P3, PT, R19, R2, RZ ;  /* 0x0000000213127210 */ /* 0x000fe20007f7e0ff */
[----:B------:R0:W-:Y:S01]  /*2ace0*/  STL [R1+0xc], R3 ;  /* 0x00000c0301007387 */ /* 0x0001e20000100800 */
[C-C-:B------:R-:W-:Y:S02]  /*2acf0*/  LOP3.LUT R15, R28.reuse, 0x44, R27.reuse, 0xfe, !PT ;  /* 0x000000441c0f7812 */ /* 0x140fe400078efe1b */
[C-C-:B------:R-:W-:Y:S02]  /*2ad00*/  LOP3.LUT R13, R28.reuse, 0x40, R27.reuse, 0xfe, !PT ;  /* 0x000000401c0d7812 */ /* 0x140fe400078efe1b */
[C-C-:B------:R-:W-:Y:S02]  /*2ad10*/  LOP3.LUT R26, R28.reuse, 0x38, R27.reuse, 0xfe, !PT ;  /* 0x000000381c1a7812 */ /* 0x140fe400078efe1b */
[----:B------:R-:W-:-:S02]  /*2ad20*/  LOP3.LUT R24, R28, 0x34, R27, 0xfe, !PT ;  /* 0x000000341c187812 */ /* 0x000fc400078efe1b */
[C-C-:B------:R-:W-:Y:S02]  /*2ad30*/  LOP3.LUT R23, R28.reuse, 0x30, R27.reuse, 0xfe, !PT ;  /* 0x000000301c177812 */ /* 0x140fe400078efe1b */
[C-C-:B0-----:R-:W-:Y:S02]  /*2ad40*/  LOP3.LUT R3, R28.reuse, 0x2c, R27.reuse, 0xfe, !PT ;  /* 0x0000002c1c037812 */ /* 0x141fe400078efe1b */
[C-C-:B------:R-:W-:Y:S02]  /*2ad50*/  LOP3.LUT R4, R28.reuse, 0x28, R27.reuse, 0xfe, !PT ;  /* 0x000000281c047812 */ /* 0x140fe400078efe1b */
[C-C-:B------:R-:W-:Y:S02]  /*2ad60*/  LOP3.LUT R5, R28.reuse, 0x24, R27.reuse, 0xfe, !PT ;  /* 0x000000241c057812 */ /* 0x140fe400078efe1b */
[C-C-:B------:R-:W-:Y:S02]  /*2ad70*/  LOP3.LUT R6, R28.reuse, 0x20, R27.reuse, 0xfe, !PT ;  /* 0x000000201c067812 */ /* 0x140fe400078efe1b */
[----:B------:R-:W-:-:S02]  /*2ad80*/  LOP3.LUT R7, R28, 0x1c, R27, 0xfe, !PT ;  /* 0x0000001c1c077812 */ /* 0x000fc400078efe1b */
[C-C-:B------:R-:W-:Y:S02]  /*2ad90*/  LOP3.LUT R22, R28.reuse, 0x18, R27.reuse, 0xfe, !PT ;  /* 0x000000181c167812 */ /* 0x140fe400078efe1b */
[C-C-:B------:R-:W-:Y:S02]  /*2ada0*/  LOP3.LUT R25, R28.reuse, 0x14, R27.reuse, 0xfe, !PT ;  /* 0x000000141c197812 */ /* 0x140fe400078efe1b */
[C-C-:B------:R-:W-:Y:S02]  /*2adb0*/  LOP3.LUT R21, R28.reuse, 0x10, R27.reuse, 0xfe, !PT ;  /* 0x000000101c157812 */ /* 0x140fe400078efe1b */
[C-C-:B------:R-:W-:Y:S02]  /*2adc0*/  LOP3.LUT R20, R28.reuse, 0xc, R27.reuse, 0xfe, !PT ;  /* 0x0000000c1c147812 */ /* 0x140fe400078efe1b */
[----:B------:R-:W-:Y:S02]  /*2add0*/  LEA.HI.X.SX32 R17, R17, R0, 0x1, P2 ;  /* 0x0000000011117211 */ /* 0x000fe400010f0eff */
[----:B------:R-:W-:-:S02]  /*2ade0*/  LOP3.LUT R27, R28, 0x8, R27, 0xfe, !PT ;  /* 0x000000081c1b7812 */ /* 0x000fc400078efe1b */
[----:B------:R-:W-:Y:S02]  /*2adf0*/  LEA.HI.X.SX32 R19, R19, R0, 0x1, P3 ;  /* 0x0000000013137211 */ /* 0x000fe400018f0eff */
[----:B------:R-:W-:Y:S01]  /*2ae00*/  PRMT R28, R14, 0x7770, RZ ;  /* 0x000077700e1c7816 */ /* 0x000fe200000000ff */
[----:B------:R0:W-:Y:S04]  /*2ae10*/  @P1 STG.E.U8 desc[UR10][R16.64], R29 ;  /* 0x0000001d10001986 */ /* 0x0001e8000c10110a */
[----:B------:R2:W-:Y:S04]  /*2ae20*/  @P4 STG.E.U8 desc[UR10][R18.64], R28 ;  /* 0x0000001c12004986 */ /* 0x0005e8000c10110a */
[----:B0-----:R-:W3:Y:S04]  /*2ae30*/  LDL.LU R29, [R1+0x14] ;  /* 0x00001400011d7983 */ /* 0x001ee80000300800 */
[----:B--2---:R-:W2:Y:S01]  /*2ae40*/  LDL.LU R28, [R1] ;  /* 0x00000000011c7983 */ /* 0x004ea20000300800 */
[C---:B------:R-:W-:Y:S01]  /*2ae50*/  IMAD R16, R27.reuse, UR5, RZ ;  /* 0x000000051b107c24 */ /* 0x040fe2000f8e02ff */
[----:B------:R-:W-:Y:S01]  /*2ae60*/  ISETP.LT.AND P2, PT, R27, UR15, !P0 ;  /* 0x0000000f1b007c0c */ /* 0x000fe2000c741270 */
[C---:B------:R-:W-:Y:S01]  /*2ae70*/  IMAD R19, R20.reuse, UR5, RZ ;  /* 0x0000000514137c24 */ /* 0x040fe2000f8e02ff */
[----:B------:R-:W-:-:S02]  /*2ae80*/  ISETP.LT.AND P4, PT, R20, UR15, !P0 ;  /* 0x0000000f14007c0c */ /* 0x000fc4000c781270 */
[C---:B------:R-:W-:Y:S01]  /*2ae90*/  IADD3 R20, P6, PT, R16.reuse, R2, RZ ;  /* 0x0000000210147210 */ /* 0x040fe20007fde0ff */
[C---:B------:R-:W-:Y:S01]  /*2aea0*/  IMAD R17, R21.reuse, UR5, RZ ;  /* 0x0000000515117c24 */ /* 0x040fe2000f8e02ff */
[----:B------:R-:W-:Y:S02]  /*2aeb0*/  ISETP.LT.AND P3, PT, R21, UR15, !P0 ;  /* 0x0000000f15007c0c */ /* 0x000fe4000c761270 */
[----:B------:R-:W-:Y:S02]  /*2aec0*/  LEA.HI.X.SX32 R21, R16, R0, 0x1, P6 ;  /* 0x0000000010157211 */ /* 0x000fe400030f0eff */
[----:B-1----:R-:W-:Y:S02]  /*2aed0*/  PRMT R27, R8, 0x7770, RZ ;  /* 0x00007770081b7816 */ /* 0x002fe400000000ff */
[C---:B------:R-:W-:Y:S01]  /*2aee0*/  ISETP.LT.AND P1, PT, R25.reuse, UR15, !P0 ;  /* 0x0000000f19007c0c */ /* 0x040fe2000c721270 */
[----:B------:R-:W-:Y:S01]  /*2aef0*/  IMAD R25, R25, UR5, RZ ;  /* 0x0000000519197c24 */ /* 0x000fe2000f8e02ff */
[C---:B------:R-:W-:Y:S01]  /*2af00*/  IADD3 R18, P5, PT, R19.reuse, R2, RZ ;  /* 0x0000000213127210 */ /* 0x040fe20007fbe0ff */
[----:B------:R0:W-:Y:S03]  /*2af10*/  @P2 STG.E.U8 desc[UR10][R20.64], R27 ;  /* 0x0000001b14002986 */ /* 0x0001e6000c10110a */
[----:B------:R-:W-:-:S02]  /*2af20*/  LEA.HI.X.SX32 R19, R19, R0, 0x1, P5 ;  /* 0x0000000013137211 */ /* 0x000fc400028f0eff */
[-C--:B------:R-:W-:Y:S02]  /*2af30*/  IADD3 R16, P6, PT, R17, R2.reuse, RZ ;  /* 0x0000000211107210 */ /* 0x080fe40007fde0ff */
[----:B0-----:R-:W-:Y:S02]  /*2af40*/  PRMT R21, R10, 0x7770, RZ ;  /* 0x000077700a157816 */ /* 0x001fe400000000ff */
[----:B------:R-:W-:-:S03]  /*2af50*/  IADD3 R20, P2, PT, R25, R2, RZ ;  /* 0x0000000219147210 */ /* 0x000fc60007f5e0ff */
[----:B------:R0:W-:Y:S01]  /*2af60*/  @P4 STG.E.U8 desc[UR10][R18.64], R21 ;  /* 0x0000001512004986 */ /* 0x0001e2000c10110a */
[-C--:B------:R-:W-:Y:S02]  /*2af70*/  LEA.HI.X.SX32 R17, R17, R0.reuse, 0x1, P6 ;  /* 0x0000000011117211 */ /* 0x080fe400030f0eff */
[----:B------:R-:W-:Y:S02]  /*2af80*/  PRMT R27, R12, 0x7771, RZ ;  /* 0x000077710c1b7816 */ /* 0x000fe400000000ff */
[----:B------:R-:W-:Y:S02]  /*2af90*/  ISETP.LT.AND P4, PT, R7, UR15, !P0 ;  /* 0x0000000f07007c0c */ /* 0x000fe4000c781270 */
[----:B0-----:R-:W-:Y:S02]  /*2afa0*/  LEA.HI.X.SX32 R21, R25, R0, 0x1, P2 ;  /* 0x0000000019157211 */ /* 0x001fe400010f0eff */
[C---:B------:R-:W-:Y:S01]  /*2afb0*/  ISETP.LT.AND P2, PT, R22.reuse, UR15, !P0 ;  /* 0x0000000f16007c0c */ /* 0x040fe2000c741270 */
[----:B------:R-:W-:Y:S01]  /*2afc0*/  IMAD R22, R22, UR5, RZ ;  /* 0x0000000516167c24 */ /* 0x000fe2000f8e02ff */
[----:B------:R-:W-:Y:S01]  /*2afd0*/  PRMT R18, R14, 0x7771, RZ ;  /* 0x000077710e127816 */ /* 0x000fe200000000ff */
[----:B------:R0:W-:Y:S01]  /*2afe0*/  @P3 STG.E.U8 desc[UR10][R16.64], R27 ;  /* 0x0000001b10003986 */ /* 0x0001e2000c10110a */
[----:B------:R-:W-:Y:S01]  /*2aff0*/  IMAD R7, R7, UR5, RZ ;  /* 0x0000000507077c24 */ /* 0x000fe2000f8e02ff */
[----:B------:R-:W-:-:S02]  /*2b000*/  ISETP.LT.AND P3, PT, R6, UR15, !P0 ;  /* 0x0000000f06007c0c */ /* 0x000fc4000c761270 */
[----:B------:R1:W-:Y:S01]  /*2b010*/  @P1 STG.E.U8 desc[UR10][R20.64], R18 ;  /* 0x0000001214001986 */ /* 0x0003e2000c10110a */
[----:B------:R-:W-:Y:S01]  /*2b020*/  IMAD R19, R6, UR5, RZ ;  /* 0x0000000506137c24 */ /* 0x000fe2000f8e02ff */
[C---:B------:R-:W-:Y:S02]  /*2b030*/  ISETP.LT.AND P1, PT, R5.reuse, UR15, !P0 ;  /* 0x0000000f05007c0c */ /* 0x040fe4000c721270 */
[----:B------:R-:W4:Y:S01]  /*2b040*/  LDL.LU R25, [R1+0x10] ;  /* 0x0000100001197983 */ /* 0x000f220000300800 */
[CC--:B0-----:R-:W-:Y:S01]  /*2b050*/  IADD3 R16, P6, PT, R22.reuse, R2.reuse, RZ ;  /* 0x0000000216107210 */ /* 0x0c1fe20007fde0ff */
[----:B------:R-:W-:Y:S01]  /*2b060*/  IMAD R5, R5, UR5, RZ ;  /* 0x0000000505057c24 */ /* 0x000fe2000f8e02ff */
[----:B------:R-:W-:Y:S02]  /*2b070*/  IADD3 R6, P5, PT, R7, R2, RZ ;  /* 0x0000000207067210 */ /* 0x000fe40007fbe0ff */
[----:B------:R-:W-:Y:S02]  /*2b080*/  LEA.HI.X.SX32 R17, R22, R0, 0x1, P6 ;  /* 0x0000000016117211 */ /* 0x000fe400030f0eff */
[----:B-1----:R-:W-:-:S02]  /*2b090*/  PRMT R20, R8, 0x7771, RZ ;  /* 0x0000777108147816 */ /* 0x002fc400000000ff */
[----:B------:R-:W-:-:S03]  /*2b0a0*/  LEA.HI.X.SX32 R7, R7, R0, 0x1, P5 ;  /* 0x0000000007077211 */ /* 0x000fc600028f0eff */
[----:B------:R0:W-:Y:S01]  /*2b0b0*/  @P2 STG.E.U8 desc[UR10][R16.64], R20 ;  /* 0x0000001410002986 */ /* 0x0001e2000c10110a */
[-C--:B------:R-:W-:Y:S02]  /*2b0c0*/  IADD3 R18, P6, PT, R19, R2.reuse, RZ ;  /* 0x0000000213127210 */ /* 0x080fe40007fde0ff */
[----:B0-----:R-:W-:Y:S02]  /*2b0d0*/  PRMT R17, R10, 0x7771, RZ ;  /* 0x000077710a117816 */ /* 0x001fe400000000ff */
[----:B------:R-:W-:-:S03]  /*2b0e0*/  IADD3 R16, P2, PT, R5, R2, RZ ;  /* 0x0000000205107210 */ /* 0x000fc60007f5e0ff */
[----:B------:R0:W-:Y:S01]  /*2b0f0*/  @P4 STG.E.U8 desc[UR10][R6.64], R17 ;  /* 0x0000001106004986 */ /* 0x0001e2000c10110a */
[-C--:B------:R-:W-:Y:S02]  /*2b100*/  LEA.HI.X.SX32 R19, R19, R0.reuse, 0x1, P6 ;  /* 0x0000000013137211 */ /* 0x080fe400030f0eff */
[----:B------:R-:W-:Y:S02]  /*2b110*/  PRMT R20, R12, 0x7772, RZ ;  /* 0x000077720c147816 */ /* 0x000fe400000000ff */
[----:B------:R-:W-:Y:S02]  /*2b120*/  ISETP.LT.AND P4, PT, R3, UR15, !P0 ;  /* 0x0000000f03007c0c */ /* 0x000fe4000c781270 */
[----:B0-----:R-:W-:Y:S01]  /*2b130*/  LEA.HI.X.SX32 R17, R5, R0, 0x1, P2 ;  /* 0x0000000005117211 */ /* 0x001fe200010f0eff */
[C---:B------:R-:W-:Y:S01]  /*2b140*/  IMAD R5, R4.reuse, UR5, RZ ;  /* 0x0000000504057c24 */ /* 0x040fe2000f8e02ff */
[----:B------:R-:W-:Y:S02]  /*2b150*/  ISETP.LT.AND P2, PT, R4, UR15, !P0 ;  /* 0x0000000f04007c0c */ /* 0x000fe4000c741270 */
[----:B------:R-:W-:-:S02]  /*2b160*/  PRMT R6, R14, 0x7772, RZ ;  /* 0x000077720e067816 */ /* 0x000fc400000000ff */
[----:B------:R-:W-:Y:S01]  /*2b170*/  IADD3 R4, P6, PT, R5, R2, RZ ;  /* 0x0000000205047210 */ /* 0x000fe20007fde0ff */
[----:B------:R0:W-:Y:S01]  /*2b180*/  @P3 STG.E.U8 desc[UR10][R18.64], R20 ;  /* 0x0000001412003986 */ /* 0x0001e2000c10110a */
[----:B------:R-:W-:Y:S01]  /*2b190*/  IMAD R3, R3, UR5, RZ ;  /* 0x0000000503037c24 */ /* 0x000fe2000f8e02ff */
[C---:B------:R-:W-:Y:S01]  /*2b1a0*/  ISETP.LT.AND P3, PT, R23.reuse, UR15, !P0 ;  /* 0x0000000f17007c0c */ /* 0x040fe2000c761270 */
[----:B------:R-:W-:Y:S01]  /*2b1b0*/  IMAD R23, R23, UR5, RZ ;  /* 0x0000000517177c24 */ /* 0x000fe2000f8e02ff */
[----:B------:R1:W-:Y:S01]  /*2b1c0*/  @P1 STG.E.U8 desc[UR10][R16.64], R6 ;  /* 0x0000000610001986 */ /* 0x0003e2000c10110a */
[C---:B------:R-:W-:Y:S01]  /*2b1d0*/  ISETP.LT.AND P1, PT, R24.reuse, UR15, !P0 ;  /* 0x0000000f18007c0c */ /* 0x040fe2000c721270 */
[----:B------:R-:W-:Y:S01]  /*2b1e0*/  IMAD R24, R24, UR5, RZ ;  /* 0x0000000518187c24 */ /* 0x000fe2000f8e02ff */
[----:B------:R-:W-:Y:S02]  /*2b1f0*/  LEA.HI.X.SX32 R5, R5, R0, 0x1, P6 ;  /* 0x0000000005057211 */ /* 0x000fe400030f0eff */
[----:B------:R-:W-:-:S02]  /*2b200*/  PRMT R12, R12, 0x7773, RZ ;  /* 0x000077730c0c7816 */ /* 0x000fc400000000ff */
[----:B------:R-:W-:Y:S01]  /*2b210*/  PRMT R14, R14, 0x7773, RZ ;  /* 0x000077730e0e7816 */ /* 0x000fe200000000ff */
[----:B0-----:R-:W5:Y:S01]  /*2b220*/  LDL.LU R18, [R1+0xc] ;  /* 0x00000c0001127983 */ /* 0x001f620000300800 */
[----:B-1----:R-:W-:-:S03]  /*2b230*/  PRMT R17, R8, 0x7772, RZ ;  /* 0x0000777208117816 */ /* 0x002fc600000000ff */
[----:B------:R-:W4:Y:S01]  /*2b240*/  LDL.LU R22, [R1+0x18] ;  /* 0x0000180001167983 */ /* 0x000f220000300800 */
[-C--:B------:R-:W-:Y:S02]  /*2b250*/  IADD3 R6, P5, PT, R3, R2.reuse, RZ ;  /* 0x0000000203067210 */ /* 0x080fe40007fbe0ff */
[----:B------:R-:W-:Y:S01]  /*2b260*/  IADD3 R16, P6, PT, R23, R2, RZ ;  /* 0x0000000217107210 */ /* 0x000fe20007fde0ff */
[----:B------:R0:W-:Y:S01]  /*2b270*/  @P2 STG.E.U8 desc[UR10][R4.64], R17 ;  /* 0x0000001104002986 */ /* 0x0001e2000c10110a */
[----:B------:R-:W-:Y:S02]  /*2b280*/  LEA.HI.X.SX32 R7, R3, R0, 0x1, P5 ;  /* 0x0000000003077211 */ /* 0x000fe400028f0eff */
[----:B------:R-:W-:Y:S02]  /*2b290*/  PRMT R3, R10, 0x7772, RZ ;  /* 0x000077720a037816 */ /* 0x000fe400000000ff */
[----:B0-----:R-:W-:Y:S02]  /*2b2a0*/  IADD3 R4, P2, PT, R24, R2, RZ ;  /* 0x0000000218047210 */ /* 0x001fe40007f5e0ff */
[----:B------:R-:W-:-:S02]  /*2b2b0*/  LEA.HI.X.SX32 R17, R23, R0, 0x1, P6 ;  /* 0x0000000017117211 */ /* 0x000fc400030f0eff */
[----:B------:R-:W-:Y:S01]  /*2b2c0*/  LEA.HI.X.SX32 R5, R24, R0, 0x1, P2 ;  /* 0x0000000018057211 */ /* 0x000fe200010f0eff */
[----:B------:R0:W-:Y:S04]  /*2b2d0*/  @P4 STG.E.U8 desc[UR10][R6.64], R3 ;  /* 0x0000000306004986 */ /* 0x0001e8000c10110a */
[----:B------:R1:W-:Y:S01]  /*2b2e0*/  @P3 STG.E.U8 desc[UR10][R16.64], R12 ;  /* 0x0000000c10003986 */ /* 0x0003e2000c10110a */
[----:B------:R-:W-:-:S03]  /*2b2f0*/  ISETP.LT.AND P3, PT, R13, UR15, !P0 ;  /* 0x0000000f0d007c0c */ /* 0x000fc6000c761270 */
[----:B------:R2:W-:Y:S01]  /*2b300*/  @P1 STG.E.U8 desc[UR10][R4.64], R14 ;  /* 0x0000000e04001986 */ /* 0x0005e2000c10110a */
[----:B------:R-:W-:Y:S01]  /*2b310*/  ISETP.LT.AND P1, PT, R15, UR15, !P0 ;  /* 0x0000000f0f007c0c */ /* 0x000fe2000c721270 */
[----:B0-----:R-:W-:Y:S02]  /*2b320*/  IMAD R3, R13, UR5, RZ ;  /* 0x000000050d037c24 */ /* 0x001fe4000f8e02ff */
[----:B------:R-:W4:Y:S01]  /*2b330*/  LDL.LU R13, [R1+0xe2c] ;  /* 0x000e2c00010d7983 */ /* 0x000f220000300800 */
[----:B-1----:R-:W-:Y:S01]  /*2b340*/  PRMT R12, R8, 0x7773, RZ ;  /* 0x00007773080c7816 */ /* 0x002fe200000000ff */
[----:B------:R-:W-:Y:S02]  /*2b350*/  IMAD R8, R15, UR5, RZ ;  /* 0x000000050f087c24 */ /* 0x000fe4000f8e02ff */
[----:B------:R-:W4:Y:S01]  /*2b360*/  LDL.LU R15, [R1+0xe28] ;  /* 0x000e2800010f7983 */ /* 0x000f220000300800 */
[C---:B--2---:R-:W-:Y:S01]  /*2b370*/  ISETP.LT.AND P4, PT, R28.reuse, UR15, !P0 ;  /* 0x0000000f1c007c0c */ /* 0x044fe2000c781270 */
[----:B------:R-:W-:-:S02]  /*2b380*/  IMAD R7, R28, UR5, RZ ;  /* 0x000000051c077c24 */ /* 0x000fc4000f8e02ff */
[----:B------:R-:W2:Y:S01]  /*2b390*/  LDL.LU R28, [R1+0x1c] ;  /* 0x00001c00011c7983 */ /* 0x000ea20000300800 */
[C---:B------:R-:W-:Y:S01]  /*2b3a0*/  ISETP.LT.AND P2, PT, R26.reuse, UR15, !P0 ;  /* 0x0000000f1a007c0c */ /* 0x040fe2000c741270 */
[----:B------:R-:W-:-:S05]  /*2b3b0*/  IMAD R26, R26, UR5, RZ ;  /* 0x000000051a1a7c24 */ /* 0x000fca000f8e02ff */
[----:B------:R-:W-:-:S04]  /*2b3c0*/  IADD3 R4, P5, PT, R26, R2, RZ ;  /* 0x000000021a047210 */ /* 0x000fc80007fbe0ff */
[----:B------:R-:W-:Y:S02]  /*2b3d0*/  LEA.HI.X.SX32 R5, R26, R0, 0x1, P5 ;  /* 0x000000001a057211 */ /* 0x000fe400028f0eff */
[-C--:B------:R-:W-:Y:S02]  /*2b3e0*/  IADD3 R6, P6, PT, R7, R2.reuse, RZ ;  /* 0x0000000207067210 */ /* 0x080fe40007fde0ff */
[----:B------:R-:W-:Y:S01]  /*2b3f0*/  IADD3 R16, P5, PT, R3, R2, RZ ;  /* 0x0000000203107210 */ /* 0x000fe20007fbe0ff */
[----:B------:R0:W-:Y:S01]  /*2b400*/  @P2 STG.E.U8 desc[UR10][R4.64], R12 ;  /* 0x0000000c04002986 */ /* 0x0001e2000c10110a */
[-C--:B------:R-:W-:Y:S02]  /*2b410*/  LEA.HI.X.SX32 R7, R7, R0.reuse, 0x1, P6 ;  /* 0x0000000007077211 */ /* 0x080fe400030f0eff */
[----:B------:R-:W-:Y:S02]  /*2b420*/  PRMT R19, R10, 0x7773, RZ ;  /* 0x000077730a137816 */ /* 0x000fe400000000ff */
[----:B------:R-:W-:-:S02]  /*2b430*/  LEA.HI.X.SX32 R17, R3, R0, 0x1, P5 ;  /* 0x0000000003117211 */ /* 0x000fc400028f0eff */
[C---:B0-----:R-:W-:Y:S01]  /*2b440*/  IADD3 R4, P2, PT, R8.reuse, R2, RZ ;  /* 0x0000000208047210 */ /* 0x041fe20007f5e0ff */
[----:B------:R4:W-:Y:S03]  /*2b450*/  @P4 STG.E.U8 desc[UR10][R6.64], R19 ;  /* 0x0000001306004986 */ /* 0x0009e6000c10110a */
[----:B------:R-:W-:Y:S01]  /*2b460*/  LEA.HI.X.SX32 R5, R8, R0, 0x1, P2 ;  /* 0x0000000008057211 */ /* 0x000fe200010f0eff */
[----:B------:R-:W2:Y:S01]  /*2b470*/  LDL.LU R12, [R1+0x20] ;  /* 0x00002000010c7983 */ /* 0x000ea20000300800 */
[----:B---3--:R-:W-:-:S03]  /*2b480*/  IMAD R3, R29, UR5, RZ ;  /* 0x000000051d037c24 */ /* 0x008fc6000f8e02ff */
[----:B------:R-:W3:Y:S01]  /*2b490*/  LDL.LU R26, [R1+0x24] ;  /* 0x00002400011a7983 */ /* 0x000ee20000300800 */
[C---:B-----5:R-:W-:Y:S01]  /*2b4a0*/  IMAD R23, R18.reuse, UR5, RZ ;  /* 0x0000000512177c24 */ /* 0x060fe2000f8e02ff */
[----:B------:R-:W-:Y:S01]  /*2b4b0*/  ISETP.LT.AND P2, PT, R18, UR15, !P0 ;  /* 0x0000000f12007c0c */ /* 0x000fe2000c741270 */
[----:B----4-:R-:W-:Y:S01]  /*2b4c0*/  IMAD R19, R22, UR5, RZ ;  /* 0x0000000516137c24 */ /* 0x010fe2000f8e02ff */
[----:B------:R-:W-:Y:S02]  /*2b4d0*/  PRMT R21, R13, 0x7770, RZ ;  /* 0x000077700d157816 */ /* 0x000fe400000000ff */
[----:B------:R-:W-:-:S03]  /*2b4e0*/  PRMT R27, R15, 0x7770, RZ ;  /* 0x000077700f1b7816 */ /* 0x000fc600000000ff */
[----:B------:R0:W-:Y:S01]  /*2b4f0*/  @P3 STG.E.U8 desc[UR10][R16.64], R21 ;  /* 0x0000001510003986 */ /* 0x0001e2000c10110a */
[----:B------:R-:W-:-:S03]  /*2b500*/  ISETP.LT.AND P3, PT, R29, UR15, !P0 ;  /* 0x0000000f1d007c0c */ /* 0x000fc6000c761270 */
[----:B------:R1:W-:Y:S04]  /*2b510*/  @P1 STG.E.U8 desc[UR10][R4.64], R27 ;  /* 0x0000001b04001986 */ /* 0x0003e8000c10110a */
[----:B------:R-:W4:Y:S01]  /*2b520*/  LDL.LU R29, [R1+0x28] ;  /* 0x00002800011d7983 */ /* 0x000f220000300800 */
[----:B0-----:R-:W-:-:S03]  /*2b530*/  PRMT R21, R9, 0x7770, RZ ;  /* 0x0000777009157816 */ /* 0x001fc600000000ff */
[----:B------:R-:W5:Y:S01]  /*2b540*/  LDL.LU R14, [R1+0x40] ;  /* 0x00004000010e7983 */ /* 0x000f620000300800 */
[----:B-1----:R-:W-:-:S03]  /*2b550*/  IADD3 R4, P6, PT, R23, R2, RZ ;  /* 0x0000000217047210 */ /* 0x002fc60007fde0ff */
[----:B------:R-:W5:Y:S01]  /*2b560*/  LDL.LU R20, [R1+0x2c] ;  /* 0x00002c0001147983 */ /* 0x000f620000300800 */
[----:B------:R-:W-:-:S03]  /*2b570*/  LEA.HI.X.SX32 R5, R23, R0, 0x1, P6 ;  /* 0x0000000017057211 */ /* 0x000fc600030f0eff */
[----:B------:R-:W5:Y:S01]  /*2b580*/  LDL.LU R18, [R1+0x30] ;  /* 0x0000300001127983 */ /* 0x000f620000300800 */
[----:B------:R-:W-:-:S03]  /*2b590*/  IADD3 R16, P6, PT, R3, R2, RZ ;  /* 0x0000000203107210 */ /* 0x000fc60007fde0ff */
[----:B------:R0:W-:Y:S01]  /*2b5a0*/  @P2 STG.E.U8 desc[UR10][R4.64], R21 ;  /* 0x0000001504002986 */ /* 0x0001e2000c10110a */
[----:B------:R-:W-:Y:S02]  /*2b5b0*/  ISETP.LT.AND P1, PT, R22, UR15, !P0 ;  /* 0x0000000f16007c0c */ /* 0x000fe4000c721270 */
[----:B------:R-:W-:Y:S01]  /*2b5c0*/  LEA.HI.X.SX32 R17, R3, R0, 0x1, P6 ;  /* 0x0000000003117211 */ /* 0x000fe200030f0eff */
[----:B------:R-:W5:Y:S04]  /*2b5d0*/  LDL.LU R24, [R1+0x34] ;  /* 0x0000340001187983 */ /* 0x000f680000300800 */
[----:B------:R-:W5:Y:S01]  /*2b5e0*/  LDL.LU R22, [R1+0x38] ;  /* 0x0000380001167983 */ /* 0x000f620000300800 */
[----:B0-----:R-:W-:-:S04]  /*2b5f0*/  IADD3 R4, P2, PT, R19, R2, RZ ;  /* 0x0000000213047210 */ /* 0x001fc80007f5e0ff */
[----:B------:R-:W-:Y:S02]  /*2b600*/  LEA.HI.X.SX32 R5, R19, R0, 0x1, P2 ;  /* 0x0000000013057211 */ /* 0x000fe400010f0eff */
[C---:B--2---:R-:W-:Y:S01]  /*2b610*/  ISETP.LT.AND P2, PT, R28.reuse, UR15, !P0 ;  /* 0x0000000f1c007c0c */ /* 0x044fe2000c741270 */
[----:B------:R-:W-:Y:S02]  /*2b620*/  IMAD R3, R28, UR5, RZ ;  /* 0x000000051c037c24 */ /* 0x000fe4000f8e02ff */
[----:B------:R-:W2:Y:S01]  /*2b630*/  LDL.LU R28, [R1+0x3c] ;  /* 0x00003c00011c7983 */ /* 0x000ea20000300800 */
[C---:B------:R-:W-:Y:S01]  /*2b640*/  ISETP.LT.AND P4, PT, R25.reuse, UR15, !P0 ;  /* 0x0000000f19007c0c */ /* 0x040fe2000c781270 */
[----:B------:R-:W-:Y:S01]  /*2b650*/  IMAD R25, R25, UR5, RZ ;  /* 0x0000000519197c24 */ /* 0x000fe2000f8e02ff */
[----:B------:R-:W-:-:S04]  /*2b660*/  PRMT R27, R11, 0x7770, RZ ;  /* 0x000077700b1b7816 */ /* 0x000fc800000000ff */
[----:B------:R-:W-:Y:S02]  /*2b670*/  IADD3 R6, P5, PT, R25, R2, RZ ;  /* 0x0000000219067210 */ /* 0x000fe40007fbe0ff */
[----:B------:R-:W-:Y:S02]  /*2b680*/  PRMT R23, R13, 0x7771, RZ ;  /* 0x000077710d177816 */ /* 0x000fe400000000ff */
[----:B------:R-:W-:Y:S02]  /*2b690*/  LEA.HI.X.SX32 R7, R25, R0, 0x1, P5 ;  /* 0x0000000019077211 */ /* 0x000fe400028f0eff */
[----:B------:R-:W-:-:S03]  /*2b6a0*/  PRMT R25, R15, 0x7771, RZ ;  /* 0x000077710f197816 */ /* 0x000fc600000000ff */
[----:B------:R-:W-:Y:S04]  /*2b6b0*/  @P4 STG.E.U8 desc[UR10][R6.64], R27 ;  /* 0x0000001b06004986 */ /* 0x000fe8000c10110a */
[----:B------:R-:W-:Y:S04]  /*2b6c0*/  @P3 STG.E.U8 desc[UR10][R16.64], R23 ;  /* 0x0000001710003986 */ /* 0x000fe8000c10110a */
[----:B------:R0:W-:Y:S01]  /*2b6d0*/  @P1 STG.E.U8 desc[UR10][R4.64], R25 ;  /* 0x0000001904001986 */ /* 0x0001e2000c10110a */
[C---:B------:R-:W-:Y:S01]  /*2b6e0*/  IMAD R19, R12.reuse, UR5, RZ ;  /* 0x000000050c137c24 */ /* 0x040fe2000f8e02ff */
[----:B------:R-:W-:-:S02]  /*2b6f0*/  ISETP.LT.AND P1, PT, R12, UR15, !P0 ;  /* 0x0000000f0c007c0c */ /* 0x000fc4000c721270 */
[----:B0-----:R-:W-:Y:S01]  /*2b700*/  IADD3 R4, P5, PT, R3, R2, RZ ;  /* 0x0000000203047210 */ /* 0x001fe20007fbe0ff */
[C---:B---3--:R-:W-:Y:S01]  /*2b710*/  IMAD R21, R26.reuse, UR5, RZ ;  /* 0x000000051a157c24 */ /* 0x048fe2000f8e02ff */
[----:B------:R-:W-:Y:S02]  /*2b720*/  PRMT R23, R9, 0x7771, RZ ;  /* 0x0000777109177816 */ /* 0x000fe400000000ff */
[----:B------:R-:W-:Y:S02]  /*2b730*/  LEA.HI.X.SX32 R5, R3, R0, 0x1, P5 ;  /* 0x0000000003057211 */ /* 0x000fe400028f0eff */
[----:B------:R-:W-:Y:S02]  /*2b740*/  ISETP.LT.AND P3, PT, R26, UR15, !P0 ;  /* 0x0000000f1a007c0c */ /* 0x000fe4000c761270 */
[-C--:B------:R-:W-:Y:S01]  /*2b750*/  IADD3 R6, P6, PT, R19, R2.reuse, RZ ;  /* 0x0000000213067210 */ /* 0x080fe20007fde0ff */
[----:B------:R0:W-:Y:S01]  /*2b760*/  @P2 STG.E.U8 desc[UR10][R4.64], R23 ;  /* 0x0000001704002986 */ /* 0x0001e2000c10110a */
[----:B------:R-:W-:-:S02]  /*2b770*/  IADD3 R16, P5, PT, R21, R2, RZ ;  /* 0x0000000215107210 */ /* 0x000fc40007fbe0ff */
[-C--:B------:R-:W-:Y:S02]  /*2b780*/  LEA.HI.X.SX32 R7, R19, R0.reuse, 0x1, P6 ;  /* 0x0000000013077211 */ /* 0x080fe400030f0eff */
[----:B------:R-:W-:Y:S02]  /*2b790*/  PRMT R8, R11, 0x7771, RZ ;  /* 0x000077710b087816 */ /* 0x000fe400000000ff */
[----:B------:R-:W-:Y:S02]  /*2b7a0*/  LEA.HI.X.SX32 R17, R21, R0, 0x1, P5 ;  /* 0x0000000015117211 */ /* 0x000fe400028f0eff */
[C---:B------:R-:W-:Y:S01]  /*2b7b0*/  PRMT R27, R13.reuse, 0x7772, RZ ;  /* 0x000077720d1b7816 */ /* 0x040fe200000000ff */
[----:B------:R-:W-:Y:S04]  /*2b7c0*/  @P1 STG.E.U8 desc[UR10][R6.64], R8 ;  /* 0x0000000806001986 */ /* 0x000fe8000c10110a */
[----:B------:R-:W-:Y:S01]  /*2b7d0*/  @P3 STG.E.U8 desc[UR10][R16.64], R27 ;  /* 0x0000001b10003986 */ /* 0x000fe2000c10110a */
[----:B------:R-:W-:Y:S01]  /*2b7e0*/  PRMT R13, R13, 0x7773, RZ ;  /* 0x000077730d0d7816 */ /* 0x000fe200000000ff */
[C---:B----4-:R-:W-:Y:S01]  /*2b7f0*/  IMAD R3, R29.reuse, UR5, RZ ;  /* 0x000000051d037c24 */ /* 0x050fe2000f8e02ff */
[----:B------:R-:W-:-:S04]  /*2b800*/  ISETP.LT.AND P4, PT, R29, UR15, !P0 ;  /* 0x0000000f1d007c0c */ /* 0x000fc8000c781270 */
[----:B0-----:R-:W-:Y:S02]  /*2b810*/  IADD3 R4, P2, PT, R3, R2, RZ ;  /* 0x0000000203047210 */ /* 0x001fe40007f5e0ff */
[----:B------:R-:W-:Y:S02]  /*2b820*/  PRMT R29, R15, 0x7772, RZ ;  /* 0x000077720f1d7816 */ /* 0x000fe400000000ff */
[----:B------:R-:W-:Y:S01]  /*2b830*/  LEA.HI.X.SX32 R5, R3, R0, 0x1, P2 ;  /* 0x0000000003057211 */ /* 0x000fe200010f0eff */
[----:B-----5:R-:W-:-:S04]  /*2b840*/  IMAD R21, R18, UR5, RZ ;  /* 0x0000000512157c24 */ /* 0x020fc8000f8e02ff */
[----:B------:R0:W-:Y:S01]  /*2b850*/  @P4 STG.E.U8 desc[UR10][R4.64], R29 ;  /* 0x0000001d04004986 */ /* 0x0001e2000c10110a */
[C---:B------:R-:W-:Y:S01]  /*2b860*/  IMAD R19, R20.reuse, UR5, RZ ;  /* 0x0000000514137c24 */ /* 0x040fe2000f8e02ff */
[----:B------:R-:W-:Y:S01]  /*2b870*/  ISETP.LT.AND P5, PT, R20, UR15, !P0 ;  /* 0x0000000f14007c0c */ /* 0x000fe2000c7a1270 */
[----:B------:R-:W-:Y:S01]  /*2b880*/  IMAD R23, R24, UR5, RZ ;  /* 0x0000000518177c24 */ /* 0x000fe2000f8e02ff */
[----:B0-----:R-:W-:-:S04]  /*2b890*/  IADD3 R4, P2, PT, R21, R2, RZ ;  /* 0x0000000215047210 */ /* 0x001fc80007f5e0ff */
[----:B------:R-:W-:Y:S02]  /*2b8a0*/  IADD3 R16, P3, PT, R23, R2, RZ ;  /* 0x0000000217107210 */ /* 0x000fe40007f7e0ff */
[----:B------:R-:W-:Y:S01]  /*2b8b0*/  LEA.HI.X.SX32 R5, R21, R0, 0x1, P2 ;  /* 0x0000000015057211 */ /* 0x000fe200010f0eff */
[----:B------:R-:W-:Y:S01]  /*2b8c0*/  IMAD R25, R22, UR5, RZ ;  /* 0x0000000516197c24 */ /* 0x000fe2000f8e02ff */
[----:B------:R-:W-:Y:S02]  /*2b8d0*/  IADD3 R6, P6, PT, R19, R2, RZ ;  /* 0x0000000213067210 */ /* 0x000fe40007fde0ff */
[----:B------:R-:W-:Y:S02]  /*2b8e0*/  ISETP.LT.AND P4, PT, R18, UR15, !P0 ;  /* 0x0000000f12007c0c */ /* 0x000fe4000c781270 */
[----:B------:R-:W-:Y:S02]  /*2b8f0*/  LEA.HI.X.SX32 R17, R23, R0, 0x1, P3 ;  /* 0x0000000017117211 */ /* 0x000fe400018f0eff */
[----:B------:R-:W-:-:S02]  /*2b900*/  ISETP.LT.AND P3, PT, R24, UR15, !P0 ;  /* 0x0000000f18007c0c */ /* 0x000fc4000c761270 */
[C---:B------:R-:W-:Y:S02]  /*2b910*/  ISETP.LT.AND P1, PT, R14.reuse, UR15, !P0 ;  /* 0x0000000f0e007c0c */ /* 0x040fe4000c721270 */
[----:B------:R-:W-:Y:S02]  /*2b920*/  LEA.HI.X.SX32 R7, R19, R0, 0x1, P6 ;  /* 0x0000000013077211 */ /* 0x000fe400030f0eff */
[----:B------:R-:W-:Y:S02]  /*2b930*/  IADD3 R18, P6, PT, R25, R2, RZ ;  /* 0x0000000219127210 */ /* 0x000fe40007fde0ff */
[----:B------:R-:W-:Y:S02]  /*2b940*/  PRMT R23, R9, 0x7772, RZ ;  /* 0x0000777209177816 */ /* 0x000fe400000000ff */
[----:B------:R-:W-:Y:S02]  /*2b950*/  LEA.HI.X.SX32 R19, R25, R0, 0x1, P6 ;  /* 0x0000000019137211 */ /* 0x000fe400030f0eff */
[----:B------:R-:W-:Y:S01]  /*2b960*/  PRMT R25, R11, 0x7772, RZ ;  /* 0x000077720b197816 */ /* 0x000fe200000000ff */
[----:B------:R-:W-:Y:S01]  /*2b970*/  IMAD R3, R14, UR5, RZ ;  /* 0x000000050e037c24 */ /* 0x000fe2000f8e02ff */
[----:B------:R-:W-:Y:S01]  /*2b980*/  PRMT R15, R15, 0x7773, RZ ;  /* 0x000077730f0f7816 */ /* 0x000fe200000000ff */
[----:B------:R0:W-:Y:S01]  /*2b990*/  @P5 STG.E.U8 desc[UR10][R6.64], R23 ;  /* 0x0000001706005986 */ /* 0x0001e2000c10110a */
[----:B------:R-:W-:-:S03]  /*2b9a0*/  PRMT R9, R9, 0x7773, RZ ;  /* 0x0000777309097816 */ /* 0x000fc600000000ff */
[----:B------:R0:W-:Y:S04]  /*2b9b0*/  @P4 STG.E.U8 desc[UR10][R4.64], R25 ;  /* 0x0000001904004986 */ /* 0x0001e8000c10110a */
[----:B------:R0:W-:Y:S01]  /*2b9c0*/  @P3 STG.E.U8 desc[UR10][R16.64], R13 ;  /* 0x0000000d10003986 */ /* 0x0001e2000c10110a */
[----:B------:R-:W-:Y:S01]  /*2b9d0*/  PRMT R11, R11, 0x7773, RZ ;  /* 0x000077730b0b7816 */ /* 0x000fe200000000ff */
[----:B--2---:R-:W-:-:S05]  /*2b9e0*/  IMAD R27, R28, UR5, RZ ;  /* 0x000000051c1b7c24 */ /* 0x004fca000f8e02ff */
[----:B------:R-:W-:-:S04]  /*2b9f0*/  IADD3 R20, P2, PT, R27, R2, RZ ;  /* 0x000000021b147210 */ /* 0x000fc80007f5e0ff */
[----:B------:R-:W-:Y:S02]  /*2ba00*/  LEA.HI.X.SX32 R21, R27, R0, 0x1, P2 ;  /* 0x000000001b157211 */ /* 0x000fe400010f0eff */
[----:B------:R-:W-:Y:S02]  /*2ba10*/  ISETP.LT.AND P2, PT, R22, UR15, !P0 ;  /* 0x0000000f16007c0c */ /* 0x000fe4000c741270 */
[----:B------:R-:W-:Y:S02]  /*2ba20*/  ISETP.LT.AND P0, PT, R28, UR15, !P0 ;  /* 0x0000000f1c007c0c */ /* 0x000fe4000c701270 */
[----:B------:R-:W-:-:S04]  /*2ba30*/  IADD3 R2, P6, PT, R3, R2, RZ ;  /* 0x0000000203027210 */ /* 0x000fc80007fde0ff */
[----:B------:R-:W-:-:S05]  /*2ba40*/  LEA.HI.X.SX32 R3, R3, R0, 0x1, P6 ;  /* 0x0000000003037211 */ /* 0x000fca00030f0eff */
[----:B------:R0:W-:Y:S04]  /*2ba50*/  @P2 STG.E.U8 desc[UR10][R18.64], R15 ;  /* 0x0000000f12002986 */ /* 0x0001e8000c10110a */
[----:B------:R0:W-:Y:S01]  /*2ba60*/  @P0 STG.E.U8 desc[UR10][R20.64], R9 ;  /* 0x0000000914000986 */ /* 0x0001e2000c10110a */
[----:B------:R-:W-:Y:S05]  /*2ba70*/  @!P1 EXIT ;  /* 0x000000000000994d */ /* 0x000fea0003800000 */
[----:B------:R-:W-:Y:S01]  /*2ba80*/  STG.E.U8 desc[UR10][R2.64], R11 ;  /* 0x0000000b02007986 */ /* 0x000fe2000c10110a */
[----:B------:R-:W-:Y:S05]  /*2ba90*/  EXIT ;  /* 0x000000000000794d */ /* 0x000fea0003800000 */
.L_x_3:
[----:B------:R-:W-:-:S00]  /*2baa0*/  BRA `(.L_x_3) ;  /* 0xfffffffc00fc7947 */ /* 0x000fc0000383ffff */
[----:B------:R-:W-:-:S00]  /*2bab0*/  NOP ;  /* 0x0000000000007918 */ /* 0x000fc00000000000 */
        /* <DEDUP_REMOVED lines=12> */
.L_x_4:


//--------------------- .nv.shared.matmul_kernel  --------------------------
	.section	.nv.shared.matmul_kernel,"aw",@nobits
	.sectionflags	@""
	.align	16
	.zero		1024


//--------------------- .nv.shared.reserved.0     --------------------------
	.section	.nv.shared.reserved.0,"aw",@nobits
	.weak		__nv_reservedSMEM_offset_0_alias
	.size		__nv_reservedSMEM_offset_0_alias, 0, 64
	.other		__nv_reservedSMEM_offset_0_alias,@"STO_CUDA_RESERVED_SHARED STV_DEFAULT"
__nv_reservedSMEM_offset_0_alias:
	.zero		0
	.zero		64


//--------------------- .nv.constant0.matmul_kernel --------------------------
	.section	.nv.constant0.matmul_kernel,"a",@progbits
	.sectionflags	@""
	.align	4
.nv.constant0.matmul_kernel:
	.zero		976


//--------------------- SYMBOLS --------------------------

	.type		.nv.reservedSmem.offset0,@object
	.size		.nv.reservedSmem.offset0,0x4
	.type		.nv.reservedSmem.cap,@object
	.size		.nv.reservedSmem.cap,0x4
